	.target	sm_90a

	.elftype	@"ET_EXEC"


//--------------------- .note.nv.tkinfo           --------------------------
	.section	.note.nv.tkinfo,"",@"SHT_NOTE"
	.sectionflags	@"SHF_NOTE_NV_TKINFO"
	.tkinfo
        /*0018*/ 	.word	0x00000002
        /*0030*/ 	.string	""
        /*0030*/ 	.string	"ptxas"
        /*0030*/ 	.string	"Cuda compilation tools, release 13.0, V13.0.88"
        /*0030*/ 	.string	"Build cuda_13.0.r13.0/compiler.36424714_0"
        /*0030*/ 	.string	"-v  -suppress-debug-info  -lineinfo  -arch sm_90a "



//--------------------- .note.nv.cuinfo           --------------------------
	.section	.note.nv.cuinfo,"",@"SHT_NOTE"
	.sectionflags	@"SHF_NOTE_NV_CUINFO"
        /*0018*/ 	.short	0x0002
        /*001a*/ 	.short	0x005a
        /*001c*/ 	.short	0x0082
	.zero		2


//--------------------- .nv.info                  --------------------------
	.section	.nv.info,"",@"SHT_CUDA_INFO"
	.align	4


	//----- nvinfo : EIATTR_REGCOUNT
	.align		4
        /*0000*/ 	.byte	0x04, 0x2f
        /*0002*/ 	.short	(.L_1 - .L_0)
	.align		4
.L_0:
        /*0004*/ 	.word	index@(matmul_kernel)
        /*0008*/ 	.word	0x000000ff


	//----- nvinfo : EIATTR_FRAME_SIZE
	.align		4
.L_1:
        /*000c*/ 	.byte	0x04, 0x11
        /*000e*/ 	.short	(.L_3 - .L_2)
	.align		4
.L_2:
        /*0010*/ 	.word	index@(matmul_kernel)
        /*0014*/ 	.word	0x00000658


	//----- nvinfo : EIATTR_MIN_STACK_SIZE
	.align		4
.L_3:
        /*0018*/ 	.byte	0x04, 0x12
        /*001a*/ 	.short	(.L_5 - .L_4)
	.align		4
.L_4:
        /*001c*/ 	.word	index@(matmul_kernel)
        /*0020*/ 	.word	0x00000658
.L_5:


//--------------------- .nv.compat                --------------------------
	.section	.nv.compat,"",@"SHT_CUDA_COMPAT_INFO"
	.align	4
        /*0000*/ 	.byte	0x02, 0x09, 0x01, 0x00, 0x02, 0x02, 0x04, 0x00, 0x02, 0x05, 0x05, 0x00, 0x03, 0x07, 0x01, 0x01
        /*0010*/ 	.byte	0x02, 0x03, 0x00, 0x00, 0x02, 0x06, 0x01, 0x00, 0x04, 0x0b, 0x08, 0x00, 0x00, 0x00, 0x00, 0x00
        /*0020*/ 	.byte	0x00, 0x00, 0x00, 0x00


//--------------------- .nv.info.matmul_kernel    --------------------------
	.section	.nv.info.matmul_kernel,"",@"SHT_CUDA_INFO"
	.sectionflags	@""
	.align	4


	//----- nvinfo : EIATTR_CUDA_API_VERSION
	.align		4
        /*0000*/ 	.byte	0x04, 0x37
        /*0002*/ 	.short	(.L_7 - .L_6)
.L_6:
        /*0004*/ 	.word	0x00000082


	//----- nvinfo : EIATTR_KPARAM_INFO
	.align		4
.L_7:
        /*0008*/ 	.byte	0x04, 0x17
        /*000a*/ 	.short	(.L_9 - .L_8)
.L_8:
        /*000c*/ 	.word	0x00000000
        /*0010*/ 	.short	0x000d
        /*0012*/ 	.short	0x0048
        /*0014*/ 	.byte	0x00, 0xf4, 0x21, 0x00


	//----- nvinfo : EIATTR_KPARAM_INFO
	.align		4
.L_9:
        /*0018*/ 	.byte	0x04, 0x17
        /*001a*/ 	.short	(.L_11 - .L_10)
.L_10:
        /*001c*/ 	.word	0x00000000
        /*0020*/ 	.short	0x000c
        /*0022*/ 	.short	0x0040
        /*0024*/ 	.byte	0x00, 0xf4, 0x21, 0x00


	//----- nvinfo : EIATTR_KPARAM_INFO
	.align		4
.L_11:
        /*0028*/ 	.byte	0x04, 0x17
        /*002a*/ 	.short	(.L_13 - .L_12)
.L_12:
        /*002c*/ 	.word	0x00000000
        /*0030*/ 	.short	0x000b
        /*0032*/ 	.short	0x0038
        /*0034*/ 	.byte	0x00, 0xf0, 0x11, 0x00


	//----- nvinfo : EIATTR_KPARAM_INFO
	.align		4
.L_13:
        /*0038*/ 	.byte	0x04, 0x17
        /*003a*/ 	.short	(.L_15 - .L_14)
.L_14:
        /*003c*/ 	.word	0x00000000
        /*0040*/ 	.short	0x000a
        /*0042*/ 	.short	0x0034
        /*0044*/ 	.byte	0x00, 0xf0, 0x11, 0x00


	//----- nvinfo : EIATTR_KPARAM_INFO
	.align		4
.L_15:
        /*0048*/ 	.byte	0x04, 0x17
        /*004a*/ 	.short	(.L_17 - .L_16)
.L_16:
        /*004c*/ 	.word	0x00000000
        /*0050*/ 	.short	0x0009
        /*0052*/ 	.short	0x0030
        /*0054*/ 	.byte	0x00, 0xf0, 0x11, 0x00


	//----- nvinfo : EIATTR_KPARAM_INFO
	.align		4
.L_17:
        /*0058*/ 	.byte	0x04, 0x17
        /*005a*/ 	.short	(.L_19 - .L_18)
.L_18:
        /*005c*/ 	.word	0x00000000
        /*0060*/ 	.short	0x0008
        /*0062*/ 	.short	0x002c
        /*0064*/ 	.byte	0x00, 0xf0, 0x11, 0x00


	//----- nvinfo : EIATTR_KPARAM_INFO
	.align		4
.L_19:
        /*0068*/ 	.byte	0x04, 0x17
        /*006a*/ 	.short	(.L_21 - .L_20)
.L_20:
        /*006c*/ 	.word	0x00000000
        /*0070*/ 	.short	0x0007
        /*0072*/ 	.short	0x0028
        /*0074*/ 	.byte	0x00, 0xf0, 0x11, 0x00


	//----- nvinfo : EIATTR_KPARAM_INFO
	.align		4
.L_21:
        /*0078*/ 	.byte	0x04, 0x17
        /*007a*/ 	.short	(.L_23 - .L_22)
.L_22:
        /*007c*/ 	.word	0x00000000
        /*0080*/ 	.short	0x0006
        /*0082*/ 	.short	0x0024
        /*0084*/ 	.byte	0x00, 0xf0, 0x11, 0x00


	//----- nvinfo : EIATTR_KPARAM_INFO
	.align		4
.L_23:
        /*0088*/ 	.byte	0x04, 0x17
        /*008a*/ 	.short	(.L_25 - .L_24)
.L_24:
        /*008c*/ 	.word	0x00000000
        /*0090*/ 	.short	0x0005
        /*0092*/ 	.short	0x0020
        /*0094*/ 	.byte	0x00, 0xf0, 0x11, 0x00


	//----- nvinfo : EIATTR_KPARAM_INFO
	.align		4
.L_25:
        /*0098*/ 	.byte	0x04, 0x17
        /*009a*/ 	.short	(.L_27 - .L_26)
.L_26:
        /*009c*/ 	.word	0x00000000
        /*00a0*/ 	.short	0x0004
        /*00a2*/ 	.short	0x001c
        /*00a4*/ 	.byte	0x00, 0xf0, 0x11, 0x00


	//----- nvinfo : EIATTR_KPARAM_INFO
	.align		4
.L_27:
        /*00a8*/ 	.byte	0x04, 0x17
        /*00aa*/ 	.short	(.L_29 - .L_28)
.L_28:
        /*00ac*/ 	.word	0x00000000
        /*00b0*/ 	.short	0x0003
        /*00b2*/ 	.short	0x0018
        /*00b4*/ 	.byte	0x00, 0xf0, 0x11, 0x00


	//----- nvinfo : EIATTR_KPARAM_INFO
	.align		4
.L_29:
        /*00b8*/ 	.byte	0x04, 0x17
        /*00ba*/ 	.short	(.L_31 - .L_30)
.L_30:
        /*00bc*/ 	.word	0x00000000
        /*00c0*/ 	.short	0x0002
        /*00c2*/ 	.short	0x0010
        /*00c4*/ 	.byte	0x00, 0xf4, 0x21, 0x00


	//----- nvinfo : EIATTR_KPARAM_INFO
	.align		4
.L_31:
        /*00c8*/ 	.byte	0x04, 0x17
        /*00ca*/ 	.short	(.L_33 - .L_32)
.L_32:
        /*00cc*/ 	.word	0x00000000
        /*00d0*/ 	.short	0x0001
        /*00d2*/ 	.short	0x0008
        /*00d4*/ 	.byte	0x00, 0xf4, 0x21, 0x00


	//----- nvinfo : EIATTR_KPARAM_INFO
	.align		4
.L_33:
        /*00d8*/ 	.byte	0x04, 0x17
        /*00da*/ 	.short	(.L_35 - .L_34)
.L_34:
        /*00dc*/ 	.word	0x00000000
        /*00e0*/ 	.short	0x0000
        /*00e2*/ 	.short	0x0000
        /*00e4*/ 	.byte	0x00, 0xf4, 0x21, 0x00


	//----- nvinfo : EIATTR_EXPLICIT_CLUSTER
	.align		4
.L_35:
        /*00e8*/ 	.byte	0x01, 0x3e
	.zero		2


	//----- nvinfo : EIATTR_CTA_PER_CLUSTER
	.align		4
        /*00ec*/ 	.byte	0x04, 0x3d
        /*00ee*/ 	.short	(.L_37 - .L_36)
.L_36:
        /*00f0*/ 	.word	0x00000002
        /*00f4*/ 	.word	0x00000001
        /*00f8*/ 	.word	0x00000001


	//----- nvinfo : EIATTR_SPARSE_MMA_MASK
	.align		4
.L_37:
        /*00fc*/ 	.byte	0x03, 0x50
        /*00fe*/ 	.short	0x0000


	//----- nvinfo : EIATTR_MAXREG_COUNT
	.align		4
        /*0100*/ 	.byte	0x03, 0x1b
        /*0102*/ 	.short	0x00ff


	//----- nvinfo : EIATTR_NUM_BARRIERS
	.align		4
        /*0104*/ 	.byte	0x02, 0x4c
        /*0106*/ 	.byte	0x01
	.zero		1


	//----- nvinfo : EIATTR_ANNOTATIONS
	.align		4
        /*0108*/ 	.byte	0x04, 0x55
        /*010a*/ 	.short	(.L_39 - .L_38)


	//   ....[0]....
.L_38:
        /*010c*/ 	.word	0x00000001
        /*0110*/ 	.byte	0x00, 0x08, 0x00, 0x00, 0x01, 0x00, 0x00, 0x00, 0xd0, 0x42, 0x00, 0x00, 0x01, 0x00, 0x00, 0x00
        /* <DEDUP_REMOVED lines=692> */
        /*2c60*/ 	.byte	0x70, 0x1a, 0x01, 0x00, 0x01, 0x00, 0x00, 0x00, 0x20, 0x21, 0x01, 0x00


	//----- nvinfo : EIATTR_MERCURY_ISA_VERSION
	.align		4
.L_39:
        /*2c6c*/ 	.byte	0x03, 0x5f
        /*2c6e*/ 	.short	0x0101


	//----- nvinfo : EIATTR_EXIT_INSTR_OFFSETS
	.align		4
        /*2c70*/ 	.byte	0x04, 0x1c
        /*2c72*/ 	.short	(.L_41 - .L_40)


	//   ....[0]....
.L_40:
        /*2c74*/ 	.word	0x00013e20


	//   ....[1]....
        /*2c78*/ 	.word	0x00013e50


	//----- nvinfo : EIATTR_REQNTID
	.align		4
.L_41:
        /*2c7c*/ 	.byte	0x04, 0x10
        /*2c7e*/ 	.short	(.L_43 - .L_42)
.L_42:
        /*2c80*/ 	.word	0x00000080
        /*2c84*/ 	.word	0x00000001
        /*2c88*/ 	.word	0x00000001


	//----- nvinfo : EIATTR_CBANK_PARAM_SIZE
	.align		4
.L_43:
        /*2c8c*/ 	.byte	0x03, 0x19
        /*2c8e*/ 	.short	0x0050


	//----- nvinfo : EIATTR_PARAM_CBANK
	.align		4
        /*2c90*/ 	.byte	0x04, 0x0a
        /*2c92*/ 	.short	(.L_45 - .L_44)
	.align		4
.L_44:
        /*2c94*/ 	.word	index@(.nv.constant0.matmul_kernel)
        /*2c98*/ 	.short	0x0210
        /*2c9a*/ 	.short	0x0050


	//----- nvinfo : EIATTR_SW_WAR
	.align		4
.L_45:
        /*2c9c*/ 	.byte	0x04, 0x36
        /*2c9e*/ 	.short	(.L_47 - .L_46)
.L_46:
        /*2ca0*/ 	.word	0x00000008
.L_47:


//--------------------- .nv.callgraph             --------------------------
	.section	.nv.callgraph,"",@"SHT_CUDA_CALLGRAPH"
	.align	4
	.sectionentsize	8
	.align		4
        /*0000*/ 	.word	0x00000000
	.align		4
        /*0004*/ 	.word	0xffffffff
	.align		4
        /*0008*/ 	.word	0x00000000
	.align		4
        /*000c*/ 	.word	0xfffffffe
	.align		4
        /*0010*/ 	.word	0x00000000
	.align		4
        /*0014*/ 	.word	0xfffffffd
	.align		4
        /*0018*/ 	.word	0x00000000
	.align		4
        /*001c*/ 	.word	0xfffffffc


//--------------------- .text.matmul_kernel       --------------------------
	.section	.text.matmul_kernel,"ax",@progbits
	.align	128
        .global         matmul_kernel
        .type           matmul_kernel,@function
        .size           matmul_kernel,(.L_x_3 - matmul_kernel)
        .other          matmul_kernel,@"STO_CUDA_ENTRY STV_DEFAULT"
matmul_kernel:
.text.matmul_kernel:
[----:B------:R-:W0:Y:S08]  /*0000*/  LDC R1, c[0x0][0x28] ;  /* 0x00000a00ff017b82 */ /* 0x000e300000000800 */
[----:B------:R-:W1:Y:S01]  /*0010*/  LDC.64 R56, c[0x0][0x228] ;  /* 0x00008a00ff387b82 */ /* 0x000e620000000a00 */
[----:B0-----:R-:W-:Y:S01]  /*0020*/  VIADD R1, R1, 0xfffff9a8 ;  /* 0xfffff9a801017836 */ /* 0x001fe20000000000 */
[----:B------:R-:W-:-:S02]  /*0030*/  CS2R R28, SRZ ;  /* 0x00000000001c7805 */ /* 0x000fc4000001ff00 */
[----:B------:R-:W-:Y:S02]  /*0040*/  CS2R R30, SRZ ;  /* 0x00000000001e7805 */ /* 0x000fe4000001ff00 */
[----:B------:R-:W-:Y:S02]  /*0050*/  CS2R R32, SRZ ;  /* 0x0000000000207805 */ /* 0x000fe4000001ff00 */
[----:B------:R-:W-:Y:S02]  /*0060*/  CS2R R34, SRZ ;  /* 0x0000000000227805 */ /* 0x000fe4000001ff00 */
[----:B------:R-:W-:Y:S02]  /*0070*/  CS2R R36, SRZ ;  /* 0x0000000000247805 */ /* 0x000fe4000001ff00 */
[----:B------:R-:W-:Y:S01]  /*0080*/  CS2R R38, SRZ ;  /* 0x0000000000267805 */ /* 0x000fe2000001ff00 */
[----:B------:R-:W0:Y:S01]  /*0090*/  S2UR UR4, SR_CTAID.X ;  /* 0x00000000000479c3 */ /* 0x000e220000002500 */
[----:B------:R-:W-:-:S02]  /*00a0*/  CS2R R40, SRZ ;  /* 0x0000000000287805 */ /* 0x000fc4000001ff00 */
[----:B------:R-:W-:Y:S02]  /*00b0*/  CS2R R42, SRZ ;  /* 0x00000000002a7805 */ /* 0x000fe4000001ff00 */
[----:B------:R-:W-:Y:S02]  /*00c0*/  CS2R R44, SRZ ;  /* 0x00000000002c7805 */ /* 0x000fe4000001ff00 */
[----:B------:R-:W-:Y:S02]  /*00d0*/  CS2R R46, SRZ ;  /* 0x00000000002e7805 */ /* 0x000fe4000001ff00 */
[----:B------:R-:W-:Y:S02]  /*00e0*/  CS2R R48, SRZ ;  /* 0x0000000000307805 */ /* 0x000fe4000001ff00 */
[----:B------:R-:W-:Y:S02]  /*00f0*/  CS2R R50, SRZ ;  /* 0x0000000000327805 */ /* 0x000fe4000001ff00 */
[----:B------:R-:W-:Y:S01]  /*0100*/  CS2R R52, SRZ ;  /* 0x0000000000347805 */ /* 0x000fe2000001ff00 */
[----:B------:R-:W2:Y:S01]  /*0110*/  S2UR UR7, SR_CgaCtaId ;  /* 0x00000000000779c3 */ /* 0x000ea20000008800 */
[----:B------:R-:W-:Y:S01]  /*0120*/  CS2R R54, SRZ ;  /* 0x0000000000367805 */ /* 0x000fe2000001ff00 */
[----:B-1----:R-:W-:-:S06]  /*0130*/  VIADD R0, R57, 0x3f ;  /* 0x0000003f39007836 */ /* 0x002fcc0000000000 */
[----:B------:R-:W1:Y:S01]  /*0140*/  LDC R112, c[0x0][0x230] ;  /* 0x00008c00ff707b82 */ /* 0x000e620000000800 */
[----:B------:R-:W-:Y:S02]  /*0150*/  SHF.R.S32.HI R3, RZ, 0x1f, R0 ;  /* 0x0000001fff037819 */ /* 0x000fe40000011400 */
[----:B0-----:R-:W-:Y:S01]  /*0160*/  I2FP.F32.U32 R5, UR4 ;  /* 0x0000000400057c45 */ /* 0x001fe20008201000 */
[----:B------:R-:W-:Y:S01]  /*0170*/  ULDC UR4, c[0x0][0x150] ;  /* 0x0000540000047ab9 */ /* 0x000fe20000000800 */
[----:B------:R-:W-:-:S03]  /*0180*/  LEA.HI R3, R3, R0, RZ, 0x6 ;  /* 0x0000000003037211 */ /* 0x000fc600078f30ff */
[----:B------:R-:W-:Y:S01]  /*0190*/  FMUL R5, R5, UR4 ;  /* 0x0000000405057c20 */ /* 0x000fe20008400000 */
[----:B------:R-:W-:Y:S01]  /*01a0*/  SHF.R.S32.HI R3, RZ, 0x6, R3 ;  /* 0x00000006ff037819 */ /* 0x000fe20000011403 */
[----:B------:R-:W-:Y:S01]  /*01b0*/  UMOV UR4, 0x400 ;  /* 0x0000040000047882 */ /* 0x000fe20000000000 */
[----:B--2---:R-:W-:Y:S02]  /*01c0*/  USHF.L.U32 UR6, UR7, 0x7, URZ ;  /* 0x0000000707067899 */ /* 0x004fe4000800063f */
[----:B------:R-:W-:Y:S01]  /*01d0*/  ULEA UR4, UR7, UR4, 0x18 ;  /* 0x0000000407047291 */ /* 0x000fe2000f8ec03f */
[----:B------:R-:W-:Y:S01]  /*01e0*/  IMAD.SHL.U32 R4, R3, 0x8, RZ ;  /* 0x0000000803047824 */ /* 0x000fe200078e00ff */
[----:B------:R-:W0:Y:S01]  /*01f0*/  F2I.U32.TRUNC.NTZ R5, R5 ;  /* 0x0000000500057305 */ /* 0x000e22000020f000 */
[----:B------:R-:W-:-:S03]  /*0200*/  ULOP3.LUT UR6, UR6, 0x80, URZ, 0xc0, !UPT ;  /* 0x0000008006067892 */ /* 0x000fc6000f8ec03f */
[----:B------:R-:W-:Y:S01]  /*0210*/  IABS R7, R4 ;  /* 0x0000000400077213 */ /* 0x000fe20000000000 */
[----:B-1----:R-:W-:-:S03]  /*0220*/  VIADD R112, R112, 0x7f ;  /* 0x0000007f70707836 */ /* 0x002fc60000000000 */
[----:B------:R-:W1:Y:S01]  /*0230*/  I2F.RP R0, R7 ;  /* 0x0000000700007306 */ /* 0x000e620000209400 */
[----:B0-----:R-:W-:-:S07]  /*0240*/  IABS R11, R5 ;  /* 0x00000005000b7213 */ /* 0x001fce0000000000 */
[----:B-1----:R-:W0:Y:S02]  /*0250*/  MUFU.RCP R0, R0 ;  /* 0x0000000000007308 */ /* 0x002e240000001000 */
[----:B0-----:R-:W-:Y:S01]  /*0260*/  VIADD R2, R0, 0xffffffe ;  /* 0x0ffffffe00027836 */ /* 0x001fe20000000000 */
[----:B------:R-:W-:-:S05]  /*0270*/  IABS R0, R4 ;  /* 0x0000000400007213 */ /* 0x000fca0000000000 */
[----:B------:R0:W1:Y:S01]  /*0280*/  F2I.FTZ.U32.TRUNC.NTZ R3, R2 ;  /* 0x0000000200037305 */ /* 0x000062000021f000 */
[----:B------:R-:W-:Y:S02]  /*0290*/  IMAD.MOV R0, RZ, RZ, -R0 ;  /* 0x000000ffff007224 */ /* 0x000fe400078e0a00 */
[----:B0-----:R-:W-:Y:S02]  /*02a0*/  IMAD.MOV.U32 R2, RZ, RZ, RZ ;  /* 0x000000ffff027224 */ /* 0x001fe400078e00ff */
[----:B-1----:R-:W-:-:S04]  /*02b0*/  IMAD.MOV R6, RZ, RZ, -R3 ;  /* 0x000000ffff067224 */ /* 0x002fc800078e0a03 */
[----:B------:R-:W-:-:S04]  /*02c0*/  IMAD R9, R6, R7, RZ ;  /* 0x0000000706097224 */ /* 0x000fc800078e02ff */
[----:B------:R-:W-:-:S06]  /*02d0*/  IMAD.HI.U32 R2, R3, R9, R2 ;  /* 0x0000000903027227 */ /* 0x000fcc00078e0002 */
[----:B------:R-:W-:-:S04]  /*02e0*/  IMAD.HI.U32 R2, R2, R11, RZ ;  /* 0x0000000b02027227 */ /* 0x000fc800078e00ff */
[----:B------:R-:W-:-:S05]  /*02f0*/  IMAD R0, R2, R0, R11 ;  /* 0x0000000002007224 */ /* 0x000fca00078e020b */
[----:B------:R-:W-:-:S13]  /*0300*/  ISETP.GT.U32.AND P1, PT, R7, R0, PT ;  /* 0x000000000700720c */ /* 0x000fda0003f24070 */
[----:B------:R-:W-:Y:S02]  /*0310*/  @!P1 IMAD.IADD R0, R0, 0x1, -R7 ;  /* 0x0000000100009824 */ /* 0x000fe400078e0a07 */
[----:B------:R-:W-:Y:S01]  /*0320*/  @!P1 VIADD R2, R2, 0x1 ;  /* 0x0000000102029836 */ /* 0x000fe20000000000 */
[----:B------:R-:W-:Y:S02]  /*0330*/  ISETP.NE.AND P1, PT, R4, RZ, PT ;  /* 0x000000ff0400720c */ /* 0x000fe40003f25270 */
[----:B------:R-:W-:Y:S02]  /*0340*/  ISETP.GE.U32.AND P0, PT, R0, R7, PT ;  /* 0x000000070000720c */ /* 0x000fe40003f06070 */
[----:B------:R-:W-:-:S04]  /*0350*/  LOP3.LUT R0, R5, R4, RZ, 0x3c, !PT ;  /* 0x0000000405007212 */ /* 0x000fc800078e3cff */
[----:B------:R-:W-:Y:S01]  /*0360*/  ISETP.GE.AND P2, PT, R0, RZ, PT ;  /* 0x000000ff0000720c */ /* 0x000fe20003f46270 */
[----:B------:R-:W-:-:S05]  /*0370*/  VIADD R0, R56, 0xff ;  /* 0x000000ff38007836 */ /* 0x000fca0000000000 */
[----:B------:R-:W-:Y:S01]  /*0380*/  SHF.R.S32.HI R3, RZ, 0x1f, R0 ;  /* 0x0000001fff037819 */ /* 0x000fe20000011400 */
[----:B------:R-:W-:-:S03]  /*0390*/  @P0 VIADD R2, R2, 0x1 ;  /* 0x0000000102020836 */ /* 0x000fc60000000000 */
[----:B------:R-:W-:-:S03]  /*03a0*/  LEA.HI R3, R3, R0, RZ, 0x8 ;  /* 0x0000000003037211 */ /* 0x000fc600078f40ff */
[----:B------:R-:W-:Y:S01]  /*03b0*/  @!P2 IMAD.MOV R2, RZ, RZ, -R2 ;  /* 0x000000ffff02a224 */ /* 0x000fe200078e0a02 */
[----:B------:R-:W-:-:S05]  /*03c0*/  @!P1 LOP3.LUT R2, RZ, R4, RZ, 0x33, !PT ;  /* 0x00000004ff029212 */ /* 0x000fca00078e33ff */
[----:B------:R-:W-:Y:S02]  /*03d0*/  IMAD.SHL.U32 R6, R2, 0x8, RZ ;  /* 0x0000000802067824 */ /* 0x000fe400078e00ff */
[----:B------:R-:W-:-:S03]  /*03e0*/  IMAD.MOV R2, RZ, RZ, -R2 ;  /* 0x000000ffff027224 */ /* 0x000fc600078e0a02 */
[----:B------:R-:W-:Y:S01]  /*03f0*/  LEA.HI.SX32 R3, R3, -R6, 0x18 ;  /* 0x8000000603037211 */ /* 0x000fe200078fc2ff */
[----:B------:R-:W-:-:S03]  /*0400*/  IMAD R4, R4, R2, R5 ;  /* 0x0000000204047224 */ /* 0x000fc600078e0205 */
[----:B------:R-:W-:Y:S02]  /*0410*/  VIMNMX R11, R3, 0x8, PT ;  /* 0x00000008030b7848 */ /* 0x000fe40003fe0100 */
[----:B------:R-:W-:Y:S02]  /*0420*/  IABS R9, R4 ;  /* 0x0000000400097213 */ /* 0x000fe40000000000 */
[----:B------:R-:W-:-:S04]  /*0430*/  IABS R7, R11 ;  /* 0x0000000b00077213 */ /* 0x000fc80000000000 */
[----:B------:R-:W0:Y:S08]  /*0440*/  I2F.RP R0, R7 ;  /* 0x0000000700007306 */ /* 0x000e300000209400 */
[----:B0-----:R-:W0:Y:S02]  /*0450*/  MUFU.RCP R0, R0 ;  /* 0x0000000000007308 */ /* 0x001e240000001000 */
[----:B0-----:R-:W-:-:S06]  /*0460*/  VIADD R3, R0, 0xffffffe ;  /* 0x0ffffffe00037836 */ /* 0x001fcc0000000000 */
[----:B------:R-:W0:Y:S02]  /*0470*/  F2I.FTZ.U32.TRUNC.NTZ R3, R3 ;  /* 0x0000000300037305 */ /* 0x000e24000021f000 */
[----:B0-----:R-:W-:-:S04]  /*0480*/  IMAD.MOV R8, RZ, RZ, -R3 ;  /* 0x000000ffff087224 */ /* 0x001fc800078e0a03 */
[----:B------:R-:W-:Y:S01]  /*0490*/  IMAD.MOV.U32 R2, RZ, RZ, R8 ;  /* 0x000000ffff027224 */ /* 0x000fe200078e0008 */
[----:B------:R-:W-:-:S03]  /*04a0*/  IABS R8, R11 ;  /* 0x0000000b00087213 */ /* 0x000fc60000000000 */
[----:B------:R-:W-:Y:S02]  /*04b0*/  IMAD R5, R2, R7, RZ ;  /* 0x0000000702057224 */ /* 0x000fe400078e02ff */
[----:B------:R-:W-:Y:S02]  /*04c0*/  IMAD.MOV.U32 R2, RZ, RZ, RZ ;  /* 0x000000ffff027224 */ /* 0x000fe400078e00ff */
[----:B------:R-:W-:Y:S02]  /*04d0*/  IMAD.MOV R0, RZ, RZ, -R8 ;  /* 0x000000ffff007224 */ /* 0x000fe400078e0a08 */
        /* <DEDUP_REMOVED lines=9> */
[----:B------:R-:W-:-:S07]  /*0570*/  ISETP.GE.AND P2, PT, R0, RZ, PT ;  /* 0x000000ff0000720c */ /* 0x000fce0003f46270 */
[----:B------:R-:W-:Y:S01]  /*0580*/  @P0 VIADD R2, R2, 0x1 ;  /* 0x0000000102020836 */ /* 0x000fe20000000000 */
[----:B------:R-:W-:-:S03]  /*0590*/  ISETP.GE.AND P0, PT, R112, 0x80, PT ;  /* 0x000000807000780c */ /* 0x000fc60003f06270 */
[----:B------:R-:W-:-:S04]  /*05a0*/  IMAD.MOV.U32 R0, RZ, RZ, R2 ;  /* 0x000000ffff007224 */ /* 0x000fc800078e0002 */
[----:B------:R-:W-:Y:S01]  /*05b0*/  @!P2 IMAD.MOV R0, RZ, RZ, -R0 ;  /* 0x000000ffff00a224 */ /* 0x000fe200078e0a00 */
[----:B------:R-:W-:-:S05]  /*05c0*/  @!P1 LOP3.LUT R0, RZ, R11, RZ, 0x33, !PT ;  /* 0x0000000bff009212 */ /* 0x000fca00078e33ff */
[----:B------:R-:W-:Y:S02]  /*05d0*/  IMAD.MOV R2, RZ, RZ, -R0 ;  /* 0x000000ffff027224 */ /* 0x000fe400078e0a00 */
[----:B------:R-:W-:Y:S02]  /*05e0*/  IMAD.SHL.U32 R0, R0, 0x40, RZ ;  /* 0x0000004000007824 */ /* 0x000fe400078e00ff */
[----:B------:R-:W-:Y:S01]  /*05f0*/  IMAD R2, R11, R2, R4 ;  /* 0x000000020b027224 */ /* 0x000fe200078e0204 */
[----:B------:R-:W-:Y:S01]  /*0600*/  CS2R R4, SRZ ;  /* 0x0000000000047805 */ /* 0x000fe2000001ff00 */
[----:B------:R-:W-:Y:S02]  /*0610*/  VIADD R74, R0, 0x1 ;  /* 0x00000001004a7836 */ /* 0x000fe40000000000 */
[----:B------:R-:W-:Y:S01]  /*0620*/  IMAD.IADD R2, R6, 0x1, R2 ;  /* 0x0000000106027824 */ /* 0x000fe200078e0202 */
[----:B------:R-:W-:Y:S01]  /*0630*/  CS2R R6, SRZ ;  /* 0x0000000000067805 */ /* 0x000fe2000001ff00 */
[----:B------:R-:W-:-:S02]  /*0640*/  VIADD R76, R0, 0x2 ;  /* 0x00000002004c7836 */ /* 0x000fc40000000000 */
[----:B------:R-:W-:Y:S01]  /*0650*/  VIADD R79, R0, 0x3 ;  /* 0x00000003004f7836 */ /* 0x000fe20000000000 */
[----:B------:R-:W-:Y:S01]  /*0660*/  R2UR UR5, R2 ;  /* 0x00000000020572ca */ /* 0x000fe200000e0000 */
[C---:B------:R-:W-:Y:S01]  /*0670*/  VIADD R78, R0.reuse, 0x4 ;  /* 0x00000004004e7836 */ /* 0x040fe20000000000 */
[----:B------:R-:W0:Y:S01]  /*0680*/  S2R R2, SR_TID.X ;  /* 0x0000000000027919 */ /* 0x000e220000002100 */
[C---:B------:R-:W-:Y:S02]  /*0690*/  VIADD R80, R0.reuse, 0x5 ;  /* 0x0000000500507836 */ /* 0x040fe40000000000 */
[C---:B------:R-:W-:Y:S02]  /*06a0*/  VIADD R81, R0.reuse, 0x6 ;  /* 0x0000000600517836 */ /* 0x040fe40000000000 */
[C---:B------:R-:W-:Y:S02]  /*06b0*/  VIADD R83, R0.reuse, 0x7 ;  /* 0x0000000700537836 */ /* 0x040fe40000000000 */
[----:B------:R-:W-:-:S02]  /*06c0*/  VIADD R82, R0, 0x8 ;  /* 0x0000000800527836 */ /* 0x000fc40000000000 */
[C---:B------:R-:W-:Y:S02]  /*06d0*/  VIADD R84, R0.reuse, 0x9 ;  /* 0x0000000900547836 */ /* 0x040fe40000000000 */
[----:B------:R-:W-:Y:S01]  /*06e0*/  ULEA UR5, UR5, UR6, 0x8 ;  /* 0x0000000605057291 */ /* 0x000fe2000f8e403f */
[C---:B------:R-:W-:Y:S02]  /*06f0*/  VIADD R68, R0.reuse, 0xa ;  /* 0x0000000a00447836 */ /* 0x040fe40000000000 */
[----:B------:R-:W-:Y:S01]  /*0700*/  ULDC.64 UR6, c[0x0][0x208] ;  /* 0x0000820000067ab9 */ /* 0x000fe20000000a00 */
[C---:B------:R-:W-:Y:S02]  /*0710*/  VIADD R65, R0.reuse, 0xb ;  /* 0x0000000b00417836 */ /* 0x040fe40000000000 */
[C---:B------:R-:W-:Y:S02]  /*0720*/  VIADD R61, R0.reuse, 0xc ;  /* 0x0000000c003d7836 */ /* 0x040fe40000000000 */
[----:B------:R-:W-:-:S02]  /*0730*/  VIADD R59, R0, 0xd ;  /* 0x0000000d003b7836 */ /* 0x000fc40000000000 */
[C---:B------:R-:W-:Y:S02]  /*0740*/  VIADD R3, R0.reuse, 0xe ;  /* 0x0000000e00037836 */ /* 0x040fe40000000000 */
[C---:B------:R-:W-:Y:S02]  /*0750*/  VIADD R60, R0.reuse, 0xf ;  /* 0x0000000f003c7836 */ /* 0x040fe40000000000 */
[C---:B------:R-:W-:Y:S02]  /*0760*/  VIADD R62, R0.reuse, 0x10 ;  /* 0x00000010003e7836 */ /* 0x040fe40000000000 */
[C---:B------:R-:W-:Y:S02]  /*0770*/  VIADD R58, R0.reuse, 0x11 ;  /* 0x00000011003a7836 */ /* 0x040fe40000000000 */
[C---:B------:R-:W-:Y:S02]  /*0780*/  VIADD R63, R0.reuse, 0x12 ;  /* 0x00000012003f7836 */ /* 0x040fe40000000000 */
[----:B------:R-:W-:Y:S01]  /*0790*/  VIADD R66, R0, 0x13 ;  /* 0x0000001300427836 */ /* 0x000fe20000000000 */
[----:B0-----:R-:W-:Y:S01]  /*07a0*/  LOP3.LUT R110, R2, 0x7f, RZ, 0xc0, !PT ;  /* 0x0000007f026e7812 */ /* 0x001fe200078ec0ff */
[----:B------:R-:W-:-:S02]  /*07b0*/  VIADD R64, R0, 0x14 ;  /* 0x0000001400407836 */ /* 0x000fc40000000000 */
[----:B------:R-:W-:Y:S02]  /*07c0*/  VIADD R67, R0, 0x15 ;  /* 0x0000001500437836 */ /* 0x000fe40000000000 */
[----:B------:R-:W-:Y:S02]  /*07d0*/  VIADD R19, R110, UR5 ;  /* 0x000000056e137c36 */ /* 0x000fe40008000000 */
[C---:B------:R-:W-:Y:S02]  /*07e0*/  VIADD R69, R0.reuse, 0x16 ;  /* 0x0000001600457836 */ /* 0x040fe40000000000 */
[C---:B------:R-:W-:Y:S01]  /*07f0*/  VIADD R71, R0.reuse, 0x17 ;  /* 0x0000001700477836 */ /* 0x040fe20000000000 */
[----:B------:R0:W-:Y:S01]  /*0800*/  STL [R1+0x578], R19 ;  /* 0x0005781301007387 */ /* 0x0001e20000100800 */
[C---:B------:R-:W-:Y:S02]  /*0810*/  VIADD R72, R0.reuse, 0x18 ;  /* 0x0000001800487836 */ /* 0x040fe40000000000 */
[----:B------:R-:W-:-:S02]  /*0820*/  VIADD R70, R0, 0x19 ;  /* 0x0000001900467836 */ /* 0x000fc40000000000 */
[C---:B------:R-:W-:Y:S02]  /*0830*/  VIADD R73, R0.reuse, 0x1a ;  /* 0x0000001a00497836 */ /* 0x040fe40000000000 */
[C---:B------:R-:W-:Y:S02]  /*0840*/  VIADD R75, R0.reuse, 0x1b ;  /* 0x0000001b004b7836 */ /* 0x040fe40000000000 */
[C---:B------:R-:W-:Y:S02]  /*0850*/  VIADD R85, R0.reuse, 0x1c ;  /* 0x0000001c00557836 */ /* 0x040fe40000000000 */
        /* <DEDUP_REMOVED lines=34> */
[----:B------:R-:W-:Y:S01]  /*0a80*/  VIADD R13, R0, 0x3f ;  /* 0x0000003f000d7836 */ /* 0x000fe20000000000 */
[----:B0-----:R-:W-:Y:S06]  /*0a90*/  @!P0 BRA `(.L_x_0) ;  /* 0x0000011400988947 */ /* 0x001fec0003800000 */
[----:B------:R-:W-:Y:S01]  /*0aa0*/  IABS R12, R56 ;  /* 0x00000038000c7213 */ /* 0x000fe20000000000 */
[----:B------:R-:W-:Y:S01]  /*0ab0*/  ULDC UR60, c[0x0][0x23c] ;  /* 0x00008f00003c7ab9 */ /* 0x000fe20000000800 */
[----:B------:R-:W-:Y:S01]  /*0ac0*/  IABS R4, R57 ;  /* 0x0000003900047213 */ /* 0x000fe20000000000 */
[----:B------:R-:W-:Y:S01]  /*0ad0*/  ULDC.64 UR8, c[0x0][0x218] ;  /* 0x0000860000087ab9 */ /* 0x000fe20000000a00 */
[----:B------:R-:W0:Y:S01]  /*0ae0*/  I2F.RP R5, R12 ;  /* 0x0000000c00057306 */ /* 0x000e220000209400 */
[----:B------:R-:W-:Y:S01]  /*0af0*/  IABS R111, R19 ;  /* 0x00000013006f7213 */ /* 0x000fe20000000000 */
[----:B------:R-:W-:Y:S01]  /*0b00*/  ULDC UR10, c[0x0][0x240] ;  /* 0x00009000000a7ab9 */ /* 0x000fe20000000800 */
[----:B------:R-:W-:Y:S01]  /*0b10*/  ISETP.GE.AND P3, PT, R13, RZ, PT ;  /* 0x000000ff0d00720c */ /* 0x000fe20003f66270 */
[----:B------:R-:W-:Y:S01]  /*0b20*/  ULDC UR5, c[0x0][0x234] ;  /* 0x00008d0000057ab9 */ /* 0x000fe20000000800 */
[----:B------:R-:W-:Y:S01]  /*0b30*/  IABS R16, R109 ;  /* 0x0000006d00107213 */ /* 0x000fe20000000000 */
[----:B------:R-:W-:Y:S01]  /*0b40*/  USHF.R.U32.HI UR36, URZ, 0x4, UR4 ;  /* 0x000000043f247899 */ /* 0x000fe20008011604 */
[----:B------:R-:W-:Y:S01]  /*0b50*/  IABS R14, R18 ;  /* 0x00000012000e7213 */ /* 0x000fe20000000000 */
[----:B------:R-:W1:Y:S01]  /*0b60*/  I2F.RP R10, R4 ;  /* 0x00000004000a7306 */ /* 0x000e620000209400 */
[----:B------:R-:W-:Y:S01]  /*0b70*/  ISETP.GE.AND P5, PT, R15, RZ, PT ;  /* 0x000000ff0f00720c */ /* 0x000fe20003fa6270 */
[----:B------:R-:W-:Y:S01]  /*0b80*/  USGXT.U32 UR36, UR36, 0xe ;  /* 0x0000000e2424789a */ /* 0x000fe20008000000 */
[----:B------:R-:W-:Y:S01]  /*0b90*/  ISETP.GE.AND P4, PT, R19, RZ, PT ;  /* 0x000000ff1300720c */ /* 0x000fe20003f86270 */
[----:B------:R-:W-:Y:S01]  /*0ba0*/  UMOV UR39, 0x40000040 ;  /* 0x4000004000277882 */ /* 0x000fe20000000000 */
[----:B------:R-:W-:Y:S01]  /*0bb0*/  ISETP.NE.AND P2, PT, R56, RZ, PT ;  /* 0x000000ff3800720c */ /* 0x000fe20003f45270 */
[----:B------:R-:W-:Y:S01]  /*0bc0*/  UIADD3 UR11, UP0, UR36, 0x80, URZ ;  /* 0x00000080240b7890 */ /* 0x000fe2000ff1e03f */
[----:B------:R-:W-:Y:S01]  /*0bd0*/  IABS R19, R102 ;  /* 0x0000006600137213 */ /* 0x000fe20000000000 */
[----:B0-----:R-:W0:Y:S01]  /*0be0*/  MUFU.RCP R5, R5 ;  /* 0x0000000500057308 */ /* 0x001e220000001000 */
[----:B------:R-:W-:-:S02]  /*0bf0*/  IABS R20, R26 ;  /* 0x0000001a00147213 */ /* 0x000fc40000000000 */
[----:B------:R-:W-:Y:S02]  /*0c00*/  IABS R28, R100 ;  /* 0x00000064001c7213 */ /* 0x000fe40000000000 */
[----:B------:R-:W-:Y:S02]  /*0c10*/  IABS R30, R99 ;  /* 0x00000063001e7213 */ /* 0x000fe40000000000 */
[----:B------:R-:W-:Y:S01]  /*0c20*/  IABS R31, R98 ;  /* 0x00000062001f7213 */ /* 0x000fe20000000000 */
[----:B-1----:R-:W1:Y:S01]  /*0c30*/  MUFU.RCP R10, R10 ;  /* 0x0000000a000a7308 */ /* 0x002e620000001000 */
[----:B------:R-:W-:Y:S02]  /*0c40*/  IABS R32, R96 ;  /* 0x0000006000207213 */ /* 0x000fe40000000000 */
[----:B------:R-:W-:Y:S02]  /*0c50*/  IABS R35, R94 ;  /* 0x0000005e00237213 */ /* 0x000fe40000000000 */
[----:B------:R-:W-:-:S02]  /*0c60*/  IABS R34, R95 ;  /* 0x0000005f00227213 */ /* 0x000fc40000000000 */
[----:B------:R-:W-:Y:S01]  /*0c70*/  IABS R36, R91 ;  /* 0x0000005b00247213 */ /* 0x000fe20000000000 */
[----:B0-----:R-:W-:Y:S01]  /*0c80*/  VIADD R6, R5, 0xffffffe ;  /* 0x0ffffffe05067836 */ /* 0x001fe20000000000 */
[----:B------:R-:W-:Y:S02]  /*0c90*/  IABS R38, R89 ;  /* 0x0000005900267213 */ /* 0x000fe40000000000 */
[----:B------:R-:W-:Y:S01]  /*0ca0*/  IABS R39, R88 ;  /* 0x0000005800277213 */ /* 0x000fe20000000000 */
[----:B------:R0:W2:Y:S01]  /*0cb0*/  F2I.FTZ.U32.TRUNC.NTZ R7, R6 ;  /* 0x0000000600077305 */ /* 0x0000a2000021f000 */
[----:B------:R-:W-:Y:S02]  /*0cc0*/  IABS R41, R87 ;  /* 0x0000005700297213 */ /* 0x000fe40000000000 */
[----:B------:R-:W-:Y:S01]  /*0cd0*/  IABS R42, R86 ;  /* 0x00000056002a7213 */ /* 0x000fe20000000000 */
[----:B-1----:R-:W-:Y:S01]  /*0ce0*/  VIADD R8, R10, 0xffffffe ;  /* 0x0ffffffe0a087836 */ /* 0x002fe20000000000 */
[----:B------:R-:W-:-:S02]  /*0cf0*/  IABS R10, R13 ;  /* 0x0000000d000a7213 */ /* 0x000fc40000000000 */
[----:B------:R-:W-:Y:S01]  /*0d00*/  IABS R13, R15 ;  /* 0x0000000f000d7213 */ /* 0x000fe20000000000 */
[----:B------:R1:W3:Y:S01]  /*0d10*/  F2I.FTZ.U32.TRUNC.NTZ R9, R8 ;  /* 0x0000000800097305 */ /* 0x0002e2000021f000 */
[----:B0-----:R-:W-:Y:S01]  /*0d20*/  IMAD.MOV.U32 R6, RZ, RZ, RZ ;  /* 0x000000ffff067224 */ /* 0x001fe200078e00ff */
[----:B------:R-:W-:Y:S02]  /*0d30*/  IABS R44, R77 ;  /* 0x0000004d002c7213 */ /* 0x000fe40000000000 */
[----:B------:R-:W-:Y:S02]  /*0d40*/  IABS R46, R73 ;  /* 0x00000049002e7213 */ /* 0x000fe40000000000 */
[----:B------:R-:W-:Y:S01]  /*0d50*/  IABS R47, R70 ;  /* 0x00000046002f7213 */ /* 0x000fe20000000000 */
[----:B--2---:R-:W-:Y:S01]  /*0d60*/  IMAD.MOV R11, RZ, RZ, -R7 ;  /* 0x000000ffff0b7224 */ /* 0x004fe200078e0a07 */
[----:B------:R-:W-:Y:S01]  /*0d70*/  IABS R48, R72 ;  /* 0x0000004800307213 */ /* 0x000fe20000000000 */
[----:B-1----:R-:W-:Y:S01]  /*0d80*/  IMAD.MOV.U32 R8, RZ, RZ, RZ ;  /* 0x000000ffff087224 */ /* 0x002fe200078e00ff */
[----:B------:R-:W-:Y:S01]  /*0d90*/  IABS R49, R71 ;  /* 0x0000004700317213 */ /* 0x000fe20000000000 */
[----:B------:R-:W-:Y:S01]  /*0da0*/  IMAD R11, R11, R12, RZ ;  /* 0x0000000c0b0b7224 */ /* 0x000fe200078e02ff */
[----:B------:R-:W-:-:S02]  /*0db0*/  IABS R51, R69 ;  /* 0x0000004500337213 */ /* 0x000fc40000000000 */
[----:B------:R-:W-:Y:S01]  /*0dc0*/  IABS R53, R67 ;  /* 0x0000004300357213 */ /* 0x000fe20000000000 */
[----:B------:R-:W-:Y:S01]  /*0dd0*/  IMAD.HI.U32 R7, R7, R11, R6 ;  /* 0x0000000b07077227 */ /* 0x000fe200078e0006 */
[----:B------:R-:W-:Y:S02]  /*0de0*/  IABS R55, R64 ;  /* 0x0000004000377213 */ /* 0x000fe40000000000 */
[----:B------:R-:W-:Y:S01]  /*0df0*/  IABS R50, R63 ;  /* 0x0000003f00327213 */ /* 0x000fe20000000000 */
[----:B---3--:R-:W-:Y:S02]  /*0e00*/  IMAD.MOV R5, RZ, RZ, -R9 ;  /* 0x000000ffff057224 */ /* 0x008fe400078e0a09 */
[----:B------:R-:W-:-:S04]  /*0e10*/  IMAD.HI.U32 R7, R7, R111, RZ ;  /* 0x0000006f07077227 */ /* 0x000fc800078e00ff */
[----:B------:R-:W-:Y:S02]  /*0e20*/  IMAD.MOV R7, RZ, RZ, -R7 ;  /* 0x000000ffff077224 */ /* 0x000fe400078e0a07 */
[----:B------:R-:W-:Y:S02]  /*0e30*/  IMAD R5, R5, R4, RZ ;  /* 0x0000000405057224 */ /* 0x000fe400078e02ff */
[----:B------:R-:W-:Y:S02]  /*0e40*/  IMAD R111, R12, R7, R111 ;  /* 0x000000070c6f7224 */ /* 0x000fe400078e026f */
[----:B------:R-:W-:-:S03]  /*0e50*/  IMAD.HI.U32 R5, R9, R5, R8 ;  /* 0x0000000509057227 */ /* 0x000fc600078e0008 */
[----:B------:R-:W-:-:S03]  /*0e60*/  ISETP.GT.U32.AND P0, PT, R12, R111, PT ;  /* 0x0000006f0c00720c */ /* 0x000fc60003f04070 */
[----:B------:R-:W-:-:S04]  /*0e70*/  IMAD.HI.U32 R6, R5, R10, RZ ;  /* 0x0000000a05067227 */ /* 0x000fc800078e00ff */
[----:B------:R-:W-:-:S04]  /*0e80*/  IMAD.HI.U32 R7, R5, R13, RZ ;  /* 0x0000000d05077227 */ /* 0x000fc800078e00ff */
[----:B------:R-:W-:-:S04]  /*0e90*/  IMAD.HI.U32 R9, R5, R16, RZ ;  /* 0x0000001005097227 */ /* 0x000fc800078e00ff */
[----:B------:R-:W-:Y:S02]  /*0ea0*/  IMAD.MOV R11, RZ, RZ, -R6 ;  /* 0x000000ffff0b7224 */ /* 0x000fe400078e0a06 */
[----:B------:R-:W-:-:S04]  /*0eb0*/  IMAD.HI.U32 R8, R5, R14, RZ ;  /* 0x0000000e05087227 */ /* 0x000fc800078e00ff */
[----:B------:R-:W-:Y:S02]  /*0ec0*/  IMAD.MOV R7, RZ, RZ, -R7 ;  /* 0x000000ffff077224 */ /* 0x000fe400078e0a07 */
[----:B------:R-:W-:Y:S02]  /*0ed0*/  IMAD.MOV R17, RZ, RZ, -R9 ;  /* 0x000000ffff117224 */ /* 0x000fe400078e0a09 */
[----:B------:R-:W-:Y:S02]  /*0ee0*/  @!P0 IMAD.IADD R111, R111, 0x1, -R12 ;  /* 0x000000016f6f8824 */ /* 0x000fe400078e0a0c */
[----:B------:R-:W-:Y:S02]  /*0ef0*/  IMAD R9, R4, R11, R10 ;  /* 0x0000000b04097224 */ /* 0x000fe400078e020a */
[----:B------:R-:W-:Y:S01]  /*0f00*/  IMAD.MOV R15, RZ, RZ, -R8 ;  /* 0x000000ffff0f7224 */ /* 0x000fe200078e0a08 */
[----:B------:R-:W-:Y:S01]  /*0f10*/  ISETP.GT.U32.AND P0, PT, R12, R111, PT ;  /* 0x0000006f0c00720c */ /* 0x000fe20003f04070 */
[C---:B------:R-:W-:Y:S01]  /*0f20*/  IMAD R10, R4.reuse, R7, R13 ;  /* 0x00000007040a7224 */ /* 0x040fe200078e020d */
[----:B------:R-:W-:Y:S01]  /*0f30*/  IABS R8, R108 ;  /* 0x0000006c00087213 */ /* 0x000fe20000000000 */
[C---:B------:R-:W-:Y:S01]  /*0f40*/  IMAD R6, R4.reuse, R15, R14 ;  /* 0x0000000f04067224 */ /* 0x040fe200078e020e */
[----:B------:R-:W-:Y:S01]  /*0f50*/  IABS R14, R107 ;  /* 0x0000006b000e7213 */ /* 0x000fe20000000000 */
[C---:B------:R-:W-:Y:S01]  /*0f60*/  IMAD R7, R4.reuse, R17, R16 ;  /* 0x0000001104077224 */ /* 0x040fe200078e0210 */
[C---:B------:R-:W-:Y:S01]  /*0f70*/  ISETP.GT.U32.AND P1, PT, R4.reuse, R10, PT ;  /* 0x0000000a0400720c */ /* 0x040fe20003f24070 */
[----:B------:R-:W-:Y:S01]  /*0f80*/  IMAD.MOV.U32 R13, RZ, RZ, R8 ;  /* 0x000000ffff0d7224 */ /* 0x000fe200078e0008 */
[----:B------:R-:W-:Y:S01]  /*0f90*/  ISETP.GT.U32.AND P6, PT, R4, R6, PT ;  /* 0x000000060400720c */ /* 0x000fe20003fc4070 */
[----:B------:R-:W-:Y:S01]  /*0fa0*/  IMAD.HI.U32 R11, R5, R14, RZ ;  /* 0x0000000e050b7227 */ /* 0x000fe200078e00ff */
[----:B------:R-:W-:-:S02]  /*0fb0*/  IABS R15, R106 ;  /* 0x0000006a000f7213 */ /* 0x000fc40000000000 */
[----:B------:R-:W-:Y:S01]  /*0fc0*/  IABS R16, R105 ;  /* 0x0000006900107213 */ /* 0x000fe20000000000 */
[----:B------:R-:W-:Y:S01]  /*0fd0*/  @!P0 IMAD.IADD R111, R111, 0x1, -R12 ;  /* 0x000000016f6f8824 */ /* 0x000fe200078e0a0c */
[----:B------:R-:W-:Y:S01]  /*0fe0*/  ISETP.GT.U32.AND P0, PT, R4, R9, PT ;  /* 0x000000090400720c */ /* 0x000fe20003f04070 */
[----:B------:R-:W-:-:S04]  /*0ff0*/  IMAD.HI.U32 R12, R5, R15, RZ ;  /* 0x0000000f050c7227 */ /* 0x000fc800078e00ff */
[--C-:B------:R-:W-:Y:S01]  /*1000*/  @!P1 IMAD.IADD R10, R10, 0x1, -R4.reuse ;  /* 0x000000010a0a9824 */ /* 0x100fe200078e0a04 */
[----:B------:R-:W-:Y:S01]  /*1010*/  ISETP.GE.AND P1, PT, R18, RZ, PT ;  /* 0x000000ff1200720c */ /* 0x000fe20003f26270 */
[----:B------:R-:W-:Y:S01]  /*1020*/  @!P4 IMAD.MOV R111, RZ, RZ, -R111 ;  /* 0x000000ffff6fc224 */ /* 0x000fe200078e0a6f */
[----:B------:R-:W-:Y:S01]  /*1030*/  ISETP.GT.U32.AND P4, PT, R4, R7, PT ;  /* 0x000000070400720c */ /* 0x000fe20003f84070 */
[----:B------:R-:W-:Y:S01]  /*1040*/  @!P6 IMAD.IADD R6, R6, 0x1, -R4 ;  /* 0x000000010606e824 */ /* 0x000fe200078e0a04 */
[----:B------:R-:W-:Y:S01]  /*1050*/  ISETP.GT.U32.AND P6, PT, R4, R10, PT ;  /* 0x0000000a0400720c */ /* 0x000fe20003fc4070 */
[----:B------:R-:W-:Y:S01]  /*1060*/  IMAD.MOV R11, RZ, RZ, -R11 ;  /* 0x000000ffff0b7224 */ /* 0x000fe200078e0a0b */
[----:B------:R-:W-:Y:S01]  /*1070*/  @!P2 LOP3.LUT R111, RZ, R56, RZ, 0x33, !PT ;  /* 0x00000038ff6fa212 */ /* 0x000fe200078e33ff */
[----:B------:R-:W-:Y:S01]  /*1080*/  IMAD.MOV R12, RZ, RZ, -R12 ;  /* 0x000000ffff0c7224 */ /* 0x000fe200078e0a0c */
[----:B------:R-:W-:Y:S01]  /*1090*/  IABS R18, R103 ;  /* 0x0000006700127213 */ /* 0x000fe20000000000 */
[----:B------:R-:W-:-:S04]  /*10a0*/  IMAD.HI.U32 R8, R5, R13, RZ ;  /* 0x0000000d05087227 */ /* 0x000fc800078e00ff */
[C---:B------:R-:W-:Y:S02]  /*10b0*/  IMAD R11, R4.reuse, R11, R14 ;  /* 0x0000000b040b7224 */ /* 0x040fe400078e020e */
[C---:B------:R-:W-:Y:S01]  /*10c0*/  IMAD R12, R4.reuse, R12, R15 ;  /* 0x0000000c040c7224 */ /* 0x040fe200078e020f */
[----:B------:R-:W-:Y:S01]  /*10d0*/  IABS R15, R104 ;  /* 0x00000068000f7213 */ /* 0x000fe20000000000 */
[----:B------:R-:W-:Y:S02]  /*10e0*/  IMAD.MOV R8, RZ, RZ, -R8 ;  /* 0x000000ffff087224 */ /* 0x000fe400078e0a08 */
[--C-:B------:R-:W-:Y:S01]  /*10f0*/  @!P4 IMAD.IADD R7, R7, 0x1, -R4.reuse ;  /* 0x000000010707c824 */ /* 0x100fe200078e0a04 */
[----:B------:R-:W-:Y:S01]  /*1100*/  ISETP.GT.U32.AND P4, PT, R4, R6, PT ;  /* 0x000000060400720c */ /* 0x000fe20003f84070 */
[----:B------:R-:W-:Y:S01]  /*1110*/  @!P6 IMAD.IADD R10, R10, 0x1, -R4 ;  /* 0x000000010a0ae824 */ /* 0x000fe200078e0a04 */
[C---:B------:R-:W-:Y:S01]  /*1120*/  ISETP.GT.U32.AND P6, PT, R4.reuse, R11, PT ;  /* 0x0000000b0400720c */ /* 0x040fe20003fc4070 */
[----:B------:R-:W-:-:S02]  /*1130*/  IMAD R8, R4, R8, R13 ;  /* 0x0000000804087224 */ /* 0x000fc400078e020d */
[----:B------:R-:W-:-:S04]  /*1140*/  IMAD.HI.U32 R14, R5, R15, RZ ;  /* 0x0000000f050e7227 */ /* 0x000fc800078e00ff */
[----:B------:R-:W-:Y:S01]  /*1150*/  @!P0 IMAD.IADD R9, R9, 0x1, -R4 ;  /* 0x0000000109098824 */ /* 0x000fe200078e0a04 */
[----:B------:R-:W-:Y:S01]  /*1160*/  ISETP.GT.U32.AND P0, PT, R4, R8, PT ;  /* 0x000000080400720c */ /* 0x000fe20003f04070 */
[----:B------:R-:W-:Y:S02]  /*1170*/  IMAD.MOV R14, RZ, RZ, -R14 ;  /* 0x000000ffff0e7224 */ /* 0x000fe400078e0a0e */
[--C-:B------:R-:W-:Y:S01]  /*1180*/  @!P4 IMAD.IADD R6, R6, 0x1, -R4.reuse ;  /* 0x000000010606c824 */ /* 0x100fe200078e0a04 */
[C---:B------:R-:W-:Y:S01]  /*1190*/  ISETP.GT.U32.AND P4, PT, R4.reuse, R12, PT ;  /* 0x0000000c0400720c */ /* 0x040fe20003f84070 */
[C---:B------:R-:W-:Y:S01]  /*11a0*/  IMAD R14, R4.reuse, R14, R15 ;  /* 0x0000000e040e7224 */ /* 0x040fe200078e020f */
[C---:B------:R-:W-:Y:S01]  /*11b0*/  ISETP.GT.U32.AND P2, PT, R4.reuse, R9, PT ;  /* 0x000000090400720c */ /* 0x040fe20003f44070 */
[----:B------:R-:W-:Y:S02]  /*11c0*/  @!P6 IMAD.IADD R11, R11, 0x1, -R4 ;  /* 0x000000010b0be824 */ /* 0x000fe400078e0a04 */
[----:B------:R-:W-:Y:S01]  /*11d0*/  IMAD.HI.U32 R13, R5, R16, RZ ;  /* 0x00000010050d7227 */ /* 0x000fe200078e00ff */
[----:B------:R-:W-:-:S03]  /*11e0*/  ISETP.GT.U32.AND P6, PT, R4, R14, PT ;  /* 0x0000000e0400720c */ /* 0x000fc60003fc4070 */
[--C-:B------:R-:W-:Y:S02]  /*11f0*/  @!P0 IMAD.IADD R8, R8, 0x1, -R4.reuse ;  /* 0x0000000108088824 */ /* 0x100fe400078e0a04 */
[----:B------:R-:W-:Y:S02]  /*1200*/  IMAD.MOV R13, RZ, RZ, -R13 ;  /* 0x000000ffff0d7224 */ /* 0x000fe400078e0a0d */
[----:B------:R-:W-:Y:S01]  /*1210*/  @!P4 IMAD.IADD R12, R12, 0x1, -R4 ;  /* 0x000000010c0cc824 */ /* 0x000fe200078e0a04 */
[C---:B------:R-:W-:Y:S01]  /*1220*/  ISETP.GT.U32.AND P0, PT, R4.reuse, R8, PT ;  /* 0x000000080400720c */ /* 0x040fe20003f04070 */
[----:B------:R-:W-:Y:S01]  /*1230*/  IMAD R13, R4, R13, R16 ;  /* 0x0000000d040d7224 */ /* 0x000fe200078e0210 */
[----:B------:R-:W-:Y:S01]  /*1240*/  ISETP.GE.AND P4, PT, R108, RZ, PT ;  /* 0x000000ff6c00720c */ /* 0x000fe20003f86270 */
[----:B------:R-:W-:-:S04]  /*1250*/  IMAD.HI.U32 R16, R5, R19, RZ ;  /* 0x0000001305107227 */ /* 0x000fc800078e00ff */
[--C-:B------:R-:W-:Y:S01]  /*1260*/  @!P6 IMAD.IADD R14, R14, 0x1, -R4.reuse ;  /* 0x000000010e0ee824 */ /* 0x100fe200078e0a04 */
[C---:B------:R-:W-:Y:S01]  /*1270*/  ISETP.GT.U32.AND P6, PT, R4.reuse, R12, PT ;  /* 0x0000000c0400720c */ /* 0x040fe20003fc4070 */
[----:B------:R-:W-:Y:S01]  /*1280*/  @!P2 IMAD.IADD R9, R9, 0x1, -R4 ;  /* 0x000000010909a824 */ /* 0x000fe200078e0a04 */
[C---:B------:R-:W-:Y:S01]  /*1290*/  ISETP.GT.U32.AND P2, PT, R4.reuse, R7, PT ;  /* 0x000000070400720c */ /* 0x040fe20003f44070 */
[----:B------:R-:W-:Y:S01]  /*12a0*/  @!P5 IMAD.MOV R10, RZ, RZ, -R10 ;  /* 0x000000ffff0ad224 */ /* 0x000fe200078e0a0a */
[----:B------:R-:W-:Y:S01]  /*12b0*/  ISETP.GT.U32.AND P5, PT, R4, R14, PT ;  /* 0x0000000e0400720c */ /* 0x000fe20003fa4070 */
[----:B------:R-:W-:-:S04]  /*12c0*/  IMAD.HI.U32 R17, R5, R20, RZ ;  /* 0x0000001405117227 */ /* 0x000fc800078e00ff */
[----:B------:R-:W-:Y:S02]  /*12d0*/  IMAD.MOV R16, RZ, RZ, -R16 ;  /* 0x000000ffff107224 */ /* 0x000fe400078e0a10 */
[----:B------:R-:W-:Y:S01]  /*12e0*/  @!P0 IMAD.IADD R8, R8, 0x1, -R4 ;  /* 0x0000000108088824 */ /* 0x000fe200078e0a04 */
[----:B------:R-:W-:Y:S01]  /*12f0*/  ISETP.GE.AND P0, PT, R109, RZ, PT ;  /* 0x000000ff6d00720c */ /* 0x000fe20003f06270 */
[----:B------:R-:W-:Y:S02]  /*1300*/  IMAD.MOV R17, RZ, RZ, -R17 ;  /* 0x000000ffff117224 */ /* 0x000fe400078e0a11 */
[----:B------:R-:W-:Y:S01]  /*1310*/  IMAD R16, R4, R16, R19 ;  /* 0x0000001004107224 */ /* 0x000fe200078e0213 */
[----:B------:R-:W-:Y:S01]  /*1320*/  IABS R19, R25 ;  /* 0x0000001900137213 */ /* 0x000fe20000000000 */
[----:B------:R-:W-:-:S04]  /*1330*/  IMAD.HI.U32 R15, R5, R18, RZ ;  /* 0x00000012050f7227 */ /* 0x000fc800078e00ff */
[C---:B------:R-:W-:Y:S01]  /*1340*/  IMAD R17, R4.reuse, R17, R20 ;  /* 0x0000001104117224 */ /* 0x040fe200078e0214 */
[----:B------:R-:W-:Y:S01]  /*1350*/  IABS R20, R21 ;  /* 0x0000001500147213 */ /* 0x000fe20000000000 */
[----:B------:R-:W-:Y:S01]  /*1360*/  @!P4 IMAD.MOV R8, RZ, RZ, -R8 ;  /* 0x000000ffff08c224 */ /* 0x000fe200078e0a08 */
[----:B------:R-:W-:Y:S01]  /*1370*/  ISETP.GT.U32.AND P4, PT, R4, R16, PT ;  /* 0x000000100400720c */ /* 0x000fe20003f84070 */
[----:B------:R-:W-:Y:S02]  /*1380*/  IMAD.MOV R15, RZ, RZ, -R15 ;  /* 0x000000ffff0f7224 */ /* 0x000fe400078e0a0f */
[--C-:B------:R-:W-:Y:S01]  /*1390*/  @!P6 IMAD.IADD R12, R12, 0x1, -R4.reuse ;  /* 0x000000010c0ce824 */ /* 0x100fe200078e0a04 */
[C---:B------:R-:W-:Y:S01]  /*13a0*/  ISETP.GT.U32.AND P6, PT, R4.reuse, R17, PT ;  /* 0x000000110400720c */ /* 0x040fe20003fc4070 */
[--C-:B------:R-:W-:Y:S01]  /*13b0*/  @!P2 IMAD.IADD R7, R7, 0x1, -R4.reuse ;  /* 0x000000010707a824 */ /* 0x100fe200078e0a04 */
[----:B------:R-:W-:Y:S01]  /*13c0*/  ISETP.GT.U32.AND P2, PT, R4, R13, PT ;  /* 0x0000000d0400720c */ /* 0x000fe20003f44070 */
[----:B------:R-:W-:Y:S01]  /*13d0*/  @!P5 IMAD.IADD R14, R14, 0x1, -R4 ;  /* 0x000000010e0ed824 */ /* 0x000fe200078e0a04 */
[----:B------:R-:W-:Y:S01]  /*13e0*/  ISETP.GE.AND P5, PT, R104, RZ, PT ;  /* 0x000000ff6800720c */ /* 0x000fe20003fa6270 */
[----:B------:R-:W-:-:S02]  /*13f0*/  IMAD R15, R4, R15, R18 ;  /* 0x0000000f040f7224 */ /* 0x000fc400078e0212 */
[----:B------:R-:W-:-:S04]  /*1400*/  IMAD.HI.U32 R18, R5, R19, RZ ;  /* 0x0000001305127227 */ /* 0x000fc800078e00ff */
[----:B------:R-:W-:Y:S02]  /*1410*/  IMAD.MOV R18, RZ, RZ, -R18 ;  /* 0x000000ffff127224 */ /* 0x000fe400078e0a12 */
[--C-:B------:R-:W-:Y:S01]  /*1420*/  @!P4 IMAD.IADD R16, R16, 0x1, -R4.reuse ;  /* 0x000000011010c824 */ /* 0x100fe200078e0a04 */
[----:B------:R-:W-:Y:S01]  /*1430*/  ISETP.GE.AND P4, PT, R102, RZ, PT ;  /* 0x000000ff6600720c */ /* 0x000fe20003f86270 */
[C---:B------:R-:W-:Y:S02]  /*1440*/  IMAD R18, R4.reuse, R18, R19 ;  /* 0x0000001204127224 */ /* 0x040fe400078e0213 */
[----:B------:R-:W-:Y:S01]  /*1450*/  @!P3 IMAD.MOV R9, RZ, RZ, -R9 ;  /* 0x000000ffff09b224 */ /* 0x000fe200078e0a09 */
[C---:B------:R-:W-:Y:S01]  /*1460*/  ISETP.GT.U32.AND P3, PT, R4.reuse, R11, PT ;  /* 0x0000000b0400720c */ /* 0x040fe20003f64070 */
[--C-:B------:R-:W-:Y:S01]  /*1470*/  @!P6 IMAD.IADD R17, R17, 0x1, -R4.reuse ;  /* 0x000000011111e824 */ /* 0x100fe200078e0a04 */
[C---:B------:R-:W-:Y:S01]  /*1480*/  ISETP.GT.U32.AND P6, PT, R4.reuse, R16, PT ;  /* 0x000000100400720c */ /* 0x040fe20003fc4070 */
[----:B------:R-:W-:Y:S01]  /*1490*/  @!P2 IMAD.IADD R13, R13, 0x1, -R4 ;  /* 0x000000010d0da824 */ /* 0x000fe200078e0a04 */
[----:B------:R-:W-:Y:S01]  /*14a0*/  ISETP.GE.AND P2, PT, R107, RZ, PT ;  /* 0x000000ff6b00720c */ /* 0x000fe20003f46270 */
[----:B------:R-:W-:Y:S01]  /*14b0*/  @!P5 IMAD.MOV R14, RZ, RZ, -R14 ;  /* 0x000000ffff0ed224 */ /* 0x000fe200078e0a0e */
[C---:B------:R-:W-:Y:S01]  /*14c0*/  ISETP.GT.U32.AND P5, PT, R4.reuse, R18, PT ;  /* 0x000000120400720c */ /* 0x040fe20003fa4070 */
[----:B------:R-:W-:Y:S01]  /*14d0*/  @!P1 IMAD.MOV R6, RZ, RZ, -R6 ;  /* 0x000000ffff069224 */ /* 0x000fe200078e0a06 */
[C---:B------:R-:W-:Y:S01]  /*14e0*/  ISETP.GT.U32.AND P1, PT, R4.reuse, R13, PT ;  /* 0x0000000d0400720c */ /* 0x040fe20003f24070 */
[----:B------:R-:W-:Y:S01]  /*14f0*/  @!P0 IMAD.MOV R7, RZ, RZ, -R7 ;  /* 0x000000ffff078224 */ /* 0x000fe200078e0a07 */
[----:B------:R-:W-:Y:S01]  /*1500*/  ISETP.GT.U32.AND P0, PT, R4, R15, PT ;  /* 0x0000000f0400720c */ /* 0x000fe20003f04070 */
[----:B------:R-:W-:-:S04]  /*1510*/  IMAD.HI.U32 R19, R5, R20, RZ ;  /* 0x0000001405137227 */ /* 0x000fc800078e00ff */
[--C-:B------:R-:W-:Y:S01]  /*1520*/  @!P3 IMAD.IADD R11, R11, 0x1, -R4.reuse ;  /* 0x000000010b0bb824 */ /* 0x100fe200078e0a04 */
[----:B------:R-:W-:Y:S01]  /*1530*/  ISETP.GE.AND P3, PT, R106, RZ, PT ;  /* 0x000000ff6a00720c */ /* 0x000fe20003f66270 */
[--C-:B------:R-:W-:Y:S01]  /*1540*/  @!P6 IMAD.IADD R16, R16, 0x1, -R4.reuse ;  /* 0x000000011010e824 */ /* 0x100fe200078e0a04 */
[----:B------:R-:W-:Y:S01]  /*1550*/  ISETP.GE.AND P6, PT, R21, RZ, PT ;  /* 0x000000ff1500720c */ /* 0x000fe20003fc6270 */
[--C-:B------:R-:W-:Y:S01]  /*1560*/  @!P5 IMAD.IADD R18, R18, 0x1, -R4.reuse ;  /* 0x000000011212d824 */ /* 0x100fe200078e0a04 */
[----:B------:R-:W-:Y:S01]  /*1570*/  IABS R21, R24 ;  /* 0x0000001800157213 */ /* 0x000fe20000000000 */
[----:B------:R-:W-:Y:S02]  /*1580*/  IMAD.MOV R19, RZ, RZ, -R19 ;  /* 0x000000ffff137224 */ /* 0x000fe400078e0a13 */
[----:B------:R-:W-:Y:S01]  /*1590*/  @!P1 IMAD.IADD R13, R13, 0x1, -R4 ;  /* 0x000000010d0d9824 */ /* 0x000fe200078e0a04 */
[----:B------:R-:W-:Y:S01]  /*15a0*/  ISETP.GE.AND P1, PT, R105, RZ, PT ;  /* 0x000000ff6900720c */ /* 0x000fe20003f26270 */
[C---:B------:R-:W-:Y:S01]  /*15b0*/  IMAD R19, R4.reuse, R19, R20 ;  /* 0x0000001304137224 */ /* 0x040fe200078e0214 */
[----:B------:R-:W-:Y:S01]  /*15c0*/  ISETP.GT.U32.AND P5, PT, R4, R18, PT ;  /* 0x000000120400720c */ /* 0x000fe20003fa4070 */
[----:B------:R-:W-:-:S04]  /*15d0*/  IMAD.HI.U32 R20, R5, R21, RZ ;  /* 0x0000001505147227 */ /* 0x000fc800078e00ff */
[----:B------:R-:W-:Y:S01]  /*15e0*/  @!P0 IMAD.IADD R15, R15, 0x1, -R4 ;  /* 0x000000010f0f8824 */ /* 0x000fe200078e0a04 */
[----:B------:R-:W-:Y:S01]  /*15f0*/  ISETP.GE.AND P0, PT, R103, RZ, PT ;  /* 0x000000ff6700720c */ /* 0x000fe20003f06270 */
[----:B------:R-:W-:Y:S01]  /*1600*/  @!P4 IMAD.MOV R16, RZ, RZ, -R16 ;  /* 0x000000ffff10c224 */ /* 0x000fe200078e0a10 */
[C---:B------:R-:W-:Y:S01]  /*1610*/  ISETP.GT.U32.AND P4, PT, R4.reuse, R19, PT ;  /* 0x000000130400720c */ /* 0x040fe20003f84070 */
[----:B------:R-:W-:Y:S02]  /*1620*/  IMAD.MOV R20, RZ, RZ, -R20 ;  /* 0x000000ffff147224 */ /* 0x000fe400078e0a14 */
[----:B------:R-:W-:Y:S01]  /*1630*/  @!P2 IMAD.MOV R11, RZ, RZ, -R11 ;  /* 0x000000ffff0ba224 */ /* 0x000fe200078e0a0b */
[C---:B------:R-:W-:Y:S01]  /*1640*/  ISETP.GT.U32.AND P2, PT, R4.reuse, R15, PT ;  /* 0x0000000f0400720c */ /* 0x040fe20003f44070 */
[----:B------:R-:W-:Y:S01]  /*1650*/  @!P3 IMAD.MOV R12, RZ, RZ, -R12 ;  /* 0x000000ffff0cb224 */ /* 0x000fe200078e0a0c */
[C---:B------:R-:W-:Y:S01]  /*1660*/  ISETP.GT.U32.AND P3, PT, R4.reuse, R17, PT ;  /* 0x000000110400720c */ /* 0x040fe20003f64070 */
[----:B------:R-:W-:-:S02]  /*1670*/  IMAD R20, R4, R20, R21 ;  /* 0x0000001404147224 */ /* 0x000fc400078e0215 */
[----:B------:R-:W-:Y:S01]  /*1680*/  @!P1 IMAD.MOV R13, RZ, RZ, -R13 ;  /* 0x000000ffff0d9224 */ /* 0x000fe200078e0a0d */
[----:B------:R-:W-:Y:S01]  /*1690*/  ISETP.GE.AND P1, PT, R26, RZ, PT ;  /* 0x000000ff1a00720c */ /* 0x000fe20003f26270 */
[--C-:B------:R-:W-:Y:S01]  /*16a0*/  @!P5 IMAD.IADD R18, R18, 0x1, -R4.reuse ;  /* 0x000000011212d824 */ /* 0x100fe200078e0a04 */
[----:B------:R-:W-:Y:S01]  /*16b0*/  ISETP.GT.U32.AND P5, PT, R4, R20, PT ;  /* 0x000000140400720c */ /* 0x000fe20003fa4070 */
[----:B------:R-:W-:Y:S01]  /*16c0*/  @!P4 IMAD.IADD R19, R19, 0x1, -R4 ;  /* 0x000000011313c824 */ /* 0x000fe200078e0a04 */
[----:B------:R-:W-:Y:S01]  /*16d0*/  IABS R26, R27 ;  /* 0x0000001b001a7213 */ /* 0x000fe20000000000 */
[----:B------:R-:W-:-:S03]  /*16e0*/  IMAD.HI.U32 R40, R5, R44, RZ ;  /* 0x0000002c05287227 */ /* 0x000fc600078e00ff */
[----:B------:R-:W-:Y:S01]  /*16f0*/  ISETP.GT.U32.AND P4, PT, R4, R19, PT ;  /* 0x000000130400720c */ /* 0x000fe20003f84070 */
[--C-:B------:R-:W-:Y:S01]  /*1700*/  @!P2 IMAD.IADD R15, R15, 0x1, -R4.reuse ;  /* 0x000000010f0fa824 */ /* 0x100fe200078e0a04 */
[----:B------:R-:W-:Y:S01]  /*1710*/  ISETP.GE.AND P2, PT, R25, RZ, PT ;  /* 0x000000ff1900720c */ /* 0x000fe20003f46270 */
[--C-:B------:R-:W-:Y:S01]  /*1720*/  @!P3 IMAD.IADD R17, R17, 0x1, -R4.reuse ;  /* 0x000000011111b824 */ /* 0x100fe200078e0a04 */
[----:B------:R-:W-:Y:S01]  /*1730*/  ISETP.GE.AND P3, PT, R24, RZ, PT ;  /* 0x000000ff1800720c */ /* 0x000fe20003f66270 */
[----:B------:R-:W-:Y:S01]  /*1740*/  @!P0 IMAD.MOV R15, RZ, RZ, -R15 ;  /* 0x000000ffff0f8224 */ /* 0x000fe200078e0a0f */
[----:B------:R-:W-:Y:S01]  /*1750*/  IABS R24, R23 ;  /* 0x0000001700187213 */ /* 0x000fe20000000000 */
[----:B------:R-:W-:Y:S01]  /*1760*/  @!P1 IMAD.MOV R17, RZ, RZ, -R17 ;  /* 0x000000ffff119224 */ /* 0x000fe200078e0a11 */
[----:B------:R-:W-:Y:S01]  /*1770*/  IABS R25, R22 ;  /* 0x0000001600197213 */ /* 0x000fe20000000000 */
[----:B------:R-:W-:Y:S01]  /*1780*/  @!P5 IMAD.IADD R20, R20, 0x1, -R4 ;  /* 0x000000011414d824 */ /* 0x000fe200078e0a04 */
[----:B------:R-:W-:Y:S01]  /*1790*/  ISETP.GE.AND P1, PT, R22, RZ, PT ;  /* 0x000000ff1600720c */ /* 0x000fe20003f26270 */
[----:B------:R-:W-:Y:S01]  /*17a0*/  IMAD.HI.U32 R21, R5, R24, RZ ;  /* 0x0000001805157227 */ /* 0x000fe200078e00ff */
[----:B------:R-:W-:-:S02]  /*17b0*/  ISETP.GE.AND P0, PT, R23, RZ, PT ;  /* 0x000000ff1700720c */ /* 0x000fc40003f06270 */
[----:B------:R-:W-:Y:S01]  /*17c0*/  ISETP.GT.U32.AND P5, PT, R4, R20, PT ;  /* 0x000000140400720c */ /* 0x000fe20003fa4070 */
[----:B------:R-:W-:-:S04]  /*17d0*/  IMAD.HI.U32 R22, R5, R25, RZ ;  /* 0x0000001905167227 */ /* 0x000fc800078e00ff */
[----:B------:R-:W-:-:S04]  /*17e0*/  IMAD.HI.U32 R23, R5, R26, RZ ;  /* 0x0000001a05177227 */ /* 0x000fc800078e00ff */
[----:B------:R-:W-:Y:S02]  /*17f0*/  IMAD.MOV R21, RZ, RZ, -R21 ;  /* 0x000000ffff157224 */ /* 0x000fe400078e0a15 */
[----:B------:R-:W-:Y:S02]  /*1800*/  IMAD.MOV R22, RZ, RZ, -R22 ;  /* 0x000000ffff167224 */ /* 0x000fe400078e0a16 */
[----:B------:R-:W-:Y:S02]  /*1810*/  IMAD.MOV R23, RZ, RZ, -R23 ;  /* 0x000000ffff177224 */ /* 0x000fe400078e0a17 */
[C---:B------:R-:W-:Y:S02]  /*1820*/  IMAD R21, R4.reuse, R21, R24 ;  /* 0x0000001504157224 */ /* 0x040fe400078e0218 */
[C---:B------:R-:W-:Y:S02]  /*1830*/  IMAD R22, R4.reuse, R22, R25 ;  /* 0x0000001604167224 */ /* 0x040fe400078e0219 */
[----:B------:R-:W-:Y:S01]  /*1840*/  @!P4 IMAD.IADD R19, R19, 0x1, -R4 ;  /* 0x000000011313c824 */ /* 0x000fe200078e0a04 */
[C---:B------:R-:W-:Y:S01]  /*1850*/  ISETP.GT.U32.AND P4, PT, R4.reuse, R21, PT ;  /* 0x000000150400720c */ /* 0x040fe20003f84070 */
[C---:B------:R-:W-:Y:S01]  /*1860*/  IMAD R23, R4.reuse, R23, R26 ;  /* 0x0000001704177224 */ /* 0x040fe200078e021a */
[----:B------:R-:W-:Y:S01]  /*1870*/  IABS R26, R101 ;  /* 0x00000065001a7213 */ /* 0x000fe20000000000 */
[----:B------:R-:W-:Y:S01]  /*1880*/  @!P6 IMAD.MOV R19, RZ, RZ, -R19 ;  /* 0x000000ffff13e224 */ /* 0x000fe200078e0a13 */
[----:B------:R-:W-:Y:S01]  /*1890*/  ISETP.GT.U32.AND P6, PT, R4, R22, PT ;  /* 0x000000160400720c */ /* 0x000fe20003fc4070 */
[----:B------:R-:W-:Y:S01]  /*18a0*/  @!P5 IMAD.IADD R20, R20, 0x1, -R4 ;  /* 0x000000011414d824 */ /* 0x000fe200078e0a04 */
[----:B------:R-:W-:Y:S01]  /*18b0*/  ISETP.GT.U32.AND P5, PT, R4, R23, PT ;  /* 0x000000170400720c */ /* 0x000fe20003fa4070 */
[----:B------:R-:W-:-:S04]  /*18c0*/  IMAD.HI.U32 R24, R5, R26, RZ ;  /* 0x0000001a05187227 */ /* 0x000fc800078e00ff */
[----:B------:R-:W-:-:S04]  /*18d0*/  IMAD.HI.U32 R25, R5, R28, RZ ;  /* 0x0000001c05197227 */ /* 0x000fc800078e00ff */
[--C-:B------:R-:W-:Y:S01]  /*18e0*/  @!P4 IMAD.IADD R21, R21, 0x1, -R4.reuse ;  /* 0x000000011515c824 */ /* 0x100fe200078e0a04 */
[----:B------:R-:W-:Y:S01]  /*18f0*/  ISETP.GE.AND P4, PT, R101, RZ, PT ;  /* 0x000000ff6500720c */ /* 0x000fe20003f86270 */
[----:B------:R-:W-:Y:S02]  /*1900*/  @!P6 IMAD.IADD R22, R22, 0x1, -R4 ;  /* 0x000000011616e824 */ /* 0x000fe400078e0a04 */
[----:B------:R-:W-:Y:S01]  /*1910*/  @!P2 IMAD.MOV R18, RZ, RZ, -R18 ;  /* 0x000000ffff12a224 */ /* 0x000fe200078e0a12 */
[----:B------:R-:W-:Y:S01]  /*1920*/  ISETP.GE.AND P2, PT, R27, RZ, PT ;  /* 0x000000ff1b00720c */ /* 0x000fe20003f46270 */
[----:B------:R-:W-:Y:S01]  /*1930*/  @!P5 IMAD.IADD R23, R23, 0x1, -R4 ;  /* 0x000000011717d824 */ /* 0x000fe200078e0a04 */
[C---:B------:R-:W-:Y:S01]  /*1940*/  ISETP.GT.U32.AND P6, PT, R4.reuse, R21, PT ;  /* 0x000000150400720c */ /* 0x040fe20003fc4070 */
[----:B------:R-:W-:Y:S01]  /*1950*/  IMAD.MOV R27, RZ, RZ, -R24 ;  /* 0x000000ffff1b7224 */ /* 0x000fe200078e0a18 */
[----:B------:R-:W-:Y:S01]  /*1960*/  ISETP.GT.U32.AND P5, PT, R4, R22, PT ;  /* 0x000000160400720c */ /* 0x000fe20003fa4070 */
[----:B------:R-:W-:-:S02]  /*1970*/  IMAD.MOV R29, RZ, RZ, -R25 ;  /* 0x000000ffff1d7224 */ /* 0x000fc400078e0a19 */
[----:B------:R-:W-:-:S04]  /*1980*/  IMAD.HI.U32 R24, R5, R30, RZ ;  /* 0x0000001e05187227 */ /* 0x000fc800078e00ff */
[C---:B------:R-:W-:Y:S02]  /*1990*/  IMAD R25, R4.reuse, R27, R26 ;  /* 0x0000001b04197224 */ /* 0x040fe400078e021a */
[C---:B------:R-:W-:Y:S02]  /*19a0*/  IMAD R26, R4.reuse, R29, R28 ;  /* 0x0000001d041a7224 */ /* 0x040fe400078e021c */
[----:B------:R-:W-:Y:S01]  /*19b0*/  IMAD.MOV R27, RZ, RZ, -R24 ;  /* 0x000000ffff1b7224 */ /* 0x000fe200078e0a18 */
[----:B------:R-:W-:Y:S01]  /*19c0*/  IABS R24, R97 ;  /* 0x0000006100187213 */ /* 0x000fe20000000000 */
[----:B------:R-:W-:Y:S02]  /*19d0*/  IMAD.MOV.U32 R29, RZ, RZ, R31 ;  /* 0x000000ffff1d7224 */ /* 0x000fe400078e001f */
[----:B------:R-:W-:Y:S02]  /*19e0*/  IMAD R27, R4, R27, R30 ;  /* 0x0000001b041b7224 */ /* 0x000fe400078e021e */
[----:B------:R-:W-:-:S04]  /*19f0*/  IMAD.HI.U32 R28, R5, R29, RZ ;  /* 0x0000001d051c7227 */ /* 0x000fc800078e00ff */
[----:B------:R-:W-:Y:S02]  /*1a00*/  IMAD.MOV.U32 R30, RZ, RZ, R24 ;  /* 0x000000ffff1e7224 */ /* 0x000fe400078e0018 */
[--C-:B------:R-:W-:Y:S01]  /*1a10*/  @!P6 IMAD.IADD R21, R21, 0x1, -R4.reuse ;  /* 0x000000011515e824 */ /* 0x100fe200078e0a04 */
[----:B------:R-:W-:Y:S01]  /*1a20*/  ISETP.GT.U32.AND P6, PT, R4, R25, PT ;  /* 0x000000190400720c */ /* 0x000fe20003fc4070 */
[----:B------:R-:W-:Y:S01]  /*1a30*/  @!P5 IMAD.IADD R22, R22, 0x1, -R4 ;  /* 0x000000011616d824 */ /* 0x000fe200078e0a04 */
[----:B------:R-:W-:Y:S01]  /*1a40*/  ISETP.GT.U32.AND P5, PT, R4, R26, PT ;  /* 0x0000001a0400720c */ /* 0x000fe20003fa4070 */
[----:B------:R-:W-:Y:S02]  /*1a50*/  IMAD.MOV R28, RZ, RZ, -R28 ;  /* 0x000000ffff1c7224 */ /* 0x000fe400078e0a1c */
[----:B------:R-:W-:-:S04]  /*1a60*/  IMAD.HI.U32 R24, R5, R30, RZ ;  /* 0x0000001e05187227 */ /* 0x000fc800078e00ff */
[C---:B------:R-:W-:Y:S02]  /*1a70*/  IMAD R28, R4.reuse, R28, R29 ;  /* 0x0000001c041c7224 */ /* 0x040fe400078e021d */
[----:B------:R-:W-:Y:S02]  /*1a80*/  IMAD.MOV R29, RZ, RZ, -R24 ;  /* 0x000000ffff1d7224 */ /* 0x000fe400078e0a18 */
[----:B------:R-:W-:Y:S01]  /*1a90*/  @!P3 IMAD.MOV R20, RZ, RZ, -R20 ;  /* 0x000000ffff14b224 */ /* 0x000fe200078e0a14 */
[C---:B------:R-:W-:Y:S01]  /*1aa0*/  ISETP.GT.U32.AND P3, PT, R4.reuse, R23, PT ;  /* 0x000000170400720c */ /* 0x040fe20003f64070 */
[C---:B------:R-:W-:Y:S02]  /*1ab0*/  IMAD R29, R4.reuse, R29, R30 ;  /* 0x0000001d041d7224 */ /* 0x040fe400078e021e */
[--C-:B------:R-:W-:Y:S01]  /*1ac0*/  @!P6 IMAD.IADD R25, R25, 0x1, -R4.reuse ;  /* 0x000000011919e824 */ /* 0x100fe200078e0a04 */
[----:B------:R-:W-:Y:S01]  /*1ad0*/  ISETP.GT.U32.AND P6, PT, R4, R28, PT ;  /* 0x0000001c0400720c */ /* 0x000fe20003fc4070 */
[----:B------:R-:W-:Y:S01]  /*1ae0*/  @!P5 IMAD.IADD R26, R26, 0x1, -R4 ;  /* 0x000000011a1ad824 */ /* 0x000fe200078e0a04 */
[----:B------:R-:W-:Y:S01]  /*1af0*/  ISETP.GT.U32.AND P5, PT, R4, R29, PT ;  /* 0x0000001d0400720c */ /* 0x000fe20003fa4070 */
[----:B------:R-:W-:-:S04]  /*1b00*/  IMAD.HI.U32 R24, R5, R32, RZ ;  /* 0x0000002005187227 */ /* 0x000fc800078e00ff */
[----:B------:R-:W-:Y:S02]  /*1b10*/  IMAD.MOV R33, RZ, RZ, -R24 ;  /* 0x000000ffff217224 */ /* 0x000fe400078e0a18 */
[----:B------:R-:W-:Y:S01]  /*1b20*/  @!P3 IMAD.IADD R23, R23, 0x1, -R4 ;  /* 0x000000011717b824 */ /* 0x000fe200078e0a04 */
[----:B------:R-:W-:Y:S01]  /*1b30*/  ISETP.GT.U32.AND P3, PT, R4, R27, PT ;  /* 0x0000001b0400720c */ /* 0x000fe20003f64070 */
[----:B------:R-:W-:-:S04]  /*1b40*/  IMAD.HI.U32 R24, R5, R35, RZ ;  /* 0x0000002305187227 */ /* 0x000fc800078e00ff */
[--C-:B------:R-:W-:Y:S01]  /*1b50*/  @!P6 IMAD.IADD R28, R28, 0x1, -R4.reuse ;  /* 0x000000011c1ce824 */ /* 0x100fe200078e0a04 */
[C---:B------:R-:W-:Y:S01]  /*1b60*/  ISETP.GT.U32.AND P6, PT, R4.reuse, R25, PT ;  /* 0x000000190400720c */ /* 0x040fe20003fc4070 */
[----:B------:R-:W-:Y:S02]  /*1b70*/  @!P5 IMAD.IADD R29, R29, 0x1, -R4 ;  /* 0x000000011d1dd824 */ /* 0x000fe400078e0a04 */
[C---:B------:R-:W-:Y:S01]  /*1b80*/  IMAD R30, R4.reuse, R33, R32 ;  /* 0x00000021041e7224 */ /* 0x040fe200078e0220 */
[----:B------:R-:W-:Y:S01]  /*1b90*/  IABS R33, R92 ;  /* 0x0000005c00217213 */ /* 0x000fe20000000000 */
[----:B------:R-:W-:Y:S01]  /*1ba0*/  IMAD.MOV R24, RZ, RZ, -R24 ;  /* 0x000000ffff187224 */ /* 0x000fe200078e0a18 */
[----:B------:R-:W-:Y:S01]  /*1bb0*/  ISETP.GT.U32.AND P5, PT, R4, R29, PT ;  /* 0x0000001d0400720c */ /* 0x000fe20003fa4070 */
[----:B------:R-:W-:Y:S01]  /*1bc0*/  @!P3 IMAD.IADD R27, R27, 0x1, -R4 ;  /* 0x000000011b1bb824 */ /* 0x000fe200078e0a04 */
[----:B------:R-:W-:Y:S01]  /*1bd0*/  ISETP.GE.AND P3, PT, R100, RZ, PT ;  /* 0x000000ff6400720c */ /* 0x000fe20003f66270 */
[----:B------:R-:W-:-:S02]  /*1be0*/  @!P1 IMAD.MOV R22, RZ, RZ, -R22 ;  /* 0x000000ffff169224 */ /* 0x000fc400078e0a16 */
[C---:B------:R-:W-:Y:S01]  /*1bf0*/  IMAD R32, R4.reuse, R24, R35 ;  /* 0x0000001804207224 */ /* 0x040fe200078e0223 */
[C---:B------:R-:W-:Y:S01]  /*1c00*/  ISETP.GT.U32.AND P1, PT, R4.reuse, R27, PT ;  /* 0x0000001b0400720c */ /* 0x040fe20003f24070 */
[----:B------:R-:W-:Y:S01]  /*1c10*/  @!P6 IMAD.IADD R25, R25, 0x1, -R4 ;  /* 0x000000011919e824 */ /* 0x000fe200078e0a04 */
[----:B------:R-:W-:Y:S01]  /*1c20*/  ISETP.GT.U32.AND P6, PT, R4, R30, PT ;  /* 0x0000001e0400720c */ /* 0x000fe20003fc4070 */
[----:B------:R-:W-:Y:S01]  /*1c30*/  IMAD.HI.U32 R31, R5, R34, RZ ;  /* 0x00000022051f7227 */ /* 0x000fe200078e00ff */
[----:B------:R-:W-:-:S03]  /*1c40*/  IABS R35, R93 ;  /* 0x0000005d00237213 */ /* 0x000fc60000000000 */
[----:B------:R-:W-:Y:S01]  /*1c50*/  @!P5 IMAD.IADD R29, R29, 0x1, -R4 ;  /* 0x000000011d1dd824 */ /* 0x000fe200078e0a04 */
[C---:B------:R-:W-:Y:S01]  /*1c60*/  ISETP.GT.U32.AND P5, PT, R4.reuse, R32, PT ;  /* 0x000000200400720c */ /* 0x040fe20003fa4070 */
[----:B------:R-:W-:Y:S02]  /*1c70*/  IMAD.MOV R31, RZ, RZ, -R31 ;  /* 0x000000ffff1f7224 */ /* 0x000fe400078e0a1f */
[----:B------:R-:W-:Y:S01]  /*1c80*/  @!P2 IMAD.MOV R23, RZ, RZ, -R23 ;  /* 0x000000ffff17a224 */ /* 0x000fe200078e0a17 */
[C---:B------:R-:W-:Y:S01]  /*1c90*/  ISETP.GT.U32.AND P2, PT, R4.reuse, R28, PT ;  /* 0x0000001c0400720c */ /* 0x040fe20003f44070 */
[C---:B------:R-:W-:Y:S02]  /*1ca0*/  IMAD R31, R4.reuse, R31, R34 ;  /* 0x0000001f041f7224 */ /* 0x040fe400078e0222 */
[----:B------:R-:W-:Y:S01]  /*1cb0*/  @!P0 IMAD.MOV R21, RZ, RZ, -R21 ;  /* 0x000000ffff158224 */ /* 0x000fe200078e0a15 */
[C---:B------:R-:W-:Y:S01]  /*1cc0*/  ISETP.GT.U32.AND P0, PT, R4.reuse, R26, PT ;  /* 0x0000001a0400720c */ /* 0x040fe20003f04070 */
[--C-:B------:R-:W-:Y:S01]  /*1cd0*/  @!P1 IMAD.IADD R27, R27, 0x1, -R4.reuse ;  /* 0x000000011b1b9824 */ /* 0x100fe200078e0a04 */
[----:B------:R-:W-:Y:S01]  /*1ce0*/  ISETP.GT.U32.AND P1, PT, R4, R31, PT ;  /* 0x0000001f0400720c */ /* 0x000fe20003f24070 */
[----:B------:R-:W-:Y:S01]  /*1cf0*/  @!P6 IMAD.IADD R30, R30, 0x1, -R4 ;  /* 0x000000011e1ee824 */ /* 0x000fe200078e0a04 */
[----:B------:R-:W-:Y:S01]  /*1d00*/  ISETP.GE.AND P6, PT, R97, RZ, PT ;  /* 0x000000ff6100720c */ /* 0x000fe20003fc6270 */
[----:B------:R-:W-:-:S04]  /*1d10*/  IMAD.HI.U32 R24, R5, R33, RZ ;  /* 0x0000002105187227 */ /* 0x000fc800078e00ff */
[----:B------:R-:W-:Y:S01]  /*1d20*/  @!P5 IMAD.IADD R32, R32, 0x1, -R4 ;  /* 0x000000012020d824 */ /* 0x000fe200078e0a04 */
[----:B------:R-:W-:Y:S01]  /*1d30*/  ISETP.GT.U32.AND P5, PT, R4, R30, PT ;  /* 0x0000001e0400720c */ /* 0x000fe20003fa4070 */
[----:B------:R-:W-:Y:S02]  /*1d40*/  IMAD.MOV R34, RZ, RZ, -R24 ;  /* 0x000000ffff227224 */ /* 0x000fe400078e0a18 */
[----:B------:R-:W-:-:S04]  /*1d50*/  IMAD.HI.U32 R24, R5, R35, RZ ;  /* 0x0000002305187227 */ /* 0x000fc800078e00ff */
[----:B------:R-:W-:Y:S01]  /*1d60*/  @!P2 IMAD.IADD R28, R28, 0x1, -R4 ;  /* 0x000000011c1ca824 */ /* 0x000fe200078e0a04 */
[----:B------:R-:W-:Y:S01]  /*1d70*/  ISETP.GE.AND P2, PT, R98, RZ, PT ;  /* 0x000000ff6200720c */ /* 0x000fe20003f46270 */
[----:B------:R-:W-:Y:S02]  /*1d80*/  IMAD.MOV R24, RZ, RZ, -R24 ;  /* 0x000000ffff187224 */ /* 0x000fe400078e0a18 */
[----:B------:R-:W-:Y:S02]  /*1d90*/  IMAD R33, R4, R34, R33 ;  /* 0x0000002204217224 */ /* 0x000fe400078e0221 */
[--C-:B------:R-:W-:Y:S01]  /*1da0*/  @!P0 IMAD.IADD R26, R26, 0x1, -R4.reuse ;  /* 0x000000011a1a8824 */ /* 0x100fe200078e0a04 */
[----:B------:R-:W-:Y:S01]  /*1db0*/  ISETP.GE.AND P0, PT, R99, RZ, PT ;  /* 0x000000ff6300720c */ /* 0x000fe20003f06270 */
[----:B------:R-:W-:Y:S01]  /*1dc0*/  @!P1 IMAD.IADD R31, R31, 0x1, -R4 ;  /* 0x000000011f1f9824 */ /* 0x000fe200078e0a04 */
[----:B------:R-:W-:Y:S01]  /*1dd0*/  ISETP.GE.AND P1, PT, R96, RZ, PT ;  /* 0x000000ff6000720c */ /* 0x000fe20003f26270 */
[----:B------:R-:W-:-:S02]  /*1de0*/  IMAD R34, R4, R24, R35 ;  /* 0x0000001804227224 */ /* 0x000fc400078e0223 */
[----:B------:R-:W-:Y:S01]  /*1df0*/  @!P3 IMAD.MOV R26, RZ, RZ, -R26 ;  /* 0x000000ffff1ab224 */ /* 0x000fe200078e0a1a */
[----:B------:R-:W-:Y:S01]  /*1e00*/  ISETP.GT.U32.AND P3, PT, R4, R31, PT ;  /* 0x0000001f0400720c */ /* 0x000fe20003f64070 */
[----:B------:R-:W-:Y:S01]  /*1e10*/  @!P5 IMAD.IADD R30, R30, 0x1, -R4 ;  /* 0x000000011e1ed824 */ /* 0x000fe200078e0a04 */
[----:B------:R-:W-:Y:S01]  /*1e20*/  ISETP.GT.U32.AND P5, PT, R4, R34, PT ;  /* 0x000000220400720c */ /* 0x000fe20003fa4070 */
[----:B------:R-:W-:Y:S01]  /*1e30*/  @!P2 IMAD.MOV R28, RZ, RZ, -R28 ;  /* 0x000000ffff1ca224 */ /* 0x000fe200078e0a1c */
[----:B------:R-:W-:Y:S01]  /*1e40*/  ISETP.GE.AND P2, PT, R95, RZ, PT ;  /* 0x000000ff5f00720c */ /* 0x000fe20003f46270 */
[----:B------:R-:W-:-:S04]  /*1e50*/  IMAD.HI.U32 R24, R5, R36, RZ ;  /* 0x0000002405187227 */ /* 0x000fc800078e00ff */
[----:B------:R-:W-:Y:S01]  /*1e60*/  @!P0 IMAD.MOV R27, RZ, RZ, -R27 ;  /* 0x000000ffff1b8224 */ /* 0x000fe200078e0a1b */
[----:B------:R-:W-:Y:S01]  /*1e70*/  ISETP.GT.U32.AND P0, PT, R4, R33, PT ;  /* 0x000000210400720c */ /* 0x000fe20003f04070 */
[----:B------:R-:W-:Y:S01]  /*1e80*/  IMAD.MOV R35, RZ, RZ, -R24 ;  /* 0x000000ffff237224 */ /* 0x000fe200078e0a18 */
[----:B------:R-:W-:Y:S01]  /*1e90*/  IABS R24, R90 ;  /* 0x0000005a00187213 */ /* 0x000fe20000000000 */
[----:B------:R-:W-:Y:S01]  /*1ea0*/  @!P3 IMAD.IADD R31, R31, 0x1, -R4 ;  /* 0x000000011f1fb824 */ /* 0x000fe200078e0a04 */
[----:B------:R-:W-:Y:S01]  /*1eb0*/  ISETP.GE.AND P3, PT, R92, RZ, PT ;  /* 0x000000ff5c00720c */ /* 0x000fe20003f66270 */
[----:B------:R-:W-:Y:S02]  /*1ec0*/  IMAD R35, R4, R35, R36 ;  /* 0x0000002304237224 */ /* 0x000fe400078e0224 */
[----:B------:R-:W-:Y:S02]  /*1ed0*/  @!P5 IMAD.IADD R34, R34, 0x1, -R4 ;  /* 0x000000012222d824 */ /* 0x000fe400078e0a04 */
[----:B------:R-:W-:-:S02]  /*1ee0*/  IMAD.MOV.U32 R36, RZ, RZ, R24 ;  /* 0x000000ffff247224 */ /* 0x000fc400078e0018 */
[----:B------:R-:W-:Y:S01]  /*1ef0*/  @!P1 IMAD.MOV R30, RZ, RZ, -R30 ;  /* 0x000000ffff1e9224 */ /* 0x000fe200078e0a1e */
[C---:B------:R-:W-:Y:S01]  /*1f00*/  ISETP.GT.U32.AND P1, PT, R4.reuse, R34, PT ;  /* 0x000000220400720c */ /* 0x040fe20003f24070 */
[----:B------:R-:W-:Y:S01]  /*1f10*/  @!P2 IMAD.MOV R31, RZ, RZ, -R31 ;  /* 0x000000ffff1fa224 */ /* 0x000fe200078e0a1f */
[----:B------:R-:W-:Y:S01]  /*1f20*/  ISETP.GT.U32.AND P2, PT, R4, R35, PT ;  /* 0x000000230400720c */ /* 0x000fe20003f44070 */
[----:B------:R-:W-:-:S04]  /*1f30*/  IMAD.HI.U32 R24, R5, R36, RZ ;  /* 0x0000002405187227 */ /* 0x000fc800078e00ff */
[----:B------:R-:W-:Y:S01]  /*1f40*/  @!P0 IMAD.IADD R33, R33, 0x1, -R4 ;  /* 0x0000000121218824 */ /* 0x000fe200078e0a04 */
[----:B------:R-:W-:Y:S01]  /*1f50*/  ISETP.GE.AND P0, PT, R91, RZ, PT ;  /* 0x000000ff5b00720c */ /* 0x000fe20003f06270 */
[----:B------:R-:W-:Y:S02]  /*1f60*/  IMAD.MOV R37, RZ, RZ, -R24 ;  /* 0x000000ffff257224 */ /* 0x000fe400078e0a18 */
[----:B------:R-:W-:Y:S01]  /*1f70*/  IMAD.HI.U32 R24, R5, R38, RZ ;  /* 0x0000002605187227 */ /* 0x000fe200078e00ff */
[----:B------:R-:W-:-:S03]  /*1f80*/  ISETP.GT.U32.AND P5, PT, R4, R33, PT ;  /* 0x000000210400720c */ /* 0x000fc60003fa4070 */
[----:B------:R-:W-:Y:S02]  /*1f90*/  IMAD R36, R4, R37, R36 ;  /* 0x0000002504247224 */ /* 0x000fe400078e0224 */
[--C-:B------:R-:W-:Y:S02]  /*1fa0*/  @!P1 IMAD.IADD R34, R34, 0x1, -R4.reuse ;  /* 0x0000000122229824 */ /* 0x100fe400078e0a04 */
[----:B------:R-:W-:Y:S01]  /*1fb0*/  @!P2 IMAD.IADD R35, R35, 0x1, -R4 ;  /* 0x000000012323a824 */ /* 0x000fe200078e0a04 */
[C---:B------:R-:W-:Y:S01]  /*1fc0*/  ISETP.GT.U32.AND P1, PT, R4.reuse, R36, PT ;  /* 0x000000240400720c */ /* 0x040fe20003f24070 */
[----:B------:R-:W-:Y:S01]  /*1fd0*/  @!P4 IMAD.MOV R25, RZ, RZ, -R25 ;  /* 0x000000ffff19c224 */ /* 0x000fe200078e0a19 */
[C---:B------:R-:W-:Y:S01]  /*1fe0*/  ISETP.GT.U32.AND P4, PT, R4.reuse, R32, PT ;  /* 0x000000200400720c */ /* 0x040fe20003f84070 */
[----:B------:R-:W-:Y:S01]  /*1ff0*/  IMAD.MOV R37, RZ, RZ, -R24 ;  /* 0x000000ffff257224 */ /* 0x000fe200078e0a18 */
[----:B------:R-:W-:Y:S01]  /*2000*/  ISETP.GT.U32.AND P2, PT, R4, R35, PT ;  /* 0x000000230400720c */ /* 0x000fe20003f44070 */
[----:B------:R-:W-:-:S04]  /*2010*/  IMAD.HI.U32 R24, R5, R39, RZ ;  /* 0x0000002705187227 */ /* 0x000fc800078e00ff */
[----:B------:R-:W-:Y:S01]  /*2020*/  @!P6 IMAD.MOV R29, RZ, RZ, -R29 ;  /* 0x000000ffff1de224 */ /* 0x000fe200078e0a1d */
[----:B------:R-:W-:Y:S01]  /*2030*/  ISETP.GE.AND P6, PT, R94, RZ, PT ;  /* 0x000000ff5e00720c */ /* 0x000fe20003fc6270 */
[----:B------:R-:W-:Y:S01]  /*2040*/  @!P5 IMAD.IADD R33, R33, 0x1, -R4 ;  /* 0x000000012121d824 */ /* 0x000fe200078e0a04 */
[----:B------:R-:W-:Y:S01]  /*2050*/  ISETP.GE.AND P5, PT, R89, RZ, PT ;  /* 0x000000ff5900720c */ /* 0x000fe20003fa6270 */
[C---:B------:R-:W-:Y:S02]  /*2060*/  IMAD R37, R4.reuse, R37, R38 ;  /* 0x0000002504257224 */ /* 0x040fe400078e0226 */
[----:B------:R-:W-:Y:S02]  /*2070*/  IMAD.MOV R24, RZ, RZ, -R24 ;  /* 0x000000ffff187224 */ /* 0x000fe400078e0a18 */
[----:B------:R-:W-:Y:S01]  /*2080*/  @!P3 IMAD.MOV R33, RZ, RZ, -R33 ;  /* 0x000000ffff21b224 */ /* 0x000fe200078e0a21 */
[C---:B------:R-:W-:Y:S01]  /*2090*/  ISETP.GT.U32.AND P3, PT, R4.reuse, R37, PT ;  /* 0x000000250400720c */ /* 0x040fe20003f64070 */
[----:B------:R-:W-:-:S02]  /*20a0*/  IMAD R38, R4, R24, R39 ;  /* 0x0000001804267224 */ /* 0x000fc400078e0227 */
[--C-:B------:R-:W-:Y:S02]  /*20b0*/  @!P1 IMAD.IADD R36, R36, 0x1, -R4.reuse ;  /* 0x0000000124249824 */ /* 0x100fe400078e0a04 */
[--C-:B------:R-:W-:Y:S01]  /*20c0*/  @!P4 IMAD.IADD R32, R32, 0x1, -R4.reuse ;  /* 0x000000012020c824 */ /* 0x100fe200078e0a04 */
[----:B------:R-:W-:Y:S01]  /*20d0*/  ISETP.GE.AND P4, PT, R93, RZ, PT ;  /* 0x000000ff5d00720c */ /* 0x000fe20003f86270 */
[----:B------:R-:W-:Y:S01]  /*20e0*/  @!P2 IMAD.IADD R35, R35, 0x1, -R4 ;  /* 0x000000012323a824 */ /* 0x000fe200078e0a04 */
[C---:B------:R-:W-:Y:S01]  /*20f0*/  ISETP.GT.U32.AND P1, PT, R4.reuse, R36, PT ;  /* 0x000000240400720c */ /* 0x040fe20003f24070 */
[----:B------:R-:W-:Y:S01]  /*2100*/  @!P6 IMAD.MOV R32, RZ, RZ, -R32 ;  /* 0x000000ffff20e224 */ /* 0x000fe200078e0a20 */
[----:B------:R-:W-:Y:S01]  /*2110*/  ISETP.GT.U32.AND P2, PT, R4, R38, PT ;  /* 0x000000260400720c */ /* 0x000fe20003f44070 */
[----:B------:R-:W-:Y:S01]  /*2120*/  IMAD.HI.U32 R24, R5, R41, RZ ;  /* 0x0000002905187227 */ /* 0x000fe200078e00ff */
[----:B------:R-:W-:-:S03]  /*2130*/  ISETP.GE.AND P6, PT, R90, RZ, PT ;  /* 0x000000ff5a00720c */ /* 0x000fc60003fc6270 */
[----:B------:R-:W-:-:S04]  /*2140*/  IMAD.HI.U32 R39, R5, R42, RZ ;  /* 0x0000002a05277227 */ /* 0x000fc800078e00ff */
[----:B------:R-:W-:Y:S02]  /*2150*/  IMAD.MOV R24, RZ, RZ, -R24 ;  /* 0x000000ffff187224 */ /* 0x000fe400078e0a18 */
[----:B------:R-:W-:Y:S02]  /*2160*/  @!P3 IMAD.IADD R37, R37, 0x1, -R4 ;  /* 0x000000012525b824 */ /* 0x000fe400078e0a04 */
[----:B------:R-:W-:Y:S02]  /*2170*/  IMAD.MOV R43, RZ, RZ, -R39 ;  /* 0x000000ffff2b7224 */ /* 0x000fe400078e0a27 */
[C---:B------:R-:W-:Y:S01]  /*2180*/  IMAD R39, R4.reuse, R24, R41 ;  /* 0x0000001804277224 */ /* 0x040fe200078e0229 */
[----:B------:R-:W-:Y:S01]  /*2190*/  ISETP.GT.U32.AND P3, PT, R4, R37, PT ;  /* 0x000000250400720c */ /* 0x000fe20003f64070 */
[----:B------:R-:W-:Y:S02]  /*21a0*/  IMAD.MOV R41, RZ, RZ, -R40 ;  /* 0x000000ffff297224 */ /* 0x000fe400078e0a28 */
[--C-:B------:R-:W-:Y:S01]  /*21b0*/  @!P1 IMAD.IADD R36, R36, 0x1, -R4.reuse ;  /* 0x0000000124249824 */ /* 0x100fe200078e0a04 */
[----:B------:R-:W-:Y:S01]  /*21c0*/  ISETP.GE.AND P1, PT, R86, RZ, PT ;  /* 0x000000ff5600720c */ /* 0x000fe20003f26270 */
[----:B------:R-:W-:-:S02]  /*21d0*/  @!P2 IMAD.IADD R38, R38, 0x1, -R4 ;  /* 0x000000012626a824 */ /* 0x000fc400078e0a04 */
[C---:B------:R-:W-:Y:S01]  /*21e0*/  IMAD R40, R4.reuse, R43, R42 ;  /* 0x0000002b04287224 */ /* 0x040fe200078e022a */
[----:B------:R-:W-:Y:S01]  /*21f0*/  IABS R43, R85 ;  /* 0x00000055002b7213 */ /* 0x000fe20000000000 */
[----:B------:R-:W-:Y:S01]  /*2200*/  @!P6 IMAD.MOV R36, RZ, RZ, -R36 ;  /* 0x000000ffff24e224 */ /* 0x000fe200078e0a24 */
[C---:B------:R-:W-:Y:S01]  /*2210*/  ISETP.GT.U32.AND P2, PT, R4.reuse, R38, PT ;  /* 0x000000260400720c */ /* 0x040fe20003f44070 */
[----:B------:R-:W-:Y:S01]  /*2220*/  @!P4 IMAD.MOV R34, RZ, RZ, -R34 ;  /* 0x000000ffff22c224 */ /* 0x000fe200078e0a22 */
[----:B------:R-:W-:Y:S01]  /*2230*/  ISETP.GT.U32.AND P6, PT, R4, R40, PT ;  /* 0x000000280400720c */ /* 0x000fe20003fc4070 */
[----:B------:R-:W-:Y:S01]  /*2240*/  @!P3 IMAD.IADD R37, R37, 0x1, -R4 ;  /* 0x000000012525b824 */ /* 0x000fe200078e0a04 */
[----:B------:R-:W-:Y:S01]  /*2250*/  ISETP.GE.AND P4, PT, R88, RZ, PT ;  /* 0x000000ff5800720c */ /* 0x000fe20003f86270 */
[C---:B------:R-:W-:Y:S01]  /*2260*/  IMAD R41, R4.reuse, R41, R44 ;  /* 0x0000002904297224 */ /* 0x040fe200078e022c */
[----:B------:R-:W-:Y:S01]  /*2270*/  ISETP.GT.U32.AND P3, PT, R4, R39, PT ;  /* 0x000000270400720c */ /* 0x000fe20003f64070 */
[----:B------:R-:W-:Y:S01]  /*2280*/  IMAD.HI.U32 R24, R5, R43, RZ ;  /* 0x0000002b05187227 */ /* 0x000fe200078e00ff */
[----:B------:R-:W-:-:S03]  /*2290*/  IABS R44, R75 ;  /* 0x0000004b002c7213 */ /* 0x000fc60000000000 */
[----:B------:R-:W-:Y:S02]  /*22a0*/  IMAD.MOV R24, RZ, RZ, -R24 ;  /* 0x000000ffff187224 */ /* 0x000fe400078e0a18 */
[--C-:B------:R-:W-:Y:S01]  /*22b0*/  @!P2 IMAD.IADD R38, R38, 0x1, -R4.reuse ;  /* 0x000000012626a824 */ /* 0x100fe200078e0a04 */
[----:B------:R-:W-:Y:S01]  /*22c0*/  ISETP.GT.U32.AND P2, PT, R4, R41, PT ;  /* 0x000000290400720c */ /* 0x000fe20003f44070 */
[----:B------:R-:W-:Y:S02]  /*22d0*/  @!P6 IMAD.IADD R40, R40, 0x1, -R4 ;  /* 0x000000012828e824 */ /* 0x000fe400078e0a04 */
[----:B------:R-:W-:Y:S02]  /*22e0*/  @!P4 IMAD.MOV R38, RZ, RZ, -R38 ;  /* 0x000000ffff26c224 */ /* 0x000fe400078e0a26 */
[----:B------:R-:W-:Y:S01]  /*22f0*/  IMAD.HI.U32 R42, R5, R44, RZ ;  /* 0x0000002c052a7227 */ /* 0x000fe200078e00ff */
[----:B------:R-:W-:-:S03]  /*2300*/  ISETP.GT.U32.AND P4, PT, R4, R40, PT ;  /* 0x000000280400720c */ /* 0x000fc60003f84070 */
[----:B------:R-:W-:Y:S01]  /*2310*/  @!P3 IMAD.IADD R39, R39, 0x1, -R4 ;  /* 0x000000012727b824 */ /* 0x000fe200078e0a04 */
[----:B------:R-:W-:Y:S01]  /*2320*/  ISETP.GE.AND P3, PT, R85, RZ, PT ;  /* 0x000000ff5500720c */ /* 0x000fe20003f66270 */
[----:B------:R-:W-:Y:S02]  /*2330*/  IMAD.MOV R45, RZ, RZ, -R42 ;  /* 0x000000ffff2d7224 */ /* 0x000fe400078e0a2a */
[C---:B------:R-:W-:Y:S01]  /*2340*/  IMAD R42, R4.reuse, R24, R43 ;  /* 0x00000018042a7224 */ /* 0x040fe200078e022b */
[C---:B------:R-:W-:Y:S01]  /*2350*/  ISETP.GT.U32.AND P6, PT, R4.reuse, R39, PT ;  /* 0x000000270400720c */ /* 0x040fe20003fc4070 */
[----:B------:R-:W-:Y:S02]  /*2360*/  IMAD R43, R4, R45, R44 ;  /* 0x0000002d042b7224 */ /* 0x000fe400078e022c */
[----:B------:R-:W-:-:S04]  /*2370*/  IMAD.HI.U32 R24, R5, R46, RZ ;  /* 0x0000002e05187227 */ /* 0x000fc800078e00ff */
[--C-:B------:R-:W-:Y:S01]  /*2380*/  @!P4 IMAD.IADD R40, R40, 0x1, -R4.reuse ;  /* 0x000000012828c824 */ /* 0x100fe200078e0a04 */
[C---:B------:R-:W-:Y:S01]  /*2390*/  ISETP.GT.U32.AND P4, PT, R4.reuse, R43, PT ;  /* 0x0000002b0400720c */ /* 0x040fe20003f84070 */
[----:B------:R-:W-:Y:S02]  /*23a0*/  @!P2 IMAD.IADD R41, R41, 0x1, -R4 ;  /* 0x000000012929a824 */ /* 0x000fe400078e0a04 */
[----:B------:R-:W-:Y:S02]  /*23b0*/  IMAD.MOV R45, RZ, RZ, -R24 ;  /* 0x000000ffff2d7224 */ /* 0x000fe400078e0a18 */
[----:B------:R-:W-:Y:S01]  /*23c0*/  @!P6 IMAD.IADD R39, R39, 0x1, -R4 ;  /* 0x000000012727e824 */ /* 0x000fe200078e0a04 */
[C---:B------:R-:W-:Y:S01]  /*23d0*/  ISETP.GT.U32.AND P2, PT, R4.reuse, R41, PT ;  /* 0x000000290400720c */ /* 0x040fe20003f44070 */
[----:B------:R-:W-:Y:S01]  /*23e0*/  IMAD.HI.U32 R24, R5, R47, RZ ;  /* 0x0000002f05187227 */ /* 0x000fe200078e00ff */
[----:B------:R-:W-:-:S03]  /*23f0*/  ISETP.GT.U32.AND P6, PT, R4, R42, PT ;  /* 0x0000002a0400720c */ /* 0x000fc60003fc4070 */
[----:B------:R-:W-:Y:S02]  /*2400*/  IMAD R44, R4, R45, R46 ;  /* 0x0000002d042c7224 */ /* 0x000fe400078e022e */
[----:B------:R-:W-:Y:S01]  /*2410*/  @!P0 IMAD.MOV R35, RZ, RZ, -R35 ;  /* 0x000000ffff238224 */ /* 0x000fe200078e0a23 */
[----:B------:R-:W-:Y:S01]  /*2420*/  ISETP.GE.AND P0, PT, R87, RZ, PT ;  /* 0x000000ff5700720c */ /* 0x000fe20003f06270 */
[----:B------:R-:W-:Y:S01]  /*2430*/  @!P5 IMAD.MOV R37, RZ, RZ, -R37 ;  /* 0x000000ffff25d224 */ /* 0x000fe200078e0a25 */
[----:B------:R-:W-:Y:S01]  /*2440*/  ISETP.GE.AND P5, PT, R77, RZ, PT ;  /* 0x000000ff4d00720c */ /* 0x000fe20003fa6270 */
[----:B------:R-:W-:Y:S01]  /*2450*/  IMAD.HI.U32 R45, R5, R48, RZ ;  /* 0x00000030052d7227 */ /* 0x000fe200078e00ff */
[----:B------:R-:W-:Y:S02]  /*2460*/  IABS R77, R76 ;  /* 0x0000004c004d7213 */ /* 0x000fe40000000000 */
[----:B------:R-:W-:Y:S01]  /*2470*/  CS2R R86, SRZ ;  /* 0x0000000000567805 */ /* 0x000fe2000001ff00 */
[----:B------:R-:W-:Y:S01]  /*2480*/  @!P4 IMAD.IADD R43, R43, 0x1, -R4 ;  /* 0x000000012b2bc824 */ /* 0x000fe200078e0a04 */
[----:B------:R-:W-:Y:S01]  /*2490*/  ISETP.GE.AND P4, PT, R73, RZ, PT ;  /* 0x000000ff4900720c */ /* 0x000fe20003f86270 */
[----:B------:R-:W-:Y:S01]  /*24a0*/  IMAD.MOV R24, RZ, RZ, -R24 ;  /* 0x000000ffff187224 */ /* 0x000fe200078e0a18 */
[----:B------:R-:W-:Y:S01]  /*24b0*/  IABS R73, R78 ;  /* 0x0000004e00497213 */ /* 0x000fe20000000000 */
[----:B------:R-:W-:-:S02]  /*24c0*/  IMAD.MOV.U32 R46, RZ, RZ, R49 ;  /* 0x000000ffff2e7224 */ /* 0x000fc400078e0031 */
[----:B------:R-:W-:Y:S02]  /*24d0*/  IMAD.MOV R49, RZ, RZ, -R45 ;  /* 0x000000ffff317224 */ /* 0x000fe400078e0a2d */
[----:B------:R-:W-:Y:S01]  /*24e0*/  @!P1 IMAD.MOV R40, RZ, RZ, -R40 ;  /* 0x000000ffff289224 */ /* 0x000fe200078e0a28 */
[C---:B------:R-:W-:Y:S01]  /*24f0*/  ISETP.GT.U32.AND P1, PT, R4.reuse, R43, PT ;  /* 0x0000002b0400720c */ /* 0x040fe20003f24070 */
[----:B------:R-:W-:Y:S02]  /*2500*/  IMAD R45, R4, R24, R47 ;  /* 0x00000018042d7224 */ /* 0x000fe400078e022f */
[----:B------:R-:W-:-:S04]  /*2510*/  IMAD.HI.U32 R24, R5, R46, RZ ;  /* 0x0000002e05187227 */ /* 0x000fc800078e00ff */
[----:B------:R-:W-:Y:S01]  /*2520*/  IMAD R47, R4, R49, R48 ;  /* 0x00000031042f7224 */ /* 0x000fe200078e0230 */
[----:B------:R-:W-:Y:S01]  /*2530*/  IABS R48, R66 ;  /* 0x0000004200307213 */ /* 0x000fe20000000000 */
[--C-:B------:R-:W-:Y:S01]  /*2540*/  @!P2 IMAD.IADD R41, R41, 0x1, -R4.reuse ;  /* 0x000000012929a824 */ /* 0x100fe200078e0a04 */
[----:B------:R-:W-:Y:S01]  /*2550*/  ISETP.GE.AND P2, PT, R75, RZ, PT ;  /* 0x000000ff4b00720c */ /* 0x000fe20003f46270 */
[----:B------:R-:W-:Y:S01]  /*2560*/  @!P6 IMAD.IADD R42, R42, 0x1, -R4 ;  /* 0x000000012a2ae824 */ /* 0x000fe200078e0a04 */
[C---:B------:R-:W-:Y:S01]  /*2570*/  ISETP.GT.U32.AND P6, PT, R4.reuse, R44, PT ;  /* 0x0000002c0400720c */ /* 0x040fe20003fc4070 */
[----:B------:R-:W-:Y:S01]  /*2580*/  IMAD.MOV R49, RZ, RZ, -R24 ;  /* 0x000000ffff317224 */ /* 0x000fe200078e0a18 */
[----:B------:R-:W-:Y:S01]  /*2590*/  IABS R75, R79 ;  /* 0x0000004f004b7213 */ /* 0x000fe20000000000 */
[----:B------:R-:W-:Y:S01]  /*25a0*/  @!P0 IMAD.MOV R39, RZ, RZ, -R39 ;  /* 0x000000ffff278224 */ /* 0x000fe200078e0a27 */
[C---:B------:R-:W-:Y:S01]  /*25b0*/  ISETP.GT.U32.AND P0, PT, R4.reuse, R42, PT ;  /* 0x0000002a0400720c */ /* 0x040fe20003f04070 */
[----:B------:R-:W-:-:S02]  /*25c0*/  IMAD R49, R4, R49, R46 ;  /* 0x0000003104317224 */ /* 0x000fc400078e022e */
[----:B------:R-:W-:Y:S01]  /*25d0*/  @!P5 IMAD.MOV R41, RZ, RZ, -R41 ;  /* 0x000000ffff29d224 */ /* 0x000fe200078e0a29 */
[C---:B------:R-:W-:Y:S01]  /*25e0*/  ISETP.GT.U32.AND P5, PT, R4.reuse, R47, PT ;  /* 0x0000002f0400720c */ /* 0x040fe20003fa4070 */
[----:B------:R-:W-:Y:S01]  /*25f0*/  @!P1 IMAD.IADD R43, R43, 0x1, -R4 ;  /* 0x000000012b2b9824 */ /* 0x000fe200078e0a04 */
[----:B------:R-:W-:Y:S01]  /*2600*/  ISETP.GT.U32.AND P1, PT, R4, R49, PT ;  /* 0x000000310400720c */ /* 0x000fe20003f24070 */
[----:B------:R-:W-:-:S04]  /*2610*/  IMAD.HI.U32 R24, R5, R51, RZ ;  /* 0x0000003305187227 */ /* 0x000fc800078e00ff */
[----:B------:R-:W-:Y:S02]  /*2620*/  IMAD.MOV R24, RZ, RZ, -R24 ;  /* 0x000000ffff187224 */ /* 0x000fe400078e0a18 */
[--C-:B------:R-:W-:Y:S01]  /*2630*/  @!P0 IMAD.IADD R42, R42, 0x1, -R4.reuse ;  /* 0x000000012a2a8824 */ /* 0x100fe200078e0a04 */
[C---:B------:R-:W-:Y:S01]  /*2640*/  ISETP.GT.U32.AND P0, PT, R4.reuse, R45, PT ;  /* 0x0000002d0400720c */ /* 0x040fe20003f04070 */
[C---:B------:R-:W-:Y:S02]  /*2650*/  IMAD R51, R4.reuse, R24, R51 ;  /* 0x0000001804337224 */ /* 0x040fe400078e0233 */
[--C-:B------:R-:W-:Y:S02]  /*2660*/  @!P5 IMAD.IADD R47, R47, 0x1, -R4.reuse ;  /* 0x000000012f2fd824 */ /* 0x100fe400078e0a04 */
[----:B------:R-:W-:Y:S02]  /*2670*/  @!P1 IMAD.IADD R49, R49, 0x1, -R4 ;  /* 0x0000000131319824 */ /* 0x000fe400078e0a04 */
[----:B------:R-:W-:Y:S01]  /*2680*/  IMAD.HI.U32 R24, R5, R53, RZ ;  /* 0x0000003505187227 */ /* 0x000fe200078e00ff */
[----:B------:R-:W-:-:S03]  /*2690*/  ISETP.GT.U32.AND P1, PT, R4, R47, PT ;  /* 0x0000002f0400720c */ /* 0x000fc60003f24070 */
[----:B------:R-:W-:Y:S02]  /*26a0*/  @!P6 IMAD.IADD R44, R44, 0x1, -R4 ;  /* 0x000000012c2ce824 */ /* 0x000fe400078e0a04 */
[----:B------:R-:W-:Y:S02]  /*26b0*/  IMAD.MOV R24, RZ, RZ, -R24 ;  /* 0x000000ffff187224 */ /* 0x000fe400078e0a18 */
[--C-:B------:R-:W-:Y:S01]  /*26c0*/  @!P0 IMAD.IADD R45, R45, 0x1, -R4.reuse ;  /* 0x000000012d2d8824 */ /* 0x100fe200078e0a04 */
[C---:B------:R-:W-:Y:S01]  /*26d0*/  ISETP.GT.U32.AND P6, PT, R4.reuse, R44, PT ;  /* 0x0000002c0400720c */ /* 0x040fe20003fc4070 */
[C---:B------:R-:W-:Y:S01]  /*26e0*/  IMAD R53, R4.reuse, R24, R53 ;  /* 0x0000001804357224 */ /* 0x040fe200078e0235 */
[----:B------:R-:W-:Y:S01]  /*26f0*/  ISETP.GE.AND P0, PT, R71, RZ, PT ;  /* 0x000000ff4700720c */ /* 0x000fe20003f06270 */
[----:B------:R-:W-:Y:S01]  /*2700*/  @!P2 IMAD.MOV R43, RZ, RZ, -R43 ;  /* 0x000000ffff2ba224 */ /* 0x000fe200078e0a2b */
[C---:B------:R-:W-:Y:S01]  /*2710*/  ISETP.GT.U32.AND P2, PT, R4.reuse, R49, PT ;  /* 0x000000310400720c */ /* 0x040fe20003f44070 */
[----:B------:R-:W-:Y:S01]  /*2720*/  @!P1 IMAD.IADD R47, R47, 0x1, -R4 ;  /* 0x000000012f2f9824 */ /* 0x000fe200078e0a04 */
[C---:B------:R-:W-:Y:S01]  /*2730*/  ISETP.GT.U32.AND P5, PT, R4.reuse, R45, PT ;  /* 0x0000002d0400720c */ /* 0x040fe20003fa4070 */
[----:B------:R-:W-:Y:S01]  /*2740*/  IMAD.HI.U32 R24, R5, R55, RZ ;  /* 0x0000003705187227 */ /* 0x000fe200078e00ff */
[----:B------:R-:W-:-:S03]  /*2750*/  ISETP.GT.U32.AND P1, PT, R4, R53, PT ;  /* 0x000000350400720c */ /* 0x000fc60003f24070 */
[----:B------:R-:W-:-:S04]  /*2760*/  IMAD.HI.U32 R46, R5, R48, RZ ;  /* 0x00000030052e7227 */ /* 0x000fc800078e00ff */
[--C-:B------:R-:W-:Y:S01]  /*2770*/  @!P6 IMAD.IADD R44, R44, 0x1, -R4.reuse ;  /* 0x000000012c2ce824 */ /* 0x100fe200078e0a04 */
[----:B------:R-:W-:Y:S01]  /*2780*/  ISETP.GE.AND P6, PT, R72, RZ, PT ;  /* 0x000000ff4800720c */ /* 0x000fe20003fc6270 */
[--C-:B------:R-:W-:Y:S01]  /*2790*/  @!P2 IMAD.IADD R49, R49, 0x1, -R4.reuse ;  /* 0x000000013131a824 */ /* 0x100fe200078e0a04 */
[----:B------:R-:W-:Y:S01]  /*27a0*/  ISETP.GE.AND P2, PT, R67, RZ, PT ;  /* 0x000000ff4300720c */ /* 0x000fe20003f46270 */
[--C-:B------:R-:W-:Y:S01]  /*27b0*/  @!P5 IMAD.IADD R45, R45, 0x1, -R4.reuse ;  /* 0x000000012d2dd824 */ /* 0x100fe200078e0a04 */
[----:B------:R-:W-:Y:S01]  /*27c0*/  ISETP.GE.AND P5, PT, R69, RZ, PT ;  /* 0x000000ff4500720c */ /* 0x000fe20003fa6270 */
[----:B------:R-:W-:Y:S02]  /*27d0*/  @!P1 IMAD.IADD R53, R53, 0x1, -R4 ;  /* 0x0000000135359824 */ /* 0x000fe400078e0a04 */
[----:B------:R-:W-:Y:S02]  /*27e0*/  IMAD.MOV R24, RZ, RZ, -R24 ;  /* 0x000000ffff187224 */ /* 0x000fe400078e0a18 */
[----:B------:R-:W-:Y:S01]  /*27f0*/  IMAD.MOV R67, RZ, RZ, -R46 ;  /* 0x000000ffff437224 */ /* 0x000fe200078e0a2e */
[C---:B------:R-:W-:Y:S01]  /*2800*/  ISETP.GT.U32.AND P1, PT, R4.reuse, R53, PT ;  /* 0x000000350400720c */ /* 0x040fe20003f24070 */
[----:B------:R-:W-:Y:S01]  /*2810*/  IMAD.MOV.U32 R46, RZ, RZ, R50 ;  /* 0x000000ffff2e7224 */ /* 0x000fe200078e0032 */
[----:B------:R-:W-:Y:S01]  /*2820*/  IABS R50, R59 ;  /* 0x0000003b00327213 */ /* 0x000fe20000000000 */
[----:B------:R-:W-:Y:S01]  /*2830*/  @!P4 IMAD.MOV R44, RZ, RZ, -R44 ;  /* 0x000000ffff2cc224 */ /* 0x000fe200078e0a2c */
[----:B------:R-:W-:Y:S01]  /*2840*/  ISETP.GT.U32.AND P4, PT, R4, R51, PT ;  /* 0x000000330400720c */ /* 0x000fe20003f84070 */
[----:B------:R-:W-:-:S02]  /*2850*/  IMAD.MOV.U32 R52, RZ, RZ, R45 ;  /* 0x000000ffff347224 */ /* 0x000fc400078e002d */
[C---:B------:R-:W-:Y:S02]  /*2860*/  IMAD R55, R4.reuse, R24, R55 ;  /* 0x0000001804377224 */ /* 0x040fe400078e0237 */
[----:B------:R-:W-:Y:S01]  /*2870*/  IMAD R45, R4, R67, R48 ;  /* 0x00000043042d7224 */ /* 0x000fe200078e0230 */
[----:B------:R-:W-:Y:S01]  /*2880*/  IABS R48, R60 ;  /* 0x0000003c00307213 */ /* 0x000fe20000000000 */
[----:B------:R-:W-:Y:S02]  /*2890*/  IMAD.MOV.U32 R54, RZ, RZ, R47 ;  /* 0x000000ffff367224 */ /* 0x000fe400078e002f */
[----:B------:R-:W-:-:S04]  /*28a0*/  IMAD.HI.U32 R24, R5, R46, RZ ;  /* 0x0000002e05187227 */ /* 0x000fc800078e00ff */
[----:B------:R-:W-:Y:S01]  /*28b0*/  @!P6 IMAD.MOV R54, RZ, RZ, -R54 ;  /* 0x000000ffff36e224 */ /* 0x000fe200078e0a36 */
[C---:B------:R-:W-:Y:S01]  /*28c0*/  ISETP.GT.U32.AND P6, PT, R4.reuse, R45, PT ;  /* 0x0000002d0400720c */ /* 0x040fe20003fc4070 */
[----:B------:R-:W-:Y:S02]  /*28d0*/  IMAD.MOV R47, RZ, RZ, -R24 ;  /* 0x000000ffff2f7224 */ /* 0x000fe400078e0a18 */
[----:B------:R-:W-:Y:S02]  /*28e0*/  @!P4 IMAD.IADD R51, R51, 0x1, -R4 ;  /* 0x000000013333c824 */ /* 0x000fe400078e0a04 */
[C---:B------:R-:W-:Y:S01]  /*28f0*/  IMAD R47, R4.reuse, R47, R46 ;  /* 0x0000002f042f7224 */ /* 0x040fe200078e022e */
[----:B------:R-:W-:Y:S01]  /*2900*/  IABS R46, R62 ;  /* 0x0000003e002e7213 */ /* 0x000fe20000000000 */
[----:B------:R-:W-:Y:S01]  /*2910*/  @!P1 IMAD.IADD R53, R53, 0x1, -R4 ;  /* 0x0000000135359824 */ /* 0x000fe200078e0a04 */
[C---:B------:R-:W-:Y:S01]  /*2920*/  ISETP.GT.U32.AND P4, PT, R4.reuse, R51, PT ;  /* 0x000000330400720c */ /* 0x040fe20003f84070 */
[----:B------:R-:W-:Y:S01]  /*2930*/  @!P3 IMAD.MOV R42, RZ, RZ, -R42 ;  /* 0x000000ffff2ab224 */ /* 0x000fe200078e0a2a */
[----:B------:R-:W-:Y:S01]  /*2940*/  ISETP.GT.U32.AND P1, PT, R4, R47, PT ;  /* 0x0000002f0400720c */ /* 0x000fe20003f24070 */
[----:B------:R-:W-:Y:S01]  /*2950*/  IMAD.MOV.U32 R56, RZ, RZ, R49 ;  /* 0x000000ffff387224 */ /* 0x000fe200078e0031 */
[----:B------:R-:W-:Y:S01]  /*2960*/  ISETP.GE.AND P3, PT, R70, RZ, PT ;  /* 0x000000ff4600720c */ /* 0x000fe20003f66270 */
[----:B------:R-:W-:Y:S01]  /*2970*/  @!P6 IMAD.IADD R45, R45, 0x1, -R4 ;  /* 0x000000012d2de824 */ /* 0x000fe200078e0a04 */
[----:B------:R-:W-:Y:S01]  /*2980*/  IABS R49, R58 ;  /* 0x0000003a00317213 */ /* 0x000fe20000000000 */
[----:B------:R-:W-:Y:S01]  /*2990*/  @!P2 IMAD.MOV R53, RZ, RZ, -R53 ;  /* 0x000000ffff35a224 */ /* 0x000fe200078e0a35 */
[----:B------:R-:W-:Y:S01]  /*29a0*/  ISETP.GE.AND P2, PT, R58, RZ, PT ;  /* 0x000000ff3a00720c */ /* 0x000fe20003f46270 */
[----:B------:R-:W-:Y:S01]  /*29b0*/  @!P0 IMAD.MOV R56, RZ, RZ, -R56 ;  /* 0x000000ffff388224 */ /* 0x000fe200078e0a38 */
[----:B------:R-:W-:Y:S01]  /*29c0*/  ISETP.GT.U32.AND P6, PT, R4, R45, PT ;  /* 0x0000002d0400720c */ /* 0x000fe20003fc4070 */
[----:B------:R-:W-:Y:S01]  /*29d0*/  IMAD.HI.U32 R24, R5, R49, RZ ;  /* 0x0000003105187227 */ /* 0x000fe200078e00ff */
[----:B------:R-:W-:-:S02]  /*29e0*/  ISETP.GE.AND P0, PT, R64, RZ, PT ;  /* 0x000000ff4000720c */ /* 0x000fc40003f06270 */
[----:B------:R-:W-:Y:S01]  /*29f0*/  IABS R70, R81 ;  /* 0x0000005100467213 */ /* 0x000fe20000000000 */
[----:B------:R-:W-:Y:S02]  /*2a00*/  @!P1 IMAD.IADD R47, R47, 0x1, -R4 ;  /* 0x000000012f2f9824 */ /* 0x000fe400078e0a04 */
[----:B------:R-:W-:Y:S02]  /*2a10*/  IMAD.MOV R24, RZ, RZ, -R24 ;  /* 0x000000ffff187224 */ /* 0x000fe400078e0a18 */
[----:B------:R-:W-:Y:S01]  /*2a20*/  @!P3 IMAD.MOV R52, RZ, RZ, -R52 ;  /* 0x000000ffff34b224 */ /* 0x000fe200078e0a34 */
[C---:B------:R-:W-:Y:S01]  /*2a30*/  ISETP.GT.U32.AND P3, PT, R4.reuse, R55, PT ;  /* 0x000000370400720c */ /* 0x040fe20003f64070 */
[----:B------:R-:W-:Y:S01]  /*2a40*/  @!P4 IMAD.IADD R51, R51, 0x1, -R4 ;  /* 0x000000013333c824 */ /* 0x000fe200078e0a04 */
[C---:B------:R-:W-:Y:S01]  /*2a50*/  ISETP.GT.U32.AND P1, PT, R4.reuse, R47, PT ;  /* 0x0000002f0400720c */ /* 0x040fe20003f24070 */
[----:B------:R-:W-:Y:S01]  /*2a60*/  IMAD R49, R4, R24, R49 ;  /* 0x0000001804317224 */ /* 0x000fe200078e0231 */
[----:B------:R-:W-:Y:S01]  /*2a70*/  ISETP.GE.AND P4, PT, R66, RZ, PT ;  /* 0x000000ff4200720c */ /* 0x000fe20003f86270 */
[----:B------:R-:W-:Y:S01]  /*2a80*/  IMAD.HI.U32 R24, R5, R46, RZ ;  /* 0x0000002e05187227 */ /* 0x000fe200078e00ff */
[----:B------:R-:W-:-:S03]  /*2a90*/  IABS R66, R65 ;  /* 0x0000004100427213 */ /* 0x000fc60000000000 */
[----:B------:R-:W-:Y:S01]  /*2aa0*/  @!P5 IMAD.MOV R51, RZ, RZ, -R51 ;  /* 0x000000ffff33d224 */ /* 0x000fe200078e0a33 */
[----:B------:R-:W-:Y:S01]  /*2ab0*/  ISETP.GE.AND P5, PT, R63, RZ, PT ;  /* 0x000000ff3f00720c */ /* 0x000fe20003fa6270 */
[----:B------:R-:W-:Y:S01]  /*2ac0*/  @!P6 IMAD.IADD R45, R45, 0x1, -R4 ;  /* 0x000000012d2de824 */ /* 0x000fe200078e0a04 */
[C---:B------:R-:W-:Y:S01]  /*2ad0*/  ISETP.GT.U32.AND P6, PT, R4.reuse, R49, PT ;  /* 0x000000310400720c */ /* 0x040fe20003fc4070 */
[----:B------:R-:W-:Y:S02]  /*2ae0*/  IMAD.MOV R63, RZ, RZ, -R24 ;  /* 0x000000ffff3f7224 */ /* 0x000fe400078e0a18 */
[----:B------:R-:W-:Y:S02]  /*2af0*/  IMAD.MOV.U32 R58, RZ, RZ, R45 ;  /* 0x000000ffff3a7224 */ /* 0x000fe400078e002d */
[----:B------:R-:W-:Y:S02]  /*2b00*/  IMAD R45, R4, R63, R46 ;  /* 0x0000003f042d7224 */ /* 0x000fe400078e022e */
[----:B------:R-:W-:-:S02]  /*2b10*/  @!P3 IMAD.IADD R55, R55, 0x1, -R4 ;  /* 0x000000013737b824 */ /* 0x000fc400078e0a04 */
[----:B------:R-:W-:Y:S01]  /*2b20*/  @!P1 IMAD.IADD R47, R47, 0x1, -R4 ;  /* 0x000000012f2f9824 */ /* 0x000fe200078e0a04 */
[C---:B------:R-:W-:Y:S01]  /*2b30*/  ISETP.GT.U32.AND P1, PT, R4.reuse, R45, PT ;  /* 0x0000002d0400720c */ /* 0x040fe20003f24070 */
[----:B------:R-:W-:Y:S01]  /*2b40*/  IMAD.HI.U32 R24, R5, R48, RZ ;  /* 0x0000003005187227 */ /* 0x000fe200078e00ff */
[----:B------:R-:W-:-:S03]  /*2b50*/  ISETP.GT.U32.AND P3, PT, R4, R55, PT ;  /* 0x000000370400720c */ /* 0x000fc60003f64070 */
[----:B------:R-:W-:Y:S02]  /*2b60*/  @!P6 IMAD.IADD R49, R49, 0x1, -R4 ;  /* 0x000000013131e824 */ /* 0x000fe400078e0a04 */
[----:B------:R-:W-:Y:S01]  /*2b70*/  IMAD.MOV R63, RZ, RZ, -R24 ;  /* 0x000000ffff3f7224 */ /* 0x000fe200078e0a18 */
[----:B------:R-:W-:Y:S01]  /*2b80*/  IABS R24, R3 ;  /* 0x0000000300187213 */ /* 0x000fe20000000000 */
[----:B------:R-:W-:Y:S01]  /*2b90*/  @!P4 IMAD.MOV R58, RZ, RZ, -R58 ;  /* 0x000000ffff3ac224 */ /* 0x000fe200078e0a3a */
[----:B------:R-:W-:Y:S01]  /*2ba0*/  ISETP.GT.U32.AND P6, PT, R4, R49, PT ;  /* 0x000000310400720c */ /* 0x000fe20003fc4070 */
[----:B------:R-:W-:Y:S01]  /*2bb0*/  IMAD.HI.U32 R46, R5, R50, RZ ;  /* 0x00000032052e7227 */ /* 0x000fe200078e00ff */
[----:B------:R-:W-:-:S03]  /*2bc0*/  ISETP.GE.AND P4, PT, R3, RZ, PT ;  /* 0x000000ff0300720c */ /* 0x000fc60003f86270 */
[--C-:B------:R-:W-:Y:S02]  /*2bd0*/  @!P1 IMAD.IADD R45, R45, 0x1, -R4.reuse ;  /* 0x000000012d2d9824 */ /* 0x100fe400078e0a04 */
[----:B------:R-:W-:Y:S01]  /*2be0*/  @!P3 IMAD.IADD R55, R55, 0x1, -R4 ;  /* 0x000000013737b824 */ /* 0x000fe200078e0a04 */
[----:B------:R-:W-:Y:S01]  /*2bf0*/  ISETP.GE.AND P3, PT, R62, RZ, PT ;  /* 0x000000ff3e00720c */ /* 0x000fe20003f66270 */
[C---:B------:R-:W-:Y:S01]  /*2c00*/  IMAD R3, R4.reuse, R63, R48 ;  /* 0x0000003f04037224 */ /* 0x040fe200078e0230 */
[----:B------:R-:W-:Y:S01]  /*2c10*/  ISETP.GT.U32.AND P1, PT, R4, R45, PT ;  /* 0x0000002d0400720c */ /* 0x000fe20003f24070 */
[----:B------:R-:W-:Y:S01]  /*2c20*/  @!P0 IMAD.MOV R55, RZ, RZ, -R55 ;  /* 0x000000ffff378224 */ /* 0x000fe200078e0a37 */
[----:B------:R-:W-:Y:S01]  /*2c30*/  ISETP.GE.AND P0, PT, R60, RZ, PT ;  /* 0x000000ff3c00720c */ /* 0x000fe20003f06270 */
[----:B------:R-:W-:Y:S01]  /*2c40*/  IMAD.MOV.U32 R48, RZ, RZ, R24 ;  /* 0x000000ffff307224 */ /* 0x000fe200078e0018 */
[----:B------:R-:W-:Y:S01]  /*2c50*/  IABS R63, R61 ;  /* 0x0000003d003f7213 */ /* 0x000fe20000000000 */
[----:B------:R-:W-:-:S02]  /*2c60*/  IMAD.MOV.U32 R60, RZ, RZ, R47 ;  /* 0x000000ffff3c7224 */ /* 0x000fc400078e002f */
[----:B------:R-:W-:-:S04]  /*2c70*/  IMAD.HI.U32 R24, R5, R48, RZ ;  /* 0x0000003005187227 */ /* 0x000fc800078e00ff */
[----:B------:R-:W-:Y:S01]  /*2c80*/  @!P5 IMAD.MOV R60, RZ, RZ, -R60 ;  /* 0x000000ffff3cd224 */ /* 0x000fe200078e0a3c */
[C---:B------:R-:W-:Y:S01]  /*2c90*/  ISETP.GT.U32.AND P5, PT, R4.reuse, R3, PT ;  /* 0x000000030400720c */ /* 0x040fe20003fa4070 */
[----:B------:R-:W-:Y:S02]  /*2ca0*/  IMAD.MOV R47, RZ, RZ, -R24 ;  /* 0x000000ffff2f7224 */ /* 0x000fe400078e0a18 */
[----:B------:R-:W-:Y:S01]  /*2cb0*/  @!P6 IMAD.IADD R49, R49, 0x1, -R4 ;  /* 0x000000013131e824 */ /* 0x000fe200078e0a04 */
[----:B------:R-:W-:Y:S01]  /*2cc0*/  ISETP.GE.AND P6, PT, R59, RZ, PT ;  /* 0x000000ff3b00720c */ /* 0x000fe20003fc6270 */
[----:B------:R-:W-:Y:S02]  /*2cd0*/  IMAD.MOV R59, RZ, RZ, -R46 ;  /* 0x000000ffff3b7224 */ /* 0x000fe400078e0a2e */
[----:B------:R-:W-:Y:S02]  /*2ce0*/  IMAD R47, R4, R47, R48 ;  /* 0x0000002f042f7224 */ /* 0x000fe400078e0230 */
[----:B------:R-:W-:-:S02]  /*2cf0*/  @!P1 IMAD.IADD R45, R45, 0x1, -R4 ;  /* 0x000000012d2d9824 */ /* 0x000fc400078e0a04 */
[C---:B------:R-:W-:Y:S01]  /*2d00*/  IMAD R59, R4.reuse, R59, R50 ;  /* 0x0000003b043b7224 */ /* 0x040fe200078e0232 */
[C---:B------:R-:W-:Y:S01]  /*2d10*/  ISETP.GT.U32.AND P1, PT, R4.reuse, R47, PT ;  /* 0x0000002f0400720c */ /* 0x040fe20003f24070 */
[----:B------:R-:W-:Y:S01]  /*2d20*/  IMAD.MOV.U32 R64, RZ, RZ, R45 ;  /* 0x000000ffff407224 */ /* 0x000fe200078e002d */
[----:B------:R-:W-:Y:S01]  /*2d30*/  IABS R50, R82 ;  /* 0x0000005200327213 */ /* 0x000fe20000000000 */
[----:B------:R-:W-:Y:S02]  /*2d40*/  @!P5 IMAD.IADD R3, R3, 0x1, -R4 ;  /* 0x000000010303d824 */ /* 0x000fe400078e0a04 */
[----:B------:R-:W-:Y:S01]  /*2d50*/  @!P3 IMAD.MOV R64, RZ, RZ, -R64 ;  /* 0x000000ffff40b224 */ /* 0x000fe200078e0a40 */
[C---:B------:R-:W-:Y:S01]  /*2d60*/  ISETP.GT.U32.AND P3, PT, R4.reuse, R59, PT ;  /* 0x0000003b0400720c */ /* 0x040fe20003f64070 */
[----:B------:R-:W-:Y:S01]  /*2d70*/  IMAD.HI.U32 R24, R5, R63, RZ ;  /* 0x0000003f05187227 */ /* 0x000fe200078e00ff */
[----:B------:R-:W-:-:S03]  /*2d80*/  ISETP.GT.U32.AND P5, PT, R4, R3, PT ;  /* 0x000000030400720c */ /* 0x000fc60003fa4070 */
[----:B------:R-:W-:Y:S02]  /*2d90*/  IMAD.MOV.U32 R62, RZ, RZ, R49 ;  /* 0x000000ffff3e7224 */ /* 0x000fe400078e0031 */
[----:B------:R-:W-:Y:S02]  /*2da0*/  IMAD.MOV R24, RZ, RZ, -R24 ;  /* 0x000000ffff187224 */ /* 0x000fe400078e0a18 */
[----:B------:R-:W-:Y:S02]  /*2db0*/  @!P1 IMAD.IADD R47, R47, 0x1, -R4 ;  /* 0x000000012f2f9824 */ /* 0x000fe400078e0a04 */
[----:B------:R-:W-:Y:S01]  /*2dc0*/  @!P2 IMAD.MOV R62, RZ, RZ, -R62 ;  /* 0x000000ffff3ea224 */ /* 0x000fe200078e0a3e */
[----:B------:R-:W-:Y:S01]  /*2dd0*/  ISETP.GE.AND P2, PT, R61, RZ, PT ;  /* 0x000000ff3d00720c */ /* 0x000fe20003f46270 */
[C---:B------:R-:W-:Y:S01]  /*2de0*/  IMAD R45, R4.reuse, R24, R63 ;  /* 0x00000018042d7224 */ /* 0x040fe200078e023f */
[----:B------:R-:W-:Y:S01]  /*2df0*/  IABS R61, R68 ;  /* 0x00000044003d7213 */ /* 0x000fe20000000000 */
[----:B------:R-:W-:Y:S01]  /*2e00*/  @!P3 IMAD.IADD R59, R59, 0x1, -R4 ;  /* 0x000000013b3bb824 */ /* 0x000fe200078e0a04 */
[----:B------:R-:W-:Y:S01]  /*2e10*/  ISETP.GT.U32.AND P1, PT, R4, R47, PT ;  /* 0x0000002f0400720c */ /* 0x000fe20003f24070 */
[----:B------:R-:W-:Y:S01]  /*2e20*/  IMAD.HI.U32 R46, R5, R66, RZ ;  /* 0x00000042052e7227 */ /* 0x000fe200078e00ff */
[----:B------:R-:W-:-:S02]  /*2e30*/  IABS R63, R84 ;  /* 0x00000054003f7213 */ /* 0x000fc40000000000 */
[C---:B------:R-:W-:Y:S01]  /*2e40*/  ISETP.GT.U32.AND P3, PT, R4.reuse, R59, PT ;  /* 0x0000003b0400720c */ /* 0x040fe20003f64070 */
[----:B------:R-:W-:Y:S01]  /*2e50*/  @!P5 IMAD.IADD R3, R3, 0x1, -R4 ;  /* 0x000000010303d824 */ /* 0x000fe200078e0a04 */
[----:B------:R-:W-:Y:S01]  /*2e60*/  ISETP.GT.U32.AND P5, PT, R4, R45, PT ;  /* 0x0000002d0400720c */ /* 0x000fe20003fa4070 */
[----:B------:R-:W-:Y:S02]  /*2e70*/  IMAD.MOV R49, RZ, RZ, -R46 ;  /* 0x000000ffff317224 */ /* 0x000fe400078e0a2e */
[----:B------:R-:W-:-:S04]  /*2e80*/  IMAD.HI.U32 R24, R5, R61, RZ ;  /* 0x0000003d05187227 */ /* 0x000fc800078e00ff */
[C---:B------:R-:W-:Y:S01]  /*2e90*/  IMAD R49, R4.reuse, R49, R66 ;  /* 0x0000003104317224 */ /* 0x040fe200078e0242 */
[----:B------:R-:W-:Y:S01]  /*2ea0*/  IABS R66, R83 ;  /* 0x0000005300427213 */ /* 0x000fe20000000000 */
[----:B------:R-:W-:Y:S02]  /*2eb0*/  IMAD.MOV R24, RZ, RZ, -R24 ;  /* 0x000000ffff187224 */ /* 0x000fe400078e0a18 */
[--C-:B------:R-:W-:Y:S01]  /*2ec0*/  @!P1 IMAD.IADD R47, R47, 0x1, -R4.reuse ;  /* 0x000000012f2f9824 */ /* 0x100fe200078e0a04 */
[C---:B------:R-:W-:Y:S01]  /*2ed0*/  ISETP.GT.U32.AND P1, PT, R4.reuse, R49, PT ;  /* 0x000000310400720c */ /* 0x040fe20003f24070 */
[C---:B------:R-:W-:Y:S02]  /*2ee0*/  IMAD R61, R4.reuse, R24, R61 ;  /* 0x00000018043d7224 */ /* 0x040fe400078e023d */
[--C-:B------:R-:W-:Y:S02]  /*2ef0*/  @!P5 IMAD.IADD R45, R45, 0x1, -R4.reuse ;  /* 0x000000012d2dd824 */ /* 0x100fe400078e0a04 */
[----:B------:R-:W-:Y:S01]  /*2f00*/  @!P3 IMAD.IADD R59, R59, 0x1, -R4 ;  /* 0x000000013b3bb824 */ /* 0x000fe200078e0a04 */
[C---:B------:R-:W-:Y:S01]  /*2f10*/  ISETP.GT.U32.AND P3, PT, R4.reuse, R61, PT ;  /* 0x0000003d0400720c */ /* 0x040fe20003f64070 */
[----:B------:R-:W-:Y:S01]  /*2f20*/  IMAD.HI.U32 R46, R5, R63, RZ ;  /* 0x0000003f052e7227 */ /* 0x000fe200078e00ff */
[----:B------:R-:W-:-:S03]  /*2f30*/  ISETP.GT.U32.AND P5, PT, R4, R45, PT ;  /* 0x0000002d0400720c */ /* 0x000fc60003fa4070 */
[----:B------:R-:W-:Y:S02]  /*2f40*/  IMAD.MOV R46, RZ, RZ, -R46 ;  /* 0x000000ffff2e7224 */ /* 0x000fe400078e0a2e */
[----:B------:R-:W-:Y:S01]  /*2f50*/  @!P1 IMAD.IADD R49, R49, 0x1, -R4 ;  /* 0x0000000131319824 */ /* 0x000fe200078e0a04 */
[----:B------:R-:W-:Y:S01]  /*2f60*/  ISETP.GE.AND P1, PT, R65, RZ, PT ;  /* 0x000000ff4100720c */ /* 0x000fe20003f26270 */
[----:B------:R-:W-:Y:S02]  /*2f70*/  IMAD R63, R4, R46, R63 ;  /* 0x0000002e043f7224 */ /* 0x000fe400078e023f */
[----:B------:R-:W-:-:S04]  /*2f80*/  IMAD.HI.U32 R24, R5, R50, RZ ;  /* 0x0000003205187227 */ /* 0x000fc800078e00ff */
[----:B------:R-:W-:Y:S01]  /*2f90*/  @!P3 IMAD.IADD R61, R61, 0x1, -R4 ;  /* 0x000000013d3db824 */ /* 0x000fe200078e0a04 */
[----:B------:R-:W-:Y:S01]  /*2fa0*/  ISETP.GT.U32.AND P3, PT, R4, R49, PT ;  /* 0x000000310400720c */ /* 0x000fe20003f64070 */
[----:B------:R-:W-:-:S04]  /*2fb0*/  IMAD.HI.U32 R46, R5, R66, RZ ;  /* 0x00000042052e7227 */ /* 0x000fc800078e00ff */
[----:B------:R-:W-:-:S04]  /*2fc0*/  IMAD.HI.U32 R48, R5, R70, RZ ;  /* 0x0000004605307227 */ /* 0x000fc800078e00ff */
[----:B------:R-:W-:Y:S01]  /*2fd0*/  @!P5 IMAD.IADD R45, R45, 0x1, -R4 ;  /* 0x000000012d2dd824 */ /* 0x000fe200078e0a04 */
[C---:B------:R-:W-:Y:S01]  /*2fe0*/  ISETP.GT.U32.AND P5, PT, R4.reuse, R63, PT ;  /* 0x0000003f0400720c */ /* 0x040fe20003fa4070 */
[----:B------:R-:W-:Y:S01]  /*2ff0*/  IMAD.MOV R67, RZ, RZ, -R24 ;  /* 0x000000ffff437224 */ /* 0x000fe200078e0a18 */
[----:B------:R-:W-:Y:S01]  /*3000*/  IABS R24, R80 ;  /* 0x0000005000187213 */ /* 0x000fe20000000000 */
[----:B------:R-:W-:Y:S01]  /*3010*/  IMAD.MOV R69, RZ, RZ, -R46 ;  /* 0x000000ffff457224 */ /* 0x000fe200078e0a2e */
[----:B------:R-:W-:Y:S01]  /*3020*/  IABS R46, R74 ;  /* 0x0000004a002e7213 */ /* 0x000fe20000000000 */
[----:B------:R-:W-:Y:S01]  /*3030*/  IMAD.MOV R71, RZ, RZ, -R48 ;  /* 0x000000ffff477224 */ /* 0x000fe200078e0a30 */
[----:B------:R-:W-:Y:S01]  /*3040*/  IABS R48, R0 ;  /* 0x0000000000307213 */ /* 0x000fe20000000000 */
[C---:B------:R-:W-:Y:S02]  /*3050*/  IMAD R65, R4.reuse, R67, R50 ;  /* 0x0000004304417224 */ /* 0x040fe400078e0232 */
[----:B------:R-:W-:-:S02]  /*3060*/  IMAD R67, R4, R69, R66 ;  /* 0x0000004504437224 */ /* 0x000fc400078e0242 */
[C---:B------:R-:W-:Y:S02]  /*3070*/  IMAD R69, R4.reuse, R71, R70 ;  /* 0x0000004704457224 */ /* 0x040fe400078e0246 */
[----:B------:R-:W-:Y:S02]  /*3080*/  IMAD.MOV.U32 R71, RZ, RZ, R24 ;  /* 0x000000ffff477224 */ /* 0x000fe400078e0018 */
[----:B------:R-:W-:Y:S01]  /*3090*/  @!P3 IMAD.IADD R49, R49, 0x1, -R4 ;  /* 0x000000013131b824 */ /* 0x000fe200078e0a04 */
[----:B------:R-:W-:Y:S01]  /*30a0*/  ISETP.GT.U32.AND P3, PT, R4, R65, PT ;  /* 0x000000410400720c */ /* 0x000fe20003f64070 */
[----:B------:R-:W-:Y:S02]  /*30b0*/  IMAD.MOV.U32 R66, RZ, RZ, R3 ;  /* 0x000000ffff427224 */ /* 0x000fe400078e0003 */
[----:B------:R-:W-:-:S04]  /*30c0*/  IMAD.HI.U32 R3, R5, R71, RZ ;  /* 0x0000004705037227 */ /* 0x000fc800078e00ff */
        /* <DEDUP_REMOVED lines=8> */
[----:B------:R-:W-:Y:S01]  /*3150*/  @!P3 IMAD.IADD R65, R65, 0x1, -R4 ;  /* 0x000000014141b824 */ /* 0x000fe200078e0a04 */
[C---:B------:R-:W-:Y:S01]  /*3160*/  ISETP.GT.U32.AND P3, PT, R4.reuse, R71, PT ;  /* 0x000000470400720c */ /* 0x040fe20003f64070 */
[----:B------:R-:W-:Y:S02]  /*3170*/  IMAD R73, R4, R3, R73 ;  /* 0x0000000304497224 */ /* 0x000fe400078e0249 */
[----:B------:R-:W-:-:S04]  /*3180*/  IMAD.HI.U32 R3, R5, R75, RZ ;  /* 0x0000004b05037227 */ /* 0x000fc800078e00ff */
[--C-:B------:R-:W-:Y:S01]  /*3190*/  @!P5 IMAD.IADD R61, R61, 0x1, -R4.reuse ;  /* 0x000000013d3dd824 */ /* 0x100fe200078e0a04 */
[C---:B------:R-:W-:Y:S01]  /*31a0*/  ISETP.GT.U32.AND P5, PT, R4.reuse, R67, PT ;  /* 0x000000430400720c */ /* 0x040fe20003fa4070 */
[----:B------:R-:W-:Y:S02]  /*31b0*/  IMAD.MOV R3, RZ, RZ, -R3 ;  /* 0x000000ffff037224 */ /* 0x000fe400078e0a03 */
[--C-:B------:R-:W-:Y:S01]  /*31c0*/  @!P0 IMAD.IADD R63, R63, 0x1, -R4.reuse ;  /* 0x000000013f3f8824 */ /* 0x100fe200078e0a04 */
[C---:B------:R-:W-:Y:S01]  /*31d0*/  ISETP.GT.U32.AND P0, PT, R4.reuse, R69, PT ;  /* 0x000000450400720c */ /* 0x040fe20003f04070 */
[C---:B------:R-:W-:Y:S02]  /*31e0*/  IMAD R75, R4.reuse, R3, R75 ;  /* 0x00000003044b7224 */ /* 0x040fe400078e024b */
[----:B------:R-:W-:Y:S02]  /*31f0*/  @!P3 IMAD.IADD R71, R71, 0x1, -R4 ;  /* 0x000000014747b824 */ /* 0x000fe400078e0a04 */
[----:B------:R-:W-:Y:S01]  /*3200*/  IMAD.MOV.U32 R72, RZ, RZ, R49 ;  /* 0x000000ffff487224 */ /* 0x000fe200078e0031 */
[----:B------:R-:W-:Y:S01]  /*3210*/  ISETP.GT.U32.AND P3, PT, R4, R75, PT ;  /* 0x0000004b0400720c */ /* 0x000fe20003f64070 */
[----:B------:R-:W-:-:S02]  /*3220*/  @!P6 IMAD.MOV R59, RZ, RZ, -R59 ;  /* 0x000000ffff3be224 */ /* 0x000fc400078e0a3b */
[----:B------:R-:W-:Y:S01]  /*3230*/  @!P5 IMAD.IADD R67, R67, 0x1, -R4 ;  /* 0x000000014343d824 */ /* 0x000fe200078e0a04 */
[----:B------:R-:W-:Y:S01]  /*3240*/  ISETP.GT.U32.AND P5, PT, R4, R73, PT ;  /* 0x000000490400720c */ /* 0x000fe20003fa4070 */
[----:B------:R-:W-:Y:S02]  /*3250*/  @!P1 IMAD.MOV R72, RZ, RZ, -R72 ;  /* 0x000000ffff489224 */ /* 0x000fe400078e0a48 */
[----:B------:R-:W-:Y:S01]  /*3260*/  @!P0 IMAD.IADD R69, R69, 0x1, -R4 ;  /* 0x0000000145458824 */ /* 0x000fe200078e0a04 */
[----:B------:R-:W-:Y:S01]  /*3270*/  ISETP.GE.AND P0, PT, R68, RZ, PT ;  /* 0x000000ff4400720c */ /* 0x000fe20003f06270 */
[----:B------:R-:W-:Y:S01]  /*3280*/  IMAD.MOV.U32 R68, RZ, RZ, R47 ;  /* 0x000000ffff447224 */ /* 0x000fe200078e002f */
[----:B------:R-:W-:Y:S01]  /*3290*/  ISETP.GT.U32.AND P6, PT, R4, R67, PT ;  /* 0x000000430400720c */ /* 0x000fe20003fc4070 */
[----:B------:R-:W-:-:S04]  /*32a0*/  IMAD.HI.U32 R24, R5, R77, RZ ;  /* 0x0000004d05187227 */ /* 0x000fc800078e00ff */
[--C-:B------:R-:W-:Y:S02]  /*32b0*/  @!P3 IMAD.IADD R75, R75, 0x1, -R4.reuse ;  /* 0x000000014b4bb824 */ /* 0x100fe400078e0a04 */
[----:B------:R-:W-:Y:S01]  /*32c0*/  @!P5 IMAD.IADD R73, R73, 0x1, -R4 ;  /* 0x000000014949d824 */ /* 0x000fe200078e0a04 */
[C---:B------:R-:W-:Y:S01]  /*32d0*/  ISETP.GT.U32.AND P5, PT, R4.reuse, R69, PT ;  /* 0x000000450400720c */ /* 0x040fe20003fa4070 */
[----:B------:R-:W-:Y:S01]  /*32e0*/  @!P4 IMAD.MOV R68, RZ, RZ, -R68 ;  /* 0x000000ffff44c224 */ /* 0x000fe200078e0a44 */
[C---:B------:R-:W-:Y:S01]  /*32f0*/  ISETP.GT.U32.AND P4, PT, R4.reuse, R65, PT ;  /* 0x000000410400720c */ /* 0x040fe20003f84070 */
[C---:B------:R-:W-:Y:S01]  /*3300*/  IMAD.HI.U32 R3, R5.reuse, R46, RZ ;  /* 0x0000002e05037227 */ /* 0x040fe200078e00ff */
[C---:B------:R-:W-:Y:S02]  /*3310*/  ISETP.GT.U32.AND P1, PT, R4.reuse, R75, PT ;  /* 0x0000004b0400720c */ /* 0x040fe40003f24070 */
[----:B------:R-:W-:Y:S01]  /*3320*/  ISETP.GT.U32.AND P3, PT, R4, R73, PT ;  /* 0x000000490400720c */ /* 0x000fe20003f64070 */
[----:B------:R-:W-:-:S04]  /*3330*/  IMAD.HI.U32 R5, R5, R48, RZ ;  /* 0x0000003005057227 */ /* 0x000fc800078e00ff */
[----:B------:R-:W-:Y:S02]  /*3340*/  IMAD.MOV R24, RZ, RZ, -R24 ;  /* 0x000000ffff187224 */ /* 0x000fe400078e0a18 */
[----:B------:R-:W-:Y:S02]  /*3350*/  IMAD.MOV R3, RZ, RZ, -R3 ;  /* 0x000000ffff037224 */ /* 0x000fe400078e0a03 */
[----:B------:R-:W-:Y:S02]  /*3360*/  IMAD.MOV R5, RZ, RZ, -R5 ;  /* 0x000000ffff057224 */ /* 0x000fe400078e0a05 */
[----:B------:R-:W-:Y:S02]  /*3370*/  IMAD.MOV.U32 R70, RZ, RZ, R45 ;  /* 0x000000ffff467224 */ /* 0x000fe400078e002d */
[----:B------:R-:W-:Y:S01]  /*3380*/  IMAD R77, R4, R24, R77 ;  /* 0x00000018044d7224 */ /* 0x000fe200078e024d */
[----:B------:R-:W-:Y:S01]  /*3390*/  LOP3.LUT R24, R2, 0x40, RZ, 0xc0, !PT ;  /* 0x0000004002187812 */ /* 0x000fe200078ec0ff */
[----:B------:R-:W-:-:S02]  /*33a0*/  IMAD R45, R4, R3, R46 ;  /* 0x00000003042d7224 */ /* 0x000fc400078e022e */
[C---:B------:R-:W-:Y:S01]  /*33b0*/  IMAD R47, R4.reuse, R5, R48 ;  /* 0x00000005042f7224 */ /* 0x040fe200078e0230 */
[----:B------:R-:W-:Y:S01]  /*33c0*/  SHF.R.S32.HI R5, RZ, 0x1f, R112 ;  /* 0x0000001fff057819 */ /* 0x000fe20000011470 */
[--C-:B------:R-:W-:Y:S01]  /*33d0*/  @!P4 IMAD.IADD R65, R65, 0x1, -R4.reuse ;  /* 0x000000014141c824 */ /* 0x100fe200078e0a04 */
[C---:B------:R-:W-:Y:S01]  /*33e0*/  ISETP.GT.U32.AND P4, PT, R4.reuse, R77, PT ;  /* 0x0000004d0400720c */ /* 0x040fe20003f84070 */
[--C-:B------:R-:W-:Y:S01]  /*33f0*/  @!P6 IMAD.IADD R67, R67, 0x1, -R4.reuse ;  /* 0x000000014343e824 */ /* 0x100fe200078e0a04 */
[C---:B------:R-:W-:Y:S01]  /*3400*/  ISETP.GT.U32.AND P6, PT, R4.reuse, R45, PT ;  /* 0x0000002d0400720c */ /* 0x040fe20003fc4070 */
[----:B------:R-:W-:Y:S01]  /*3410*/  @!P1 IMAD.IADD R75, R75, 0x1, -R4 ;  /* 0x000000014b4b9824 */ /* 0x000fe200078e0a04 */
[C---:B------:R-:W-:Y:S01]  /*3420*/  ISETP.GT.U32.AND P1, PT, R4.reuse, R47, PT ;  /* 0x0000002f0400720c */ /* 0x040fe20003f24070 */
[----:B------:R-:W-:Y:S01]  /*3430*/  @!P2 IMAD.MOV R70, RZ, RZ, -R70 ;  /* 0x000000ffff46a224 */ /* 0x000fe200078e0a46 */
[----:B------:R-:W-:Y:S01]  /*3440*/  ISETP.GT.U32.AND P2, PT, R4, R71, PT ;  /* 0x000000470400720c */ /* 0x000fe20003f44070 */
[--C-:B------:R-:W-:Y:S01]  /*3450*/  @!P3 IMAD.IADD R73, R73, 0x1, -R4.reuse ;  /* 0x000000014949b824 */ /* 0x100fe200078e0a04 */
[----:B------:R-:W-:Y:S01]  /*3460*/  ISETP.GE.AND P3, PT, R83, RZ, PT ;  /* 0x000000ff5300720c */ /* 0x000fe20003f66270 */
[--C-:B------:R-:W-:Y:S01]  /*3470*/  @!P5 IMAD.IADD R69, R69, 0x1, -R4.reuse ;  /* 0x000000014545d824 */ /* 0x100fe200078e0a04 */
[----:B------:R-:W-:Y:S01]  /*3480*/  ISETP.GE.AND P5, PT, R84, RZ, PT ;  /* 0x000000ff5400720c */ /* 0x000fe20003fa6270 */
[----:B------:R-:W-:Y:S01]  /*3490*/  @!P0 IMAD.MOV R61, RZ, RZ, -R61 ;  /* 0x000000ffff3d8224 */ /* 0x000fe200078e0a3d */
[----:B------:R-:W-:Y:S01]  /*34a0*/  LEA.HI R112, R5, R112, RZ, 0x7 ;  /* 0x0000007005707211 */ /* 0x000fe200078f38ff */
[--C-:B------:R-:W-:Y:S01]  /*34b0*/  @!P4 IMAD.IADD R77, R77, 0x1, -R4.reuse ;  /* 0x000000014d4dc824 */ /* 0x100fe200078e0a04 */
[----:B------:R-:W-:Y:S01]  /*34c0*/  ISETP.GE.AND P4, PT, R81, RZ, PT ;  /* 0x000000ff5100720c */ /* 0x000fe20003f86270 */
[--C-:B------:R-:W-:Y:S01]  /*34d0*/  @!P6 IMAD.IADD R45, R45, 0x1, -R4.reuse ;  /* 0x000000012d2de824 */ /* 0x100fe200078e0a04 */
[----:B------:R-:W-:Y:S01]  /*34e0*/  LOP3.LUT R5, RZ, R57, RZ, 0x33, !PT ;  /* 0x00000039ff057212 */ /* 0x000fe200078e33ff */
[--C-:B------:R-:W-:Y:S01]  /*34f0*/  @!P1 IMAD.IADD R47, R47, 0x1, -R4.reuse ;  /* 0x000000012f2f9824 */ /* 0x100fe200078e0a04 */
[----:B------:R-:W-:Y:S01]  /*3500*/  ISETP.GT.U32.AND P0, PT, R4, R77, PT ;  /* 0x0000004d0400720c */ /* 0x000fe20003f04070 */
[--C-:B------:R-:W-:Y:S01]  /*3510*/  @!P2 IMAD.IADD R71, R71, 0x1, -R4.reuse ;  /* 0x000000014747a824 */ /* 0x100fe200078e0a04 */
[----:B------:R-:W-:Y:S01]  /*3520*/  ISETP.GE.AND P2, PT, R82, RZ, PT ;  /* 0x000000ff5200720c */ /* 0x000fe20003f46270 */
[----:B------:R-:W-:Y:S01]  /*3530*/  @!P3 IMAD.MOV R67, RZ, RZ, -R67 ;  /* 0x000000ffff43b224 */ /* 0x000fe200078e0a43 */
[C---:B------:R-:W-:Y:S01]  /*3540*/  ISETP.GT.U32.AND P6, PT, R4.reuse, R45, PT ;  /* 0x0000002d0400720c */ /* 0x040fe20003fc4070 */
[----:B------:R-:W-:Y:S01]  /*3550*/  @!P5 IMAD.MOV R63, RZ, RZ, -R63 ;  /* 0x000000ffff3fd224 */ /* 0x000fe200078e0a3f */
[----:B------:R-:W-:Y:S01]  /*3560*/  ISETP.GT.U32.AND P3, PT, R4, R47, PT ;  /* 0x0000002f0400720c */ /* 0x000fe20003f64070 */
[----:B------:R-:W-:Y:S01]  /*3570*/  IMAD.SHL.U32 R3, R2, 0x2, RZ ;  /* 0x0000000202037824 */ /* 0x000fe200078e00ff */
[----:B------:R-:W-:Y:S01]  /*3580*/  ISETP.GE.AND P5, PT, R80, RZ, PT ;  /* 0x000000ff5000720c */ /* 0x000fe20003fa6270 */
[----:B------:R-:W-:Y:S01]  /*3590*/  @!P4 IMAD.MOV R69, RZ, RZ, -R69 ;  /* 0x000000ffff45c224 */ /* 0x000fe200078e0a45 */
[----:B------:R-:W-:Y:S01]  /*35a0*/  ISETP.GE.AND P1, PT, R78, RZ, PT ;  /* 0x000000ff4e00720c */ /* 0x000fe20003f26270 */
[----:B------:R-:W-:Y:S01]  /*35b0*/  IMAD R111, R111, UR5, RZ ;  /* 0x000000056f6f7c24 */ /* 0x000fe2000f8e02ff */
[----:B------:R-:W-:Y:S01]  /*35c0*/  ISETP.NE.AND P4, PT, R57, RZ, PT ;  /* 0x000000ff3900720c */ /* 0x000fe20003f85270 */
[--C-:B------:R-:W-:Y:S01]  /*35d0*/  @!P0 IMAD.IADD R77, R77, 0x1, -R4.reuse ;  /* 0x000000014d4d8824 */ /* 0x100fe200078e0a04 */
[----:B------:R-:W-:Y:S01]  /*35e0*/  ISETP.GE.AND P0, PT, R76, RZ, PT ;  /* 0x000000ff4c00720c */ /* 0x000fe20003f06270 */
[----:B------:R-:W-:Y:S01]  /*35f0*/  @!P2 IMAD.MOV R65, RZ, RZ, -R65 ;  /* 0x000000ffff41a224 */ /* 0x000fe200078e0a41 */
[----:B------:R-:W-:Y:S01]  /*3600*/  ISETP.GE.AND P2, PT, R79, RZ, PT ;  /* 0x000000ff4f00720c */ /* 0x000fe20003f46270 */
[--C-:B------:R-:W-:Y:S01]  /*3610*/  @!P6 IMAD.IADD R45, R45, 0x1, -R4.reuse ;  /* 0x000000012d2de824 */ /* 0x100fe200078e0a04 */
[----:B------:R-:W-:Y:S01]  /*3620*/  ISETP.GE.AND P6, PT, R74, RZ, PT ;  /* 0x000000ff4a00720c */ /* 0x000fe20003fc6270 */
[----:B------:R-:W-:Y:S01]  /*3630*/  @!P3 IMAD.IADD R47, R47, 0x1, -R4 ;  /* 0x000000012f2fb824 */ /* 0x000fe200078e0a04 */
[----:B------:R-:W-:Y:S01]  /*3640*/  ISETP.GE.AND P3, PT, R0, RZ, PT ;  /* 0x000000ff0000720c */ /* 0x000fe20003f66270 */
[----:B------:R-:W-:Y:S01]  /*3650*/  IMAD R4, R110, UR60, RZ ;  /* 0x0000003c6e047c24 */ /* 0x000fe2000f8e02ff */
[----:B------:R-:W-:Y:S01]  /*3660*/  LOP3.LUT R3, R3, 0x7e, RZ, 0xc0, !PT ;  /* 0x0000007e03037812 */ /* 0x000fe200078ec0ff */
[----:B------:R-:W-:Y:S01]  /*3670*/  IMAD.MOV.U32 R74, RZ, RZ, R45 ;  /* 0x000000ffff4a7224 */ /* 0x000fe200078e002d */
[C---:B------:R-:W-:Y:S01]  /*3680*/  SEL R6, R5.reuse, R6, !P4 ;  /* 0x0000000605067207 */ /* 0x040fe20006000000 */
[----:B------:R-:W-:Y:S01]  /*3690*/  IMAD.MOV.U32 R76, RZ, RZ, R47 ;  /* 0x000000ffff4c7224 */ /* 0x000fe200078e002f */
[C---:B------:R-:W-:Y:S01]  /*36a0*/  SEL R8, R5.reuse, R8, !P4 ;  /* 0x0000000805087207 */ /* 0x040fe20006000000 */
[C-C-:B------:R-:W-:Y:S01]  /*36b0*/  IMAD R2, R24.reuse, 0x100, R3.reuse ;  /* 0x0000010018027824 */ /* 0x140fe200078e0203 */
[C---:B------:R-:W-:Y:S01]  /*36c0*/  SEL R11, R5.reuse, R11, !P4 ;  /* 0x0000000b050b7207 */ /* 0x040fe20006000000 */
[----:B------:R-:W-:Y:S01]  /*36d0*/  IMAD R3, R24, 0x80, R3 ;  /* 0x0000008018037824 */ /* 0x000fe200078e0203 */
[C---:B------:R-:W-:Y:S01]  /*36e0*/  SEL R10, R5.reuse, R10, !P4 ;  /* 0x0000000a050a7207 */ /* 0x040fe20006000000 */
[----:B------:R-:W-:Y:S01]  /*36f0*/  @!P5 IMAD.MOV R71, RZ, RZ, -R71 ;  /* 0x000000ffff47d224 */ /* 0x000fe200078e0a47 */
[----:B------:R-:W-:Y:S01]  /*3700*/  LEA R24, P5, R4, UR8, 0x1 ;  /* 0x0000000804187c11 */ /* 0x000fe2000f8a08ff */
[----:B------:R-:W-:Y:S01]  /*3710*/  IMAD R6, R6, UR10, RZ ;  /* 0x0000000a06067c24 */ /* 0x000fe2000f8e02ff */
[C---:B------:R-:W-:Y:S01]  /*3720*/  SEL R45, R5.reuse, R15, !P4 ;  /* 0x0000000f052d7207 */ /* 0x040fe20006000000 */
[----:B------:R-:W-:Y:S01]  /*3730*/  @!P1 IMAD.MOV R73, RZ, RZ, -R73 ;  /* 0x000000ffff499224 */ /* 0x000fe200078e0a49 */
        /* <DEDUP_REMOVED lines=9> */
[----:B------:R-:W-:Y:S01]  /*37d0*/  IMAD R8, R8, UR10, RZ ;  /* 0x0000000a08087c24 */ /* 0x000fe2000f8e02ff */
[----:B------:R-:W-:Y:S01]  /*37e0*/  SEL R18, R5, R18, !P4 ;  /* 0x0000001205127207 */ /* 0x000fe20006000000 */
[----:B------:R-:W-:Y:S01]  /*37f0*/  IMAD R11, R11, UR10, RZ ;  /* 0x0000000a0b0b7c24 */ /* 0x000fe2000f8e02ff */
[----:B------:R-:W-:Y:S01]  /*3800*/  SEL R20, R5, R20, !P4 ;  /* 0x0000001405147207 */ /* 0x000fe20006000000 */
[----:B------:R-:W-:Y:S01]  /*3810*/  IMAD R10, R10, UR10, RZ ;  /* 0x0000000a0a0a7c24 */ /* 0x000fe2000f8e02ff */
[----:B------:R-:W-:Y:S01]  /*3820*/  LEA.HI.X.SX32 R25, R4, UR9, 0x1, P5 ;  /* 0x0000000904197c11 */ /* 0x000fe2000a8f0eff */
[----:B------:R-:W-:Y:S01]  /*3830*/  IMAD R45, R45, UR10, RZ ;  /* 0x0000000a2d2d7c24 */ /* 0x000fe2000f8e02ff */
[----:B------:R-:W-:Y:S01]  /*3840*/  SEL R22, R5, R22, !P4 ;  /* 0x0000001605167207 */ /* 0x000fe20006000000 */
[----:B------:R-:W-:Y:S01]  /*3850*/  IMAD R9, R9, UR10, RZ ;  /* 0x0000000a09097c24 */ /* 0x000fe2000f8e02ff */
[----:B------:R-:W-:Y:S01]  /*3860*/  LEA R90, P5, R6, R24, 0x1 ;  /* 0x00000018065a7211 */ /* 0x000fe200078a08ff */
[----:B------:R-:W-:Y:S01]  /*3870*/  IMAD R46, R46, UR10, RZ ;  /* 0x0000000a2e2e7c24 */ /* 0x000fe2000f8e02ff */
[C---:B------:R-:W-:Y:S01]  /*3880*/  SEL R7, R5.reuse, R7, !P4 ;  /* 0x0000000705077207 */ /* 0x040fe20006000000 */
[----:B------:R-:W-:Y:S01]  /*3890*/  IMAD R17, R16, UR10, RZ ;  /* 0x0000000a10117c24 */ /* 0x000fe2000f8e02ff */
[C---:B------:R-:W-:Y:S01]  /*38a0*/  SEL R13, R5.reuse, R13, !P4 ;  /* 0x0000000d050d7207 */ /* 0x040fe20006000000 */
[----:B------:R-:W-:Y:S01]  /*38b0*/  IMAD R50, R50, UR10, RZ ;  /* 0x0000000a32327c24 */ /* 0x000fe2000f8e02ff */
[----:B------:R-:W-:Y:S01]  /*38c0*/  SEL R14, R5, R14, !P4 ;  /* 0x0000000e050e7207 */ /* 0x000fe20006000000 */
[----:B------:R-:W-:Y:S01]  /*38d0*/  IMAD R7, R7, UR10, RZ ;  /* 0x0000000a07077c24 */ /* 0x000fe2000f8e02ff */
[C---:B------:R-:W-:Y:S01]  /*38e0*/  SEL R47, R5.reuse, R19, !P4 ;  /* 0x00000013052f7207 */ /* 0x040fe20006000000 */
[----:B------:R-:W-:Y:S01]  /*38f0*/  IMAD R19, R18, UR10, RZ ;  /* 0x0000000a12137c24 */ /* 0x000fe2000f8e02ff */
[C---:B------:R-:W-:Y:S01]  /*3900*/  SEL R48, R5.reuse, R21, !P4 ;  /* 0x0000001505307207 */ /* 0x040fe20006000000 */
[----:B------:R-:W-:Y:S01]  /*3910*/  IMAD R21, R20, UR10, RZ ;  /* 0x0000000a14157c24 */ /* 0x000fe2000f8e02ff */
[C---:B------:R-:W-:Y:S01]  /*3920*/  SEL R49, R5.reuse, R23, !P4 ;  /* 0x0000001705317207 */ /* 0x040fe20006000000 */
[----:B------:R-:W-:Y:S01]  /*3930*/  IMAD R23, R22, UR10, RZ ;  /* 0x0000000a16177c24 */ /* 0x000fe2000f8e02ff */
[----:B------:R-:W-:Y:S01]  /*3940*/  SEL R26, R5, R26, !P4 ;  /* 0x0000001a051a7207 */ /* 0x000fe20006000000 */
[----:B------:R-:W-:Y:S01]  /*3950*/  IMAD R13, R13, UR10, RZ ;  /* 0x0000000a0d0d7c24 */ /* 0x000fe2000f8e02ff */
[----:B------:R-:W-:Y:S01]  /*3960*/  SEL R27, R5, R27, !P4 ;  /* 0x0000001b051b7207 */ /* 0x000fe20006000000 */
        /* <DEDUP_REMOVED lines=87> */
[-C--:B------:R-:W-:Y:S01]  /*3ee0*/  LEA R93, P2, R8, R24.reuse, 0x1 ;  /* 0x00000018085d7211 */ /* 0x080fe200078408ff */
[----:B------:R-:W-:Y:S01]  /*3ef0*/  IMAD R71, R71, UR10, RZ ;  /* 0x0000000a47477c24 */ /* 0x000fe2000f8e02ff */
[-C--:B------:R-:W-:Y:S01]  /*3f00*/  LEA R94, P1, R11, R24.reuse, 0x1 ;  /* 0x000000180b5e7211 */ /* 0x080fe200078208ff */
[----:B------:R-:W-:Y:S01]  /*3f10*/  IMAD R73, R73, UR10, RZ ;  /* 0x0000000a49497c24 */ /* 0x000fe2000f8e02ff */
[-C--:B------:R-:W-:Y:S01]  /*3f20*/  LEA.HI.X.SX32 R16, R6, R25.reuse, 0x1, P5 ;  /* 0x0000001906107211 */ /* 0x080fe200028f0eff */
        /* <DEDUP_REMOVED lines=8> */
[----:B------:R-:W-:Y:S01]  /*3fb0*/  ULDC.64 UR8, c[0x0][0x210] ;  /* 0x0000840000087ab9 */ /* 0x000fe20000000a00 */
[-C--:B------:R-:W-:Y:S01]  /*3fc0*/  LEA R100, P2, R46, R24.reuse, 0x1 ;  /* 0x000000182e647211 */ /* 0x080fe200078408ff */
[----:B------:R-:W-:Y:S01]  /*3fd0*/  UIADD3 UR5, UR4, 0x8000, URZ ;  /* 0x0000800004057890 */ /* 0x000fe2000fffe03f */
[-C--:B------:R-:W-:Y:S01]  /*3fe0*/  LEA R95, P0, R5, R24.reuse, 0x1 ;  /* 0x00000018055f7211 */ /* 0x080fe200078008ff */
[----:B------:R-:W-:Y:S01]  /*3ff0*/  USHF.L.U32 UR60, UR60, 0x7, URZ ;  /* 0x000000073c3c7899 */ /* 0x000fe2000800063f */
[-C--:B------:R-:W-:Y:S01]  /*4000*/  LEA.HI.X.SX32 R4, R11, R25.reuse, 0x1, P1 ;  /* 0x000000190b047211 */ /* 0x080fe200008f0eff */
[----:B------:R-:W-:Y:S01]  /*4010*/  USHF.R.U32.HI UR5, URZ, 0x4, UR5 ;  /* 0x000000043f057899 */ /* 0x000fe20008011605 */
[-C--:B------:R-:W-:Y:S01]  /*4020*/  LEA.HI.X.SX32 R14, R10, R25.reuse, 0x1, P6 ;  /* 0x000000190a0e7211 */ /* 0x080fe200030f0eff */
[----:B------:R-:W-:Y:S01]  /*4030*/  USHF.R.S32.HI UR10, URZ, 0x1f, UR60 ;  /* 0x0000001f3f0a7899 */ /* 0x000fe2000801143c */
[-C--:B------:R-:W-:Y:S01]  /*4040*/  LEA R101, P1, R19, R24.reuse, 0x1 ;  /* 0x0000001813657211 */ /* 0x080fe200078208ff */
[----:B------:R-:W-:Y:S01]  /*4050*/  USGXT.U32 UR38, UR5, 0xe ;  /* 0x0000000e0526789a */ /* 0x000fe20008000000 */
[-C--:B------:R-:W-:Y:S01]  /*4060*/  LEA.HI.X.SX32 R8, R45, R25.reuse, 0x1, P5 ;  /* 0x000000192d087211 */ /* 0x080fe200028f0eff */
[----:B------:R-:W-:Y:S01]  /*4070*/  USHF.L.U32 UR5, UR60, 0x1, URZ ;  /* 0x000000013c057899 */ /* 0x000fe2000800063f */
[----:B------:R-:W-:Y:S01]  /*4080*/  LEA.HI.X.SX32 R12, R9, R25, 0x1, P4 ;  /* 0x00000019090c7211 */ /* 0x000fe200020f0eff */
[----:B------:R-:W-:Y:S01]  /*4090*/  USHF.L.U64.HI UR60, UR60, 0x1, UR10 ;  /* 0x000000013c3c7899 */ /* 0x000fe2000801020a */
[----:B------:R-:W-:-:S02]  /*40a0*/  LEA R105, P5, R23, R24, 0x1 ;  /* 0x0000001817697211 */ /* 0x000fc400078a08ff */
[----:B------:R-:W-:Y:S02]  /*40b0*/  CS2R R78, SRZ ;  /* 0x00000000004e7805 */ /* 0x000fe4000001ff00 */
[-C--:B------:R-:W-:Y:S02]  /*40c0*/  LEA.HI.X.SX32 R10, R46, R25.reuse, 0x1, P2 ;  /* 0x000000192e0a7211 */ /* 0x080fe400010f0eff */
[----:B------:R-:W-:Y:S02]  /*40d0*/  CS2R R80, SRZ ;  /* 0x0000000000507805 */ /* 0x000fe4000001ff00 */
[----:B------:R-:W-:Y:S02]  /*40e0*/  LEA R96, P4, R13, R24, 0x1 ;  /* 0x000000180d607211 */ /* 0x000fe400078808ff */
[----:B------:R-:W-:Y:S02]  /*40f0*/  CS2R R82, SRZ ;  /* 0x0000000000527805 */ /* 0x000fe4000001ff00 */
[----:B------:R-:W-:-:S02]  /*4100*/  LEA.HI.X.SX32 R5, R5, R25, 0x1, P0 ;  /* 0x0000001905057211 */ /* 0x000fc400000f0eff */
[----:B------:R-:W-:Y:S02]  /*4110*/  CS2R R84, SRZ ;  /* 0x0000000000547805 */ /* 0x000fe4000001ff00 */
[-C--:B------:R-:W-:Y:S02]  /*4120*/  LEA R107, P2, R50, R24.reuse, 0x1 ;  /* 0x00000018326b7211 */ /* 0x080fe400078408ff */
[-C--:B------:R-:W-:Y:S02]  /*4130*/  LEA R92, P3, R7, R24.reuse, 0x1 ;  /* 0x00000018075c7211 */ /* 0x080fe400078608ff */
[-C--:B------:R-:W-:Y:S02]  /*4140*/  LEA R102, P0, R47, R24.reuse, 0x1 ;  /* 0x000000182f667211 */ /* 0x080fe400078008ff */
[----:B------:R-:W-:Y:S02]  /*4150*/  LEA R97, P6, R15, R24, 0x1 ;  /* 0x000000180f617211 */ /* 0x000fe400078c08ff */
[----:B------:R-:W-:-:S02]  /*4160*/  LEA.HI.X.SX32 R11, R19, R25, 0x1, P1 ;  /* 0x00000019130b7211 */ /* 0x000fc400008f0eff */
[-C--:B------:R-:W-:Y:S02]  /*4170*/  LEA.HI.X.SX32 R19, R23, R25.reuse, 0x1, P5 ;  /* 0x0000001917137211 */ /* 0x080fe400028f0eff */
[-C--:B------:R-:W-:Y:S02]  /*4180*/  LEA.HI.X.SX32 R6, R13, R25.reuse, 0x1, P4 ;  /* 0x000000190d067211 */ /* 0x080fe400020f0eff */
[-C--:B------:R-:W-:Y:S02]  /*4190*/  LEA.HI.X.SX32 R23, R50, R25.reuse, 0x1, P2 ;  /* 0x0000001932177211 */ /* 0x080fe400010f0eff */
[-C--:B------:R-:W-:Y:S02]  /*41a0*/  LEA.HI.X.SX32 R18, R7, R25.reuse, 0x1, P3 ;  /* 0x0000001907127211 */ /* 0x080fe400018f0eff */
[----:B------:R-:W-:Y:S02]  /*41b0*/  LEA R108, P1, R26, R24, 0x1 ;  /* 0x000000181a6c7211 */ /* 0x000fe400078208ff */
[----:B------:R-:W-:-:S02]  /*41c0*/  LEA.HI.X.SX32 R13, R47, R25, 0x1, P0 ;  /* 0x000000192f0d7211 */ /* 0x000fc400000f0eff */
[-C--:B------:R-:W-:Y:S02]  /*41d0*/  LEA R216, P2, R32, R24.reuse, 0x1 ;  /* 0x0000001820d87211 */ /* 0x080fe400078408ff */
[-C--:B------:R-:W-:Y:S02]  /*41e0*/  LEA R99, P3, R17, R24.reuse, 0x1 ;  /* 0x0000001811637211 */ /* 0x080fe400078608ff */
[-C--:B------:R-:W-:Y:S02]  /*41f0*/  LEA R103, P4, R21, R24.reuse, 0x1 ;  /* 0x0000001815677211 */ /* 0x080fe400078808ff */
[----:B------:R-:W-:Y:S02]  /*4200*/  LEA.HI.X.SX32 R7, R15, R25, 0x1, P6 ;  /* 0x000000190f077211 */ /* 0x000fe400030f0eff */
[-C--:B------:R-:W-:Y:S02]  /*4210*/  LEA R109, P0, R27, R24.reuse, 0x1 ;  /* 0x000000181b6d7211 */ /* 0x080fe400078008ff */
[----:B------:R-:W-:-:S02]  /*4220*/  LEA R104, P6, R48, R24, 0x1 ;  /* 0x0000001830687211 */ /* 0x000fc400078c08ff */
[-C--:B------:R-:W-:Y:S02]  /*4230*/  LEA.HI.X.SX32 R89, R26, R25.reuse, 0x1, P1 ;  /* 0x000000191a597211 */ /* 0x080fe400008f0eff */
[-C--:B------:R-:W-:Y:S02]  /*4240*/  LEA.HI.X.SX32 R215, R32, R25.reuse, 0x1, P2 ;  /* 0x0000001920d77211 */ /* 0x080fe400010f0eff */
[-C--:B------:R-:W-:Y:S02]  /*4250*/  LEA.HI.X.SX32 R9, R17, R25.reuse, 0x1, P3 ;  /* 0x0000001911097211 */ /* 0x080fe400018f0eff */
[-C--:B------:R-:W-:Y:S02]  /*4260*/  LEA.HI.X.SX32 R15, R21, R25.reuse, 0x1, P4 ;  /* 0x00000019150f7211 */ /* 0x080fe400020f0eff */
[----:B------:R-:W-:Y:S02]  /*4270*/  LEA R223, P1, R33, R24, 0x1 ;  /* 0x0000001821df7211 */ /* 0x000fe400078208ff */
[----:B------:R-:W-:-:S02]  /*4280*/  LEA.HI.X.SX32 R91, R27, R25, 0x1, P0 ;  /* 0x000000191b5b7211 */ /* 0x000fc400000f0eff */
[----:B------:R-:W-:Y:S02]  /*4290*/  CS2R R26, SRZ ;  /* 0x00000000001a7805 */ /* 0x000fe4000001ff00 */
[-C--:B------:R-:W-:Y:S02]  /*42a0*/  LEA R110, P2, R39, R24.reuse, 0x1 ;  /* 0x00000018276e7211 */ /* 0x080fe400078408ff */
[-C--:B------:R-:W-:Y:S02]  /*42b0*/  LEA R196, P4, R28, R24.reuse, 0x1 ;  /* 0x000000181cc47211 */ /* 0x080fe400078808ff */
[----:B------:R-:W-:Y:S01]  /*42c0*/  LEA.HI.X.SX32 R17, R48, R25, 0x1, P6 ;  /* 0x0000001930117211 */ /* 0x000fe200030f0eff */
[----:B------:R0:W-:Y:S01]  /*42d0*/  STL [R1+0x4], R110 ;  /* 0x0000046e01007387 */ /* 0x0001e20000100800 */
[-C--:B------:R-:W-:Y:S02]  /*42e0*/  LEA R226, P0, R34, R24.reuse, 0x1 ;  /* 0x0000001822e27211 */ /* 0x080fe400078008ff */
[----:B------:R-:W-:-:S02]  /*42f0*/  LEA R203, P6, R29, R24, 0x1 ;  /* 0x000000181dcb7211 */ /* 0x000fc400078c08ff */
[-C--:B------:R-:W-:Y:S02]  /*4300*/  LEA R106, P3, R49, R24.reuse, 0x1 ;  /* 0x00000018316a7211 */ /* 0x080fe400078608ff */
[-C--:B------:R-:W-:Y:S02]  /*4310*/  LEA.HI.X.SX32 R219, R33, R25.reuse, 0x1, P1 ;  /* 0x0000001921db7211 */ /* 0x080fe400008f0eff */
[----:B------:R-:W-:Y:S02]  /*4320*/  CS2R R32, SRZ ;  /* 0x0000000000207805 */ /* 0x000fe4000001ff00 */
[-C--:B------:R-:W-:Y:S02]  /*4330*/  LEA.HI.X.SX32 R193, R28, R25.reuse, 0x1, P4 ;  /* 0x000000191cc17211 */ /* 0x080fe400020f0eff */
[----:B------:R-:W-:Y:S02]  /*4340*/  LEA R113, P1, R40, R24, 0x1 ;  /* 0x0000001828717211 */ /* 0x000fe400078208ff */
[----:B------:R-:W-:-:S02]  /*4350*/  LEA.HI.X.SX32 R225, R34, R25, 0x1, P0 ;  /* 0x0000001922e17211 */ /* 0x000fc400000f0eff */
[-C--:B------:R-:W-:Y:S01]  /*4360*/  LEA R233, P4, R35, R24.reuse, 0x1 ;  /* 0x0000001823e97211 */ /* 0x080fe200078808ff */
[----:B------:R1:W-:Y:S01]  /*4370*/  STL [R1+0xc], R113 ;  /* 0x00000c7101007387 */ /* 0x0003e20000100800 */
[-C--:B------:R-:W-:Y:S02]  /*4380*/  LEA.HI.X.SX32 R202, R29, R25.reuse, 0x1, P6 ;  /* 0x000000191dca7211 */ /* 0x080fe400030f0eff */
[----:B------:R-:W-:Y:S02]  /*4390*/  CS2R R28, SRZ ;  /* 0x00000000001c7805 */ /* 0x000fe4000001ff00 */
[-C--:B0-----:R-:W-:Y:S02]  /*43a0*/  LEA R110, P0, R41, R24.reuse, 0x1 ;  /* 0x00000018296e7211 */ /* 0x081fe400078008ff */
[-C--:B------:R-:W-:Y:S02]  /*43b0*/  LEA R209, P5, R30, R24.reuse, 0x1 ;  /* 0x000000181ed17211 */ /* 0x080fe400078a08ff */
[----:B------:R-:W-:Y:S01]  /*43c0*/  LEA.HI.X.SX32 R21, R49, R25, 0x1, P3 ;  /* 0x0000001931157211 */ /* 0x000fe200018f0eff */
[----:B------:R0:W-:Y:S01]  /*43d0*/  STL [R1+0x14], R110 ;  /* 0x0000146e01007387 */ /* 0x0001e20000100800 */
[----:B------:R-:W-:-:S02]  /*43e0*/  LEA R239, P6, R36, R24, 0x1 ;  /* 0x0000001824ef7211 */ /* 0x000fc400078c08ff */
[-C--:B------:R-:W-:Y:S02]  /*43f0*/  LEA R214, P3, R31, R24.reuse, 0x1 ;  /* 0x000000181fd67211 */ /* 0x080fe400078608ff */
[-C--:B------:R-:W-:Y:S02]  /*4400*/  LEA.HI.X.SX32 R231, R35, R25.reuse, 0x1, P4 ;  /* 0x0000001923e77211 */ /* 0x080fe400020f0eff */
[----:B------:R-:W-:Y:S02]  /*4410*/  CS2R R34, SRZ ;  /* 0x0000000000227805 */ /* 0x000fe4000001ff00 */
[-C--:B------:R-:W-:Y:S02]  /*4420*/  LEA.HI.X.SX32 R204, R30, R25.reuse, 0x1, P5 ;  /* 0x000000191ecc7211 */ /* 0x080fe400028f0eff */
[----:B-1----:R-:W-:Y:S02]  /*4430*/  LEA R113, P4, R42, R24, 0x1 ;  /* 0x000000182a717211 */ /* 0x002fe400078808ff */
[----:B------:R-:W-:-:S02]  /*4440*/  LEA.HI.X.SX32 R234, R36, R25, 0x1, P6 ;  /* 0x0000001924ea7211 */ /* 0x000fc400030f0eff */
[-C--:B------:R-:W-:Y:S01]  /*4450*/  LEA R241, P5, R37, R24.reuse, 0x1 ;  /* 0x0000001825f17211 */ /* 0x080fe200078a08ff */
[----:B------:R1:W-:Y:S01]  /*4460*/  STL [R1+0x24], R113 ;  /* 0x0000247101007387 */ /* 0x0003e20000100800 */
[-C--:B------:R-:W-:Y:S02]  /*4470*/  LEA.HI.X.SX32 R210, R31, R25.reuse, 0x1, P3 ;  /* 0x000000191fd27211 */ /* 0x080fe400018f0eff */
[----:B------:R-:W-:Y:S02]  /*4480*/  CS2R R30, SRZ ;  /* 0x00000000001e7805 */ /* 0x000fe4000001ff00 */
[-C--:B0-----:R-:W-:Y:S02]  /*4490*/  LEA R110, P6, R43, R24.reuse, 0x1 ;  /* 0x000000182b6e7211 */ /* 0x081fe400078c08ff */
[C---:B------:R-:W-:Y:S02]  /*44a0*/  LEA R252, P3, R38.reuse, R24, 0x1 ;  /* 0x0000001826fc7211 */ /* 0x040fe400078608ff */
[-C--:B------:R-:W-:Y:S01]  /*44b0*/  LEA.HI.X.SX32 R240, R37, R25.reuse, 0x1, P5 ;  /* 0x0000001925f07211 */ /* 0x080fe200028f0eff */
[----:B------:R0:W-:Y:S01]  /*44c0*/  STL [R1+0x2c], R110 ;  /* 0x00002c6e01007387 */ /* 0x0001e20000100800 */
[----:B------:R-:W-:-:S02]  /*44d0*/  LEA.HI.X.SX32 R249, R38, R25, 0x1, P3 ;  /* 0x0000001926f97211 */ /* 0x000fc400018f0eff */
[----:B------:R-:W-:Y:S02]  /*44e0*/  CS2R R36, SRZ ;  /* 0x0000000000247805 */ /* 0x000fe4000001ff00 */
[-C--:B-1----:R-:W-:Y:S02]  /*44f0*/  LEA R113, P5, R44, R24.reuse, 0x1 ;  /* 0x000000182c717211 */ /* 0x082fe400078a08ff */
[----:B------:R-:W-:Y:S02]  /*4500*/  LEA.HI.X.SX32 R114, R39, R25, 0x1, P2 ;  /* 0x0000001927727211 */ /* 0x000fe400010f0eff */
[----:B------:R-:W-:Y:S02]  /*4510*/  CS2R R38, SRZ ;  /* 0x0000000000267805 */ /* 0x000fe4000001ff00 */
[----:B------:R-:W-:Y:S01]  /*4520*/  SHF.R.S32.HI R112, RZ, 0x7, R112 ;  /* 0x00000007ff707819 */ /* 0x000fe20000011470 */
[----:B------:R1:W-:Y:S01]  /*4530*/  STL [R1+0x38], R113 ;  /* 0x0000387101007387 */ /* 0x0003e20000100800 */
[----:B0-----:R-:W-:-:S05]  /*4540*/  LEA R110, P3, R52, R24, 0x1 ;  /* 0x00000018346e7211 */ /* 0x001fca00078608ff */
[----:B------:R0:W-:Y:S01]  /*4550*/  STL [R1+0x44], R110 ;  /* 0x0000446e01007387 */ /* 0x0001e20000100800 */
[----:B-1----:R-:W-:-:S03]  /*4560*/  LEA R113, P2, R54, R24, 0x1 ;  /* 0x0000001836717211 */ /* 0x002fc600078408ff */
[----:B------:R1:W-:Y:S04]  /*4570*/  STL [R1], R114 ;  /* 0x0000007201007387 */ /* 0x0003e80000100800 */
[----:B------:R2:W-:Y:S01]  /*4580*/  STL [R1+0x58], R113 ;  /* 0x0000587101007387 */ /* 0x0005e20000100800 */
[-C--:B0-----:R-:W-:Y:S02]  /*4590*/  LEA.HI.X.SX32 R110, R40, R25.reuse, 0x1, P1 ;  /* 0x00000019286e7211 */ /* 0x081fe400008f0eff */
[----:B------:R-:W0:Y:S01]  /*45a0*/  LDC R40, c[0x0][0x238] ;  /* 0x00008e00ff287b82 */ /* 0x000e220000000800 */
[----:B-1----:R-:W-:Y:S02]  /*45b0*/  LEA R114, P1, R56, R24, 0x1 ;  /* 0x0000001838727211 */ /* 0x002fe400078208ff */
[----:B------:R1:W-:Y:S01]  /*45c0*/  STL [R1+0x8], R110 ;  /* 0x0000086e01007387 */ /* 0x0003e20000100800 */
[----:B--2---:R-:W-:-:S03]  /*45d0*/  LEA.HI.X.SX32 R113, R41, R25, 0x1, P0 ;  /* 0x0000001929717211 */ /* 0x004fc600000f0eff */
[----:B------:R2:W-:Y:S04]  /*45e0*/  STL [R1+0x60], R114 ;  /* 0x0000607201007387 */ /* 0x0005e80000100800 */
[----:B------:R3:W-:Y:S01]  /*45f0*/  STL [R1+0x10], R113 ;  /* 0x0000107101007387 */ /* 0x0007e20000100800 */
[----:B-1----:R-:W-:Y:S02]  /*4600*/  LEA R110, P0, R51, R24, 0x1 ;  /* 0x00000018336e7211 */ /* 0x002fe400078008ff */
[----:B--2---:R-:W-:-:S03]  /*4610*/  LEA.HI.X.SX32 R114, R42, R25, 0x1, P4 ;  /* 0x000000192a727211 */ /* 0x004fc600020f0eff */
[----:B------:R1:W-:Y:S01]  /*4620*/  STL [R1+0x68], R110 ;  /* 0x0000686e01007387 */ /* 0x0003e20000100800 */
[----:B---3--:R-:W-:-:S03]  /*4630*/  LEA R113, P4, R53, R24, 0x1 ;  /* 0x0000001835717211 */ /* 0x008fc600078808ff */
[----:B------:R2:W-:Y:S01]  /*4640*/  STL [R1+0x18], R114 ;  /* 0x0000187201007387 */ /* 0x0005e20000100800 */
[----:B0-----:R-:W-:-:S03]  /*4650*/  IMAD R159, R40, 0xfe, RZ ;  /* 0x000000fe289f7824 */ /* 0x001fc600078e02ff */
[----:B------:R0:W-:Y:S01]  /*4660*/  STL [R1+0x70], R113 ;  /* 0x0000707101007387 */ /* 0x0001e20000100800 */
[C---:B------:R-:W-:Y:S01]  /*4670*/  IMAD R160, R40.reuse, 0xfa, RZ ;  /* 0x000000fa28a07824 */ /* 0x040fe200078e02ff */
[-C--:B-1----:R-:W-:Y:S01]  /*4680*/  LEA.HI.X.SX32 R110, R43, R25.reuse, 0x1, P6 ;  /* 0x000000192b6e7211 */ /* 0x082fe200030f0eff */
[C---:B------:R-:W-:Y:S02]  /*4690*/  IMAD R161, R40.reuse, 0xf6, RZ ;  /* 0x000000f628a17824 */ /* 0x040fe400078e02ff */
[C---:B------:R-:W-:Y:S01]  /*46a0*/  IMAD R162, R40.reuse, 0xf2, RZ ;  /* 0x000000f228a27824 */ /* 0x040fe200078e02ff */
[----:B--2---:R-:W-:Y:S01]  /*46b0*/  LEA R114, P6, R55, R24, 0x1 ;  /* 0x0000001837727211 */ /* 0x004fe200078c08ff */
[----:B------:R1:W-:Y:S01]  /*46c0*/  STL [R1+0x28], R110 ;  /* 0x0000286e01007387 */ /* 0x0003e20000100800 */
[----:B------:R-:W-:Y:S01]  /*46d0*/  IMAD R163, R40, 0xee, RZ ;  /* 0x000000ee28a37824 */ /* 0x000fe200078e02ff */
[----:B0-----:R-:W-:Y:S02]  /*46e0*/  LEA.HI.X.SX32 R113, R44, R25, 0x1, P5 ;  /* 0x000000192c717211 */ /* 0x001fe400028f0eff */
[----:B------:R0:W-:Y:S01]  /*46f0*/  STL [R1+0x78], R114 ;  /* 0x0000787201007387 */ /* 0x0001e20000100800 */
[----:B------:R-:W-:-:S02]  /*4700*/  IMAD R164, R40, 0xea, RZ ;  /* 0x000000ea28a47824 */ /* 0x000fc400078e02ff */
[C---:B------:R-:W-:Y:S01]  /*4710*/  IMAD R165, R40.reuse, 0xe6, RZ ;  /* 0x000000e628a57824 */ /* 0x040fe200078e02ff */
[----:B------:R2:W-:Y:S01]  /*4720*/  STL [R1+0x30], R113 ;  /* 0x0000307101007387 */ /* 0x0005e20000100800 */
[----:B------:R-:W-:Y:S01]  /*4730*/  IMAD R166, R40, 0x7f, RZ ;  /* 0x0000007f28a67824 */ /* 0x000fe200078e02ff */
[-C--:B-1----:R-:W-:Y:S01]  /*4740*/  LEA R110, P5, R58, R24.reuse, 0x1 ;  /* 0x000000183a6e7211 */ /* 0x082fe200078a08ff */
[C---:B------:R-:W-:Y:S02]  /*4750*/  IMAD R167, R40.reuse, 0xe2, RZ ;  /* 0x000000e228a77824 */ /* 0x040fe400078e02ff */
[----:B------:R-:W-:Y:S01]  /*4760*/  IMAD R168, R40, 0x7d, RZ ;  /* 0x0000007d28a87824 */ /* 0x000fe200078e02ff */
[----:B0-----:R-:W-:Y:S01]  /*4770*/  LEA.HI.X.SX32 R114, R52, R25, 0x1, P3 ;  /* 0x0000001934727211 */ /* 0x001fe200018f0eff */
[----:B------:R0:W-:Y:S01]  /*4780*/  STL [R1+0x80], R110 ;  /* 0x0000806e01007387 */ /* 0x0001e20000100800 */
[----:B------:R-:W-:Y:S01]  /*4790*/  IMAD R169, R40, 0xde, RZ ;  /* 0x000000de28a97824 */ /* 0x000fe200078e02ff */
[----:B--2---:R-:W-:-:S02]  /*47a0*/  LEA R113, P3, R60, R24, 0x1 ;  /* 0x000000183c717211 */ /* 0x004fc400078608ff */
[----:B------:R1:W-:Y:S01]  /*47b0*/  STL [R1+0x40], R114 ;  /* 0x0000407201007387 */ /* 0x0003e20000100800 */
[C---:B------:R-:W-:Y:S02]  /*47c0*/  IMAD R170, R40.reuse, 0x7b, RZ ;  /* 0x0000007b28aa7824 */ /* 0x040fe400078e02ff */
[C---:B------:R-:W-:Y:S01]  /*47d0*/  IMAD R171, R40.reuse, 0xda, RZ ;  /* 0x000000da28ab7824 */ /* 0x040fe200078e02ff */
[----:B------:R2:W-:Y:S01]  /*47e0*/  STL [R1+0x88], R113 ;  /* 0x0000887101007387 */ /* 0x0005e20000100800 */
[----:B------:R-:W-:Y:S01]  /*47f0*/  IMAD R172, R40, 0x79, RZ ;  /* 0x0000007928ac7824 */ /* 0x000fe200078e02ff */
[-C--:B0-----:R-:W-:Y:S01]  /*4800*/  LEA.HI.X.SX32 R110, R54, R25.reuse, 0x1, P2 ;  /* 0x00000019366e7211 */ /* 0x081fe200010f0eff */
[C---:B------:R-:W-:Y:S02]  /*4810*/  IMAD R173, R40.reuse, 0xd6, RZ ;  /* 0x000000d628ad7824 */ /* 0x040fe400078e02ff */
[----:B------:R-:W-:Y:S01]  /*4820*/  IMAD R174, R40, 0x77, RZ ;  /* 0x0000007728ae7824 */ /* 0x000fe200078e02ff */
[----:B-1----:R-:W-:Y:S01]  /*4830*/  LEA R114, P2, R62, R24, 0x1 ;  /* 0x000000183e727211 */ /* 0x002fe200078408ff */
[----:B------:R0:W-:Y:S01]  /*4840*/  STL [R1+0x48], R110 ;  /* 0x0000486e01007387 */ /* 0x0001e20000100800 */
[----:B------:R-:W-:Y:S01]  /*4850*/  IMAD R175, R40, 0xd2, RZ ;  /* 0x000000d228af7824 */ /* 0x000fe200078e02ff */
[----:B--2---:R-:W-:-:S02]  /*4860*/  LEA.HI.X.SX32 R113, R56, R25, 0x1, P1 ;  /* 0x0000001938717211 */ /* 0x004fc400008f0eff */
[----:B------:R1:W-:Y:S01]  /*4870*/  STL [R1+0x90], R114 ;  /* 0x0000907201007387 */ /* 0x0003e20000100800 */
[C---:B------:R-:W-:Y:S01]  /*4880*/  IMAD R176, R40.reuse, 0x75, RZ ;  /* 0x0000007528b07824 */ /* 0x040fe200078e02ff */
[----:B------:R-:W-:Y:S01]  /*4890*/  CS2R R56, SRZ ;  /* 0x0000000000387805 */ /* 0x000fe2000001ff00 */
[C---:B------:R-:W-:Y:S01]  /*48a0*/  IMAD R177, R40.reuse, 0xce, RZ ;  /* 0x000000ce28b17824 */ /* 0x040fe200078e02ff */
[----:B------:R2:W-:Y:S01]  /*48b0*/  STL [R1+0x5c], R113 ;  /* 0x00005c7101007387 */ /* 0x0005e20000100800 */
[----:B------:R-:W-:Y:S01]  /*48c0*/  IMAD R178, R40, 0x73, RZ ;  /* 0x0000007328b27824 */ /* 0x000fe200078e02ff */
[-C--:B0-----:R-:W-:Y:S01]  /*48d0*/  LEA R110, P1, R64, R24.reuse, 0x1 ;  /* 0x00000018406e7211 */ /* 0x081fe200078208ff */
[C---:B------:R-:W-:Y:S02]  /*48e0*/  IMAD R179, R40.reuse, 0xca, RZ ;  /* 0x000000ca28b37824 */ /* 0x040fe400078e02ff */
[C---:B------:R-:W-:Y:S01]  /*48f0*/  IMAD R180, R40.reuse, 0x71, RZ ;  /* 0x0000007128b47824 */ /* 0x040fe200078e02ff */
[----:B-1----:R-:W-:Y:S01]  /*4900*/  LEA.HI.X.SX32 R114, R51, R25, 0x1, P0 ;  /* 0x0000001933727211 */ /* 0x002fe200000f0eff */
[----:B------:R0:W-:Y:S01]  /*4910*/  STL [R1+0x98], R110 ;  /* 0x0000986e01007387 */ /* 0x0001e20000100800 */
[----:B------:R-:W-:Y:S01]  /*4920*/  IMAD R181, R40, 0xc6, RZ ;  /* 0x000000c628b57824 */ /* 0x000fe200078e02ff */
[----:B--2---:R-:W-:-:S02]  /*4930*/  LEA R113, P0, R66, R24, 0x1 ;  /* 0x0000001842717211 */ /* 0x004fc400078008ff */
[----:B------:R1:W-:Y:S01]  /*4940*/  STL [R1+0x64], R114 ;  /* 0x0000647201007387 */ /* 0x0003e20000100800 */
[C---:B------:R-:W-:Y:S02]  /*4950*/  IMAD R182, R40.reuse, 0x6f, RZ ;  /* 0x0000006f28b67824 */ /* 0x040fe400078e02ff */
[C---:B------:R-:W-:Y:S01]  /*4960*/  IMAD R183, R40.reuse, 0xc2, RZ ;  /* 0x000000c228b77824 */ /* 0x040fe200078e02ff */
[----:B------:R2:W-:Y:S01]  /*4970*/  STL [R1+0xa0], R113 ;  /* 0x0000a07101007387 */ /* 0x0005e20000100800 */
[C---:B------:R-:W-:Y:S01]  /*4980*/  IMAD R184, R40.reuse, 0x6d, RZ ;  /* 0x0000006d28b87824 */ /* 0x040fe200078e02ff */
        /* <DEDUP_REMOVED lines=8> */
[C---:B------:R-:W-:Y:S02]  /*4a10*/  IMAD R188, R40.reuse, 0x69, RZ ;  /* 0x0000006928bc7824 */ /* 0x040fe400078e02ff */
[C---:B------:R-:W-:Y:S01]  /*4a20*/  IMAD R189, R40.reuse, 0xb6, RZ ;  /* 0x000000b628bd7824 */ /* 0x040fe200078e02ff */
[----:B------:R2:W-:Y:S01]  /*4a30*/  STL [R1+0x74], R113 ;  /* 0x0000747101007387 */ /* 0x0005e20000100800 */
[C---:B------:R-:W-:Y:S01]  /*4a40*/  IMAD R190, R40.reuse, 0x67, RZ ;  /* 0x0000006728be7824 */ /* 0x040fe200078e02ff */
[-C--:B0-----:R-:W-:Y:S01]  /*4a50*/  LEA R110, P6, R59, R24.reuse, 0x1 ;  /* 0x000000183b6e7211 */ /* 0x081fe200078c08ff */
[C---:B------:R-:W-:Y:S02]  /*4a60*/  IMAD R191, R40.reuse, 0xb2, RZ ;  /* 0x000000b228bf7824 */ /* 0x040fe400078e02ff */
[----:B------:R-:W-:Y:S01]  /*4a70*/  IMAD R192, R40, 0x65, RZ ;  /* 0x0000006528c07824 */ /* 0x000fe200078e02ff */
        /* <DEDUP_REMOVED lines=35> */
[C---:B------:R-:W-:Y:S01]  /*4cb0*/  IMAD R221, R40.reuse, 0x53, RZ ;  /* 0x0000005328dd7824 */ /* 0x040fe200078e02ff */
        /* <DEDUP_REMOVED lines=9> */
[----:B0-----:R-:W-:Y:S01]  /*4d50*/  LEA R110, P4, R67, R24, 0x1 ;  /* 0x00000018436e7211 */ /* 0x001fe200078808ff */
[C---:B------:R-:W-:Y:S02]  /*4d60*/  IMAD R229, R40.reuse, 0x82, RZ ;  /* 0x0000008228e57824 */ /* 0x040fe400078e02ff */
[C---:B------:R-:W-:Y:S01]  /*4d70*/  IMAD R230, R40.reuse, 0x4d, RZ ;  /* 0x0000004d28e67824 */ /* 0x040fe200078e02ff */
[----:B-1----:R-:W-:Y:S01]  /*4d80*/  LEA.HI.X.SX32 R114, R59, R25, 0x1, P6 ;  /* 0x000000193b727211 */ /* 0x002fe200030f0eff */
[----:B------:R0:W-:Y:S01]  /*4d90*/  STL [R1+0xe0], R110 ;  /* 0x0000e06e01007387 */ /* 0x0001e20000100800 */
[----:B------:R-:W-:Y:S01]  /*4da0*/  IMAD R232, R40, 0xfc, RZ ;  /* 0x000000fc28e87824 */ /* 0x000fe200078e02ff */
[----:B------:R-:W-:-:S02]  /*4db0*/  CS2R R58, SRZ ;  /* 0x00000000003a7805 */ /* 0x000fc4000001ff00 */
[-C--:B--2---:R-:W-:Y:S01]  /*4dc0*/  LEA R113, P6, R69, R24.reuse, 0x1 ;  /* 0x0000001845717211 */ /* 0x084fe200078c08ff */
        /* <DEDUP_REMOVED lines=13> */
[-C--:B------:R-:W-:Y:S01]  /*4ea0*/  LEA.HI.X.SX32 R115, R71, R25.reuse, 0x1, P5 ;  /* 0x0000001947737211 */ /* 0x080fe200028f0eff */
[C---:B------:R-:W-:Y:S01]  /*4eb0*/  IMAD R244, R40.reuse, 0x45, RZ ;  /* 0x0000004528f47824 */ /* 0x040fe200078e02ff */
[----:B------:R-:W-:Y:S01]  /*4ec0*/  CS2R R70, SRZ ;  /* 0x0000000000467805 */ /* 0x000fe2000001ff00 */
        /* <DEDUP_REMOVED lines=14> */
[C---:B------:R-:W-:Y:S01]  /*4fb0*/  IMAD R250, R40.reuse, 0x3f, RZ ;  /* 0x0000003f28fa7824 */ /* 0x040fe200078e02ff */
[-C--:B0-----:R-:W-:Y:S01]  /*4fc0*/  LEA.HI.X.SX32 R110, R63, R25.reuse, 0x1, P1 ;  /* 0x000000193f6e7211 */ /* 0x081fe200008f0eff */
[C---:B------:R-:W-:Y:S01]  /*4fd0*/  IMAD R251, R40.reuse, 0xcc, RZ ;  /* 0x000000cc28fb7824 */ /* 0x040fe200078e02ff */
[----:B------:R-:W-:Y:S01]  /*4fe0*/  CS2R R62, SRZ ;  /* 0x00000000003e7805 */ /* 0x000fe2000001ff00 */
[C---:B------:R-:W-:Y:S01]  /*4ff0*/  IMAD R45, R40.reuse, 0x76, RZ ;  /* 0x00000076282d7824 */ /* 0x040fe200078e02ff */
        /* <DEDUP_REMOVED lines=10> */
[----:B0-----:R-:W-:Y:S01]  /*50a0*/  LEA R110, P0, R74, R24, 0x1 ;  /* 0x000000184a6e7211 */ /* 0x001fe200078008ff */
[C---:B------:R-:W-:Y:S02]  /*50b0*/  IMAD R50, R40.reuse, 0x62, RZ ;  /* 0x0000006228327824 */ /* 0x040fe400078e02ff */
[C---:B------:R-:W-:Y:S01]  /*50c0*/  IMAD R51, R40.reuse, 0x5e, RZ ;  /* 0x0000005e28337824 */ /* 0x040fe200078e02ff */
[----:B-1----:R-:W-:Y:S01]  /*50d0*/  LEA.HI.X.SX32 R114, R67, R25, 0x1, P4 ;  /* 0x0000001943727211 */ /* 0x002fe200020f0eff */
[----:B------:R0:W-:Y:S01]  /*50e0*/  STL [R1+0x110], R110 ;  /* 0x0001106e01007387 */ /* 0x0001e20000100800 */
[----:B------:R-:W-:Y:S01]  /*50f0*/  IMAD R52, R40, 0x5a, RZ ;  /* 0x0000005a28347824 */ /* 0x000fe200078e02ff */
[----:B------:R-:W-:-:S02]  /*5100*/  CS2R R66, SRZ ;  /* 0x0000000000427805 */ /* 0x000fc4000001ff00 */
[----:B--2---:R-:W-:Y:S01]  /*5110*/  LEA R113, P4, R76, R24, 0x1 ;  /* 0x000000184c717211 */ /* 0x004fe200078808ff */
        /* <DEDUP_REMOVED lines=9> */
[----:B-1----:R-:W-:Y:S01]  /*51b0*/  LEA R114, P6, R111, UR8, 0x1 ;  /* 0x000000086f727c11 */ /* 0x002fe2000f8c08ff */
[----:B------:R0:W-:Y:S01]  /*51c0*/  STL [R1+0xe4], R110 ;  /* 0x0000e46e01007387 */ /* 0x0001e20000100800 */
[C---:B------:R-:W-:Y:S01]  /*51d0*/  IMAD R118, R40.reuse, 0x7c, RZ ;  /* 0x0000007c28767824 */ /* 0x040fe200078e02ff */
[----:B------:R-:W-:Y:S01]  /*51e0*/  UMOV UR8, URZ ;  /* 0x0000003f00087c82 */ /* 0x000fe20008000000 */
[-C--:B--2---:R-:W-:Y:S01]  /*51f0*/  LEA.HI.X.SX32 R113, R73, R25.reuse, 0x1, P3 ;  /* 0x0000001949717211 */ /* 0x084fe200018f0eff */
[----:B------:R1:W-:Y:S01]  /*5200*/  STL [R1+0xec], R115 ;  /* 0x0000ec7301007387 */ /* 0x0003e20000100800 */
[-C--:B------:R-:W-:Y:S01]  /*5210*/  IADD3 R161, P5, R161, R114.reuse, RZ ;  /* 0x00000072a1a17210 */ /* 0x080fe20007fbe0ff */
[C---:B------:R-:W-:Y:S01]  /*5220*/  IMAD R119, R40.reuse, 0x3e, RZ ;  /* 0x0000003e28777824 */ /* 0x040fe200078e02ff */
[----:B------:R-:W-:Y:S01]  /*5230*/  LEA.HI.X.SX32 R111, R111, UR9, 0x1, P6 ;  /* 0x000000096f6f7c11 */ /* 0x000fe2000b0f0eff */
[----:B------:R2:W-:Y:S01]  /*5240*/  STL [R1+0xf4], R113 ;  /* 0x0000f47101007387 */ /* 0x0005e20000100800 */
[C---:B------:R-:W-:Y:S01]  /*5250*/  IMAD R120, R40.reuse, 0x74, RZ ;  /* 0x0000007428787824 */ /* 0x040fe200078e02ff */
[-C--:B0-----:R-:W-:Y:S01]  /*5260*/  LEA.HI.X.SX32 R110, R75, R25.reuse, 0x1, P2 ;  /* 0x000000194b6e7211 */ /* 0x081fe200010f0eff */
[C---:B------:R-:W-:Y:S01]  /*5270*/  IMAD R121, R40.reuse, 0x3a, RZ ;  /* 0x0000003a28797824 */ /* 0x040fe200078e02ff */
[-C--:B------:R-:W-:Y:S01]  /*5280*/  IADD3 R159, P2, R159, R114.reuse, RZ ;  /* 0x000000729f9f7210 */ /* 0x080fe20007f5e0ff */
[C---:B------:R-:W-:Y:S01]  /*5290*/  IMAD R122, R40.reuse, 0x6c, RZ ;  /* 0x0000006c287a7824 */ /* 0x040fe200078e02ff */
[-C--:B-1----:R-:W-:Y:S01]  /*52a0*/  LEA.HI.X.SX32 R115, R77, R25.reuse, 0x1, P1 ;  /* 0x000000194d737211 */ /* 0x082fe200008f0eff */
[----:B------:R0:W-:Y:S01]  /*52b0*/  STL [R1+0xfc], R110 ;  /* 0x0000fc6e01007387 */ /* 0x0001e20000100800 */
[----:B------:R-:W-:Y:S01]  /*52c0*/  IMAD R123, R40, 0x36, RZ ;  /* 0x00000036287b7824 */ /* 0x000fe200078e02ff */
[----:B------:R-:W-:Y:S01]  /*52d0*/  UIADD3.X UR12, UR8, 0x40000040, URZ, UP0, !UPT ;  /* 0x40000040080c7890 */ /* 0x000fe200087fe43f */
[-C--:B--2---:R-:W-:Y:S01]  /*52e0*/  LEA.HI.X.SX32 R113, R74, R25.reuse, 0x1, P0 ;  /* 0x000000194a717211 */ /* 0x084fe200000f0eff */
[----:B------:R1:W-:Y:S01]  /*52f0*/  STL [R1+0x104], R115 ;  /* 0x0001047301007387 */ /* 0x0003e20000100800 */
[C---:B------:R-:W-:Y:S01]  /*5300*/  IMAD R124, R40.reuse, 0x64, RZ ;  /* 0x00000064287c7824 */ /* 0x040fe200078e02ff */
[----:B------:R-:W-:Y:S01]  /*5310*/  UIADD3 UR14, UP0, UR38, 0x2, URZ ;  /* 0x00000002260e7890 */ /* 0x000fe2000ff1e03f */
[C---:B------:R-:W-:Y:S01]  /*5320*/  IMAD R125, R40.reuse, 0x32, RZ ;  /* 0x00000032287d7824 */ /* 0x040fe200078e02ff */
[----:B------:R-:W-:Y:S01]  /*5330*/  STL [R1+0x10c], R113 ;  /* 0x00010c7101007387 */ /* 0x000fe20000100800 */
[----:B------:R-:W-:Y:S01]  /*5340*/  IMAD R126, R40, 0x5c, RZ ;  /* 0x0000005c287e7824 */ /* 0x000fe200078e02ff */
[----:B0-----:R-:W-:Y:S01]  /*5350*/  LEA.HI.X.SX32 R110, R76, R25, 0x1, P4 ;  /* 0x000000194c6e7211 */ /* 0x001fe200020f0eff */
[C---:B------:R-:W-:Y:S01]  /*5360*/  IMAD R127, R40.reuse, 0x2e, RZ ;  /* 0x0000002e287f7824 */ /* 0x040fe200078e02ff */
[----:B------:R-:W-:Y:S01]  /*5370*/  UMOV UR9, URZ ;  /* 0x0000003f00097c82 */ /* 0x000fe20008000000 */
[C---:B------:R-:W-:Y:S01]  /*5380*/  IMAD R128, R40.reuse, 0x54, RZ ;  /* 0x0000005428807824 */ /* 0x040fe200078e02ff */
[----:B------:R-:W-:Y:S01]  /*5390*/  UIADD3.X UR15, UR9, 0x40000040, URZ, UP0, !UPT ;  /* 0x40000040090f7890 */ /* 0x000fe200087fe43f */
[----:B------:R-:W-:Y:S01]  /*53a0*/  STL [R1+0x114], R110 ;  /* 0x0001146e01007387 */ /* 0x000fe20000100800 */
[C---:B-1----:R-:W-:Y:S01]  /*53b0*/  IMAD R115, R40.reuse, 0x4a, RZ ;  /* 0x0000004a28737824 */ /* 0x042fe200078e02ff */
[----:B------:R-:W-:Y:S01]  /*53c0*/  UMOV UR8, UR11 ;  /* 0x0000000b00087c82 */ /* 0x000fe20008000000 */
[C---:B------:R-:W-:Y:S01]  /*53d0*/  IMAD R129, R40.reuse, 0x2a, RZ ;  /* 0x0000002a28817824 */ /* 0x040fe200078e02ff */
[----:B------:R-:W-:Y:S01]  /*53e0*/  STL [R1+0x53c], R112 ;  /* 0x00053c7001007387 */ /* 0x000fe20000100800 */
[C---:B------:R-:W-:Y:S01]  /*53f0*/  IMAD R130, R40.reuse, 0x4c, RZ ;  /* 0x0000004c28827824 */ /* 0x040fe200078e02ff */
[----:B------:R-:W-:Y:S01]  /*5400*/  UMOV UR9, UR12 ;  /* 0x0000000c00097c82 */ /* 0x000fe20008000000 */
[C---:B------:R-:W-:Y:S01]  /*5410*/  IMAD R131, R40.reuse, 0x26, RZ ;  /* 0x0000002628837824 */ /* 0x040fe200078e02ff */
[----:B------:R0:W-:Y:S01]  /*5420*/  STL [R1+0x120], R159 ;  /* 0x0001209f01007387 */ /* 0x0001e20000100800 */
[C---:B------:R-:W-:Y:S01]  /*5430*/  IMAD R132, R40.reuse, 0x44, RZ ;  /* 0x0000004428847824 */ /* 0x040fe200078e02ff */
[----:B------:R-:W-:Y:S01]  /*5440*/  UIADD3.64 UR10, UR8, 0x380, URZ ;  /* 0x00000380080a7897 */ /* 0x000fe2000fffe03f */
[C---:B------:R-:W-:Y:S01]  /*5450*/  IMAD R133, R40.reuse, 0x22, RZ ;  /* 0x0000002228857824 */ /* 0x040fe200078e02ff */
[----:B------:R-:W-:Y:S01]  /*5460*/  UIADD3.64 UR10, UR8, 0x480, URZ ;  /* 0x00000480080a7897 */ /* 0x000fe2000fffe03f */
[C---:B------:R-:W-:Y:S01]  /*5470*/  IMAD R134, R40.reuse, 0x78, RZ ;  /* 0x0000007828867824 */ /* 0x040fe200078e02ff */
[----:B------:R-:W-:Y:S01]  /*5480*/  CS2R R72, SRZ ;  /* 0x0000000000487805 */ /* 0x000fe2000001ff00 */
[C---:B------:R-:W-:Y:S01]  /*5490*/  IMAD R135, R40.reuse, 0x3c, RZ ;  /* 0x0000003c28877824 */ /* 0x040fe200078e02ff */
[----:B------:R-:W-:Y:S01]  /*54a0*/  CS2R R74, SRZ ;  /* 0x00000000004a7805 */ /* 0x000fe2000001ff00 */
[----:B------:R-:W-:Y:S01]  /*54b0*/  IMAD R136, R40, 0x1e, RZ ;  /* 0x0000001e28887824 */ /* 0x000fe200078e02ff */
[-C--:B0-----:R-:W-:Y:S01]  /*54c0*/  IADD3 R159, P4, R160, R114.reuse, RZ ;  /* 0x00000072a09f7210 */ /* 0x081fe20007f9e0ff */
[----:B------:R-:W-:Y:S01]  /*54d0*/  IMAD R137, R40, 0x68, RZ ;  /* 0x0000006828897824 */ /* 0x000fe200078e02ff */
[-C--:B------:R-:W-:Y:S01]  /*54e0*/  IADD3 R160, P6, R162, R114.reuse, RZ ;  /* 0x00000072a2a07210 */ /* 0x080fe20007fde0ff */
[C---:B------:R-:W-:Y:S01]  /*54f0*/  IMAD R138, R40.reuse, 0x34, RZ ;  /* 0x00000034288a7824 */ /* 0x040fe200078e02ff */
[----:B------:R-:W-:Y:S01]  /*5500*/  CS2R R76, SRZ ;  /* 0x00000000004c7805 */ /* 0x000fe2000001ff00 */
[----:B------:R0:W-:Y:S01]  /*5510*/  STL [R1+0x130], R159 ;  /* 0x0001309f01007387 */ /* 0x0001e20000100800 */
[C---:B------:R-:W-:Y:S01]  /*5520*/  IMAD R139, R40.reuse, 0x1a, RZ ;  /* 0x0000001a288b7824 */ /* 0x040fe200078e02ff */
[----:B------:R-:W-:Y:S01]  /*5530*/  CS2R R24, SRZ ;  /* 0x0000000000187805 */ /* 0x000fe2000001ff00 */
[C---:B------:R-:W-:Y:S01]  /*5540*/  IMAD R140, R40.reuse, 0x58, RZ ;  /* 0x00000058288c7824 */ /* 0x040fe200078e02ff */
[----:B------:R1:W-:Y:S01]  /*5550*/  STL [R1+0x140], R161 ;  /* 0x000140a101007387 */ /* 0x0003e20000100800 */
[C---:B------:R-:W-:Y:S01]  /*5560*/  IMAD R141, R40.reuse, 0x2c, RZ ;  /* 0x0000002c288d7824 */ /* 0x040fe200078e02ff */
[----:B------:R-:W-:Y:S01]  /*5570*/  UMOV UR10, UR14 ;  /* 0x0000000e000a7c82 */ /* 0x000fe20008000000 */
[C---:B------:R-:W-:Y:S01]  /*5580*/  IMAD R142, R40.reuse, 0x16, RZ ;  /* 0x00000016288e7824 */ /* 0x040fe200078e02ff */
[----:B------:R2:W-:Y:S01]  /*5590*/  STL [R1+0x150], R160 ;  /* 0x000150a001007387 */ /* 0x0005e20000100800 */
[C---:B------:R-:W-:Y:S01]  /*55a0*/  IMAD R143, R40.reuse, 0x48, RZ ;  /* 0x00000048288f7824 */ /* 0x040fe200078e02ff */
[-C--:B0-----:R-:W-:Y:S01]  /*55b0*/  IADD3 R159, P0, R163, R114.reuse, RZ ;  /* 0x00000072a39f7210 */ /* 0x081fe20007f1e0ff */
[C---:B------:R-:W-:Y:S01]  /*55c0*/  IMAD R144, R40.reuse, 0x24, RZ ;  /* 0x0000002428907824 */ /* 0x040fe200078e02ff */
[----:B------:R-:W-:Y:S01]  /*55d0*/  UMOV UR11, UR15 ;  /* 0x0000000f000b7c82 */ /* 0x000fe20008000000 */
[----:B------:R-:W-:Y:S01]  /*55e0*/  IMAD R145, R40, 0x12, RZ ;  /* 0x0000001228917824 */ /* 0x000fe200078e02ff */
[-C--:B-1----:R-:W-:Y:S01]  /*55f0*/  IADD3 R161, P3, R164, R114.reuse, RZ ;  /* 0x00000072a4a17210 */ /* 0x082fe20007f7e0ff */
[----:B------:R0:W-:Y:S01]  /*5600*/  STL [R1+0x160], R159 ;  /* 0x0001609f01007387 */ /* 0x0001e20000100800 */
[C---:B------:R-:W-:Y:S01]  /*5610*/  IMAD R146, R40.reuse, 0x70, RZ ;  /* 0x0000007028927824 */ /* 0x040fe200078e02ff */
[----:B------:R-:W-:Y:S01]  /*5620*/  UIADD3.64 UR18, UR8, 0x400, URZ ;  /* 0x0000040008127897 */ /* 0x000fe2000fffe03f */
[-C--:B--2---:R-:W-:Y:S01]  /*5630*/  IADD3 R160, P1, R165, R114.reuse, RZ ;  /* 0x00000072a5a07210 */ /* 0x084fe20007f3e0ff */
[----:B------:R1:W-:Y:S01]  /*5640*/  STL [R1+0x170], R161 ;  /* 0x000170a101007387 */ /* 0x0003e20000100800 */
[C---:B------:R-:W-:Y:S01]  /*5650*/  IMAD R147, R40.reuse, 0x38, RZ ;  /* 0x0000003828937824 */ /* 0x040fe200078e02ff */
[----:B------:R-:W-:Y:S01]  /*5660*/  UIADD3.64 UR12, UR8, 0x80, URZ ;  /* 0x00000080080c7897 */ /* 0x000fe2000fffe03f */
[C---:B------:R-:W-:Y:S01]  /*5670*/  IMAD R148, R40.reuse, 0x1c, RZ ;  /* 0x0000001c28947824 */ /* 0x040fe200078e02ff */
[----:B------:R2:W-:Y:S01]  /*5680*/  STL [R1+0x180], R160 ;  /* 0x000180a001007387 */ /* 0x0005e20000100800 */
[----:B------:R-:W-:Y:S01]  /*5690*/  IMAD R149, R40, 0xe, RZ ;  /* 0x0000000e28957824 */ /* 0x000fe200078e02ff */
[-C--:B0-----:R-:W-:Y:S01]  /*56a0*/  LEA.HI.X.SX32 R159, R166, R111.reuse, 0x1, P2 ;  /* 0x0000006fa69f7211 */ /* 0x081fe200010f0eff */
[C---:B------:R-:W-:Y:S01]  /*56b0*/  IMAD R150, R40.reuse, 0x50, RZ ;  /* 0x0000005028967824 */ /* 0x040fe200078e02ff */
[----:B------:R-:W-:Y:S01]  /*56c0*/  UIADD3.64 UR16, UR8, 0x100, URZ ;  /* 0x0000010008107897 */ /* 0x000fe2000fffe03f */
[C---:B------:R-:W-:Y:S01]  /*56d0*/  IMAD R151, R40.reuse, 0x28, RZ ;  /* 0x0000002828977824 */ /* 0x040fe200078e02ff */
[-C--:B-1----:R-:W-:Y:S01]  /*56e0*/  IADD3 R161, P2, R167, R114.reuse, RZ ;  /* 0x00000072a7a17210 */ /* 0x082fe20007f5e0ff */
[----:B------:R0:W-:Y:S01]  /*56f0*/  STL [R1+0x11c], R159 ;  /* 0x00011c9f01007387 */ /* 0x0001e20000100800 */
[----:B------:R-:W-:Y:S01]  /*5700*/  IMAD R152, R40, 0x14, RZ ;  /* 0x0000001428987824 */ /* 0x000fe200078e02ff */
[----:B------:R-:W-:Y:S01]  /*5710*/  UIADD3.64 UR20, UR8, 0x180, URZ ;  /* 0x0000018008147897 */ /* 0x000fe2000fffe03f */
[-C--:B--2---:R-:W-:Y:S01]  /*5720*/  LEA.HI.X.SX32 R160, R168, R111.reuse, 0x1, P4 ;  /* 0x0000006fa8a07211 */ /* 0x084fe200020f0eff */
[----:B------:R1:W-:Y:S01]  /*5730*/  STL [R1+0x190], R161 ;  /* 0x000190a101007387 */ /* 0x0003e20000100800 */
[C---:B------:R-:W-:Y:S01]  /*5740*/  IMAD R153, R40.reuse, 0xa, RZ ;  /* 0x0000000a28997824 */ /* 0x040fe200078e02ff */
[----:B------:R-:W-:Y:S01]  /*5750*/  UIADD3.64 UR24, UR8, 0x200, URZ ;  /* 0x0000020008187897 */ /* 0x000fe2000fffe03f */
[C---:B------:R-:W-:Y:S01]  /*5760*/  IMAD R154, R40.reuse, 0x60, RZ ;  /* 0x00000060289a7824 */ /* 0x040fe200078e02ff */
[----:B------:R2:W-:Y:S01]  /*5770*/  STL [R1+0x12c], R160 ;  /* 0x00012ca001007387 */ /* 0x0005e20000100800 */
[C---:B------:R-:W-:Y:S01]  /*5780*/  IMAD R155, R40.reuse, 0x30, RZ ;  /* 0x00000030289b7824 */ /* 0x040fe200078e02ff */
[-C--:B0-----:R-:W-:Y:S01]  /*5790*/  IADD3 R159, P4, R169, R114.reuse, RZ ;  /* 0x00000072a99f7210 */ /* 0x081fe20007f9e0ff */
[C---:B------:R-:W-:Y:S01]  /*57a0*/  IMAD R156, R40.reuse, 0x18, RZ ;  /* 0x00000018289c7824 */ /* 0x040fe200078e02ff */
[----:B------:R-:W-:Y:S01]  /*57b0*/  UIADD3.64 UR28, UR8, 0x280, URZ ;  /* 0x00000280081c7897 */ /* 0x000fe2000fffe03f */
[----:B------:R-:W-:Y:S01]  /*57c0*/  IMAD R157, R40, 0xc, RZ ;  /* 0x0000000c289d7824 */ /* 0x000fe200078e02ff */
[-C--:B-1----:R-:W-:Y:S01]  /*57d0*/  LEA.HI.X.SX32 R161, R170, R111.reuse, 0x1, P5 ;  /* 0x0000006faaa17211 */ /* 0x082fe200028f0eff */
[----:B------:R0:W-:Y:S01]  /*57e0*/  STL [R1+0x1a0], R159 ;  /* 0x0001a09f01007387 */ /* 0x0001e20000100800 */
[C---:B------:R-:W-:Y:S01]  /*57f0*/  IMAD R158, R40.reuse, 0x6, RZ ;  /* 0x00000006289e7824 */ /* 0x040fe200078e02ff */
[----:B------:R-:W-:Y:S01]  /*5800*/  UIADD3.64 UR32, UR8, 0x300, URZ ;  /* 0x0000030008207897 */ /* 0x000fe2000fffe03f */
[-C--:B--2---:R-:W-:Y:S01]  /*5810*/  IADD3 R160, P5, R171, R114.reuse, RZ ;  /* 0x00000072aba07210 */ /* 0x084fe20007fbe0ff */
[----:B------:R1:W-:Y:S01]  /*5820*/  STL [R1+0x13c], R161 ;  /* 0x00013ca101007387 */ /* 0x0003e20000100800 */
[C---:B------:R-:W-:Y:S01]  /*5830*/  IMAD.SHL.U32 R42, R40.reuse, 0x2, RZ ;  /* 0x00000002282a7824 */ /* 0x040fe200078e00ff */
[----:B------:R-:W-:Y:S01]  /*5840*/  UIADD3.64 UR40, UR8, 0x500, URZ ;  /* 0x0000050008287897 */ /* 0x000fe2000fffe03f */
[----:B------:R-:W-:Y:S01]  /*5850*/  IMAD.SHL.U32 R113, R40, 0x80, RZ ;  /* 0x0000008028717824 */ /* 0x000fe200078e00ff */
[----:B------:R2:W-:Y:S01]  /*5860*/  STL [R1+0x1b0], R160 ;  /* 0x0001b0a001007387 */ /* 0x0005e20000100800 */
[----:B------:R-:W-:Y:S01]  /*5870*/  IMAD.MOV.U32 R110, RZ, RZ, RZ ;  /* 0x000000ffff6e7224 */ /* 0x000fe200078e00ff */
[-C--:B0-----:R-:W-:Y:S01]  /*5880*/  LEA.HI.X.SX32 R159, R172, R111.reuse, 0x1, P6 ;  /* 0x0000006fac9f7211 */ /* 0x081fe200030f0eff */
[----:B------:R-:W-:Y:S01]  /*5890*/  UIADD3.64 UR44, UR8, 0x580, URZ ;  /* 0x00000580082c7897 */ /* 0x000fe2000fffe03f */
[----:B------:R-:W-:Y:S01]  /*58a0*/  SHF.R.S32.HI R43, RZ, 0x1f, R113 ;  /* 0x0000001fff2b7819 */ /* 0x000fe20000011471 */
[----:B------:R-:W-:Y:S01]  /*58b0*/  UIADD3.64 UR48, UR8, 0x600, URZ ;  /* 0x0000060008307897 */ /* 0x000fe2000fffe03f */
[----:B-1----:R-:W-:Y:S01]  /*58c0*/  IADD3 R161, P6, R173, R114, RZ ;  /* 0x00000072ada17210 */ /* 0x002fe20007fde0ff */
[----:B------:R0:W-:Y:S01]  /*58d0*/  STL [R1+0x14c], R159 ;  /* 0x00014c9f01007387 */ /* 0x0001e20000100800 */
[C---:B------:R-:W-:Y:S01]  /*58e0*/  SHF.L.U64.HI R112, R113.reuse, 0x1, R43 ;  /* 0x0000000171707819 */ /* 0x040fe2000001022b */
[----:B------:R-:W-:Y:S01]  /*58f0*/  IMAD.SHL.U32 R113, R113, 0x2, RZ ;  /* 0x0000000271717824 */ /* 0x000fe200078e00ff */
[----:B--2---:R-:W-:Y:S01]  /*5900*/  LEA.HI.X.SX32 R160, R174, R111, 0x1, P0 ;  /* 0x0000006faea07211 */ /* 0x004fe200000f0eff */
[----:B------:R1:W-:Y:S01]  /*5910*/  STL [R1+0x1c0], R161 ;  /* 0x0001c0a101007387 */ /* 0x0003e20000100800 */
[----:B------:R-:W-:-:S02]  /*5920*/  UIADD3.64 UR52, UR8, 0x680, URZ ;  /* 0x0000068008347897 */ /* 0x000fc4000fffe03f */
[----:B------:R-:W-:Y:S01]  /*5930*/  UIADD3.64 UR56, UR8, 0x700, URZ ;  /* 0x0000070008387897 */ /* 0x000fe2000fffe03f */
[----:B------:R2:W-:Y:S01]  /*5940*/  STL [R1+0x15c], R160 ;  /* 0x00015ca001007387 */ /* 0x0005e20000100800 */
[----:B------:R-:W-:Y:S01]  /*5950*/  UIADD3.64 UR14, UR10, 0x2, URZ ;  /* 0x000000020a0e7897 */ /* 0x000fe2000fffe03f */
[-C--:B0-----:R-:W-:Y:S01]  /*5960*/  IADD3 R159, P0, R175, R114.reuse, RZ ;  /* 0x00000072af9f7210 */ /* 0x081fe20007f1e0ff */
[----:B------:R-:W-:Y:S02]  /*5970*/  UIADD3.64 UR18, UR10, 0x4, URZ ;  /* 0x000000040a127897 */ /* 0x000fe4000fffe03f */
[----:B------:R-:W-:Y:S01]  /*5980*/  UIADD3.64 UR22, UR10, 0x1fe, URZ ;  /* 0x000001fe0a167897 */ /* 0x000fe2000fffe03f */
[----:B-1----:R-:W-:Y:S01]  /*5990*/  LEA.HI.X.SX32 R161, R176, R111, 0x1, P3 ;  /* 0x0000006fb0a17211 */ /* 0x002fe200018f0eff */
[----:B------:R0:W-:Y:S01]  /*59a0*/  STL [R1+0x1d0], R159 ;  /* 0x0001d09f01007387 */ /* 0x0001e20000100800 */
[----:B------:R-:W-:Y:S01]  /*59b0*/  UIADD3.64 UR26, UR10, 0x200, URZ ;  /* 0x000002000a1a7897 */ /* 0x000fe2000fffe03f */
[----:B--2---:R-:W-:-:S02]  /*59c0*/  IADD3 R160, P3, R177, R114, RZ ;  /* 0x00000072b1a07210 */ /* 0x004fc40007f7e0ff */
[----:B------:R1:W-:Y:S01]  /*59d0*/  STL [R1+0x16c], R161 ;  /* 0x00016ca101007387 */ /* 0x0003e20000100800 */
[----:B------:R-:W-:Y:S02]  /*59e0*/  UIADD3.64 UR30, UR10, 0x202, URZ ;  /* 0x000002020a1e7897 */ /* 0x000fe4000fffe03f */
[----:B------:R-:W-:Y:S01]  /*59f0*/  UIADD3.64 UR34, UR10, 0x204, URZ ;  /* 0x000002040a227897 */ /* 0x000fe2000fffe03f */
[----:B------:R2:W-:Y:S01]  /*5a00*/  STL [R1+0x1e0], R160 ;  /* 0x0001e0a001007387 */ /* 0x0005e20000100800 */
[----:B0-----:R-:W-:Y:S02]  /*5a10*/  LEA.HI.X.SX32 R159, R178, R111, 0x1, P1 ;  /* 0x0000006fb29f7211 */ /* 0x001fe400008f0eff */
[----:B-1----:R-:W-:-:S03]  /*5a20*/  IADD3 R161, P1, R179, R114, RZ ;  /* 0x00000072b3a17210 */ /* 0x002fc60007f3e0ff */
[----:B------:R0:W-:Y:S01]  /*5a30*/  STL [R1+0x17c], R159 ;  /* 0x00017c9f01007387 */ /* 0x0001e20000100800 */
[----:B--2---:R-:W-:-:S03]  /*5a40*/  LEA.HI.X.SX32 R160, R180, R111, 0x1, P2 ;  /* 0x0000006fb4a07211 */ /* 0x004fc600010f0eff */
[----:B------:R1:W-:Y:S04]  /*5a50*/  STL [R1+0x1f0], R161 ;  /* 0x0001f0a101007387 */ /* 0x0003e80000100800 */
[----:B------:R2:W-:Y:S01]  /*5a60*/  STL [R1+0x18c], R160 ;  /* 0x00018ca001007387 */ /* 0x0005e20000100800 */
[----:B0-----:R-:W-:Y:S02]  /*5a70*/  IADD3 R159, P2, R181, R114, RZ ;  /* 0x00000072b59f7210 */ /* 0x001fe40007f5e0ff */
[----:B-1----:R-:W-:-:S03]  /*5a80*/  LEA.HI.X.SX32 R161, R182, R111, 0x1, P4 ;  /* 0x0000006fb6a17211 */ /* 0x002fc600020f0eff */
[----:B------:R0:W-:Y:S01]  /*5a90*/  STL [R1+0x200], R159 ;  /* 0x0002009f01007387 */ /* 0x0001e20000100800 */
[----:B--2---:R-:W-:-:S03]  /*5aa0*/  IADD3 R160, P4, R183, R114, RZ ;  /* 0x00000072b7a07210 */ /* 0x004fc60007f9e0ff */
[----:B------:R1:W-:Y:S04]  /*5ab0*/  STL [R1+0x19c], R161 ;  /* 0x00019ca101007387 */ /* 0x0003e80000100800 */
        /* <DEDUP_REMOVED lines=100> */
[----:B--2---:R-:W-:-:S03]  /*6100*/  IMAD R160, R40, 0x3d, RZ ;  /* 0x0000003d28a07824 */ /* 0x004fc600078e02ff */
[----:B------:R1:W-:Y:S02]  /*6110*/  STL [R1+0x1e8], R161 ;  /* 0x0001e8a101007387 */ /* 0x0003e40000100800 */
[-C--:B------:R-:W-:Y:S01]  /*6120*/  LEA.HI.X.SX32 R162, R160, R111.reuse, 0x1, P0 ;  /* 0x0000006fa0a27211 */ /* 0x080fe200000f0eff */
[C---:B------:R-:W-:Y:S02]  /*6130*/  IMAD R160, R40.reuse, 0x3b, RZ ;  /* 0x0000003b28a07824 */ /* 0x040fe400078e02ff */
[----:B0-----:R-:W-:Y:S01]  /*6140*/  IMAD R159, R40, 0xc4, RZ ;  /* 0x000000c4289f7824 */ /* 0x001fe200078e02ff */
[----:B-1----:R-:W-:Y:S02]  /*6150*/  LEA.HI.X.SX32 R161, R44, R111, 0x1, P3 ;  /* 0x0000006f2ca17211 */ /* 0x002fe400018f0eff */
[----:B------:R-:W-:-:S03]  /*6160*/  IADD3 R163, P3, R45, R114, RZ ;  /* 0x000000722da37210 */ /* 0x000fc60007f7e0ff */
[----:B------:R0:W-:Y:S04]  /*6170*/  STL [R1+0x144], R161 ;  /* 0x000144a101007387 */ /* 0x0001e80000100800 */
[----:B------:R-:W-:Y:S04]  /*6180*/  STL [R1+0x340], R163 ;  /* 0x000340a301007387 */ /* 0x000fe80000100800 */
[----:B------:R1:W-:Y:S01]  /*6190*/  STL [R1+0x32c], R162 ;  /* 0x00032ca201007387 */ /* 0x0003e20000100800 */
[----:B0-----:R-:W-:Y:S01]  /*61a0*/  IADD3 R161, P0, R159, R114, RZ ;  /* 0x000000729fa17210 */ /* 0x001fe20007f1e0ff */
[----:B------:R-:W-:-:S04]  /*61b0*/  IMAD R159, R40, 0xbc, RZ ;  /* 0x000000bc289f7824 */ /* 0x000fc800078e02ff */
[----:B------:R0:W-:Y:S01]  /*61c0*/  STL [R1+0x208], R161 ;  /* 0x000208a101007387 */ /* 0x0001e20000100800 */
[-C--:B-1----:R-:W-:Y:S01]  /*61d0*/  LEA.HI.X.SX32 R162, R160, R111.reuse, 0x1, P3 ;  /* 0x0000006fa0a27211 */ /* 0x082fe200018f0eff */
[----:B------:R-:W-:Y:S01]  /*61e0*/  IMAD R160, R40, 0x39, RZ ;  /* 0x0000003928a07824 */ /* 0x000fe200078e02ff */
[----:B0-----:R-:W-:Y:S02]  /*61f0*/  LEA.HI.X.SX32 R161, R45, R111, 0x1, P1 ;  /* 0x0000006f2da17211 */ /* 0x001fe400008f0eff */
[----:B------:R-:W-:Y:S02]  /*6200*/  CS2R R44, SRZ ;  /* 0x00000000002c7805 */ /* 0x000fe4000001ff00 */
[-C--:B------:R-:W-:Y:S01]  /*6210*/  IADD3 R163, P1, R46, R114.reuse, RZ ;  /* 0x000000722ea37210 */ /* 0x080fe20007f3e0ff */
        /* <DEDUP_REMOVED lines=101> */
[C---:B------:R-:W-:Y:S01]  /*6870*/  IMAD R160, R40.reuse, 0x25, RZ ;  /* 0x0000002528a07824 */ /* 0x040fe200078e02ff */
        /* <DEDUP_REMOVED lines=9> */
[-C--:B-1----:R-:W-:Y:S02]  /*6910*/  LEA.HI.X.SX32 R162, R115, R111.reuse, 0x1, P5 ;  /* 0x0000006f73a27211 */ /* 0x082fe400028f0eff */
[----:B------:R-:W-:Y:S02]  /*6920*/  LEA.HI.X.SX32 R115, R160, R111, 0x1, P6 ;  /* 0x0000006fa0737211 */ /* 0x000fe400030f0eff */
[-C--:B------:R-:W-:Y:S01]  /*6930*/  IADD3 R160, P6, R159, R114.reuse, RZ ;  /* 0x000000729fa07210 */ /* 0x080fe20007fde0ff */
[----:B------:R1:W-:Y:S01]  /*6940*/  STL [R1+0x2c4], R162 ;  /* 0x0002c4a201007387 */ /* 0x0003e20000100800 */
[----:B------:R-:W-:Y:S01]  /*6950*/  IMAD R159, R40, 0x23, RZ ;  /* 0x00000023289f7824 */ /* 0x000fe200078e02ff */
[----:B0-----:R-:W-:-:S05]  /*6960*/  IADD3 R161, P5, R116, R114, RZ ;  /* 0x0000007274a17210 */ /* 0x001fca0007fbe0ff */
[----:B------:R0:W-:Y:S01]  /*6970*/  STL [R1+0x400], R161 ;  /* 0x000400a101007387 */ /* 0x0001e20000100800 */
[----:B-1----:R-:W-:-:S03]  /*6980*/  IMAD.SHL.U32 R162, R40, 0x20, RZ ;  /* 0x0000002028a27824 */ /* 0x002fc600078e00ff */
[----:B------:R1:W-:Y:S04]  /*6990*/  STL [R1+0x3ec], R115 ;  /* 0x0003ec7301007387 */ /* 0x0003e80000100800 */
[----:B------:R2:W-:Y:S01]  /*69a0*/  STL [R1+0x1f8], R160 ;  /* 0x0001f8a001007387 */ /* 0x0005e20000100800 */
[----:B0-----:R-:W-:Y:S01]  /*69b0*/  IMAD.SHL.U32 R161, R40, 0x10, RZ ;  /* 0x0000001028a17824 */ /* 0x001fe200078e00ff */
[-C--:B-1----:R-:W-:Y:S02]  /*69c0*/  LEA.HI.X.SX32 R115, R116, R111.reuse, 0x1, P0 ;  /* 0x0000006f74737211 */ /* 0x082fe400000f0eff */
[C---:B------:R-:W-:Y:S01]  /*69d0*/  IADD3 R116, P0, R117.reuse, R114, RZ ;  /* 0x0000007275747210 */ /* 0x040fe20007f1e0ff */
[----:B--2---:R-:W-:Y:S02]  /*69e0*/  IMAD R160, R40, 0xb8, RZ ;  /* 0x000000b828a07824 */ /* 0x004fe400078e02ff */
[----:B------:R0:W-:Y:S01]  /*69f0*/  STL [R1+0x2e4], R115 ;  /* 0x0002e47301007387 */ /* 0x0001e20000100800 */
[----:B------:R-:W-:-:S03]  /*6a00*/  LEA.HI.X.SX32 R117, R117, R111, 0x1, P3 ;  /* 0x0000006f75757211 */ /* 0x000fc600018f0eff */
[----:B------:R1:W-:Y:S01]  /*6a10*/  STL [R1+0x410], R116 ;  /* 0x0004107401007387 */ /* 0x0003e20000100800 */
[----:B0-----:R-:W-:Y:S01]  /*6a20*/  LEA.HI.X.SX32 R115, R159, R111, 0x1, P5 ;  /* 0x0000006f9f737211 */ /* 0x001fe200028f0eff */
[----:B------:R-:W-:Y:S01]  /*6a30*/  IMAD R159, R40, 0x21, RZ ;  /* 0x00000021289f7824 */ /* 0x000fe200078e02ff */
[----:B-1----:R-:W-:-:S03]  /*6a40*/  IADD3 R116, P5, R160, R114, RZ ;  /* 0x00000072a0747210 */ /* 0x002fc60007fbe0ff */
[----:B------:R0:W-:Y:S01]  /*6a50*/  STL [R1+0x3fc], R115 ;  /* 0x0003fc7301007387 */ /* 0x0001e20000100800 */
[----:B------:R-:W-:-:S03]  /*6a60*/  IMAD R160, R40, 0xa8, RZ ;  /* 0x000000a828a07824 */ /* 0x000fc600078e02ff */
[----:B------:R1:W-:Y:S04]  /*6a70*/  STL [R1+0x238], R116 ;  /* 0x0002387401007387 */ /* 0x0003e80000100800 */
[----:B------:R2:W-:Y:S01]  /*6a80*/  STL [R1+0x304], R117 ;  /* 0x0003047501007387 */ /* 0x0005e20000100800 */
[----:B0-----:R-:W-:Y:S02]  /*6a90*/  IADD3 R115, P3, R118, R114, RZ ;  /* 0x0000007276737210 */ /* 0x001fe40007f7e0ff */
[----:B-1----:R-:W-:-:S03]  /*6aa0*/  LEA.HI.X.SX32 R116, R159, R111, 0x1, P0 ;  /* 0x0000006f9f747211 */ /* 0x002fc600000f0eff */
[----:B------:R0:W-:Y:S01]  /*6ab0*/  STL [R1+0x328], R115 ;  /* 0x0003287301007387 */ /* 0x0001e20000100800 */
[----:B------:R-:W-:Y:S01]  /*6ac0*/  IMAD R159, R40, 0x1f, RZ ;  /* 0x0000001f289f7824 */ /* 0x000fe200078e02ff */
[CC--:B--2---:R-:W-:Y:S02]  /*6ad0*/  LEA.HI.X.SX32 R117, R119.reuse, R111.reuse, 0x1, P3 ;  /* 0x0000006f77757211 */ /* 0x0c4fe400018f0eff */
[----:B------:R1:W-:Y:S01]  /*6ae0*/  STL [R1+0x40c], R116 ;  /* 0x00040c7401007387 */ /* 0x0003e20000100800 */
[----:B0-----:R-:W-:Y:S02]  /*6af0*/  IADD3 R115, P0, R119, R114, RZ ;  /* 0x0000007277737210 */ /* 0x001fe40007f1e0ff */
[----:B-1----:R-:W-:-:S03]  /*6b00*/  LEA.HI.X.SX32 R116, R118, R111, 0x1, P1 ;  /* 0x0000006f76747211 */ /* 0x002fc600008f0eff */
[----:B------:R0:W-:Y:S04]  /*6b10*/  STL [R1+0x420], R115 ;  /* 0x0004207301007387 */ /* 0x0001e80000100800 */
[----:B------:R1:W-:Y:S01]  /*6b20*/  STL [R1+0x134], R116 ;  /* 0x0001347401007387 */ /* 0x0003e20000100800 */
[-C--:B0-----:R-:W-:Y:S01]  /*6b30*/  IADD3 R115, P1, R160, R114.reuse, RZ ;  /* 0x00000072a0737210 */ /* 0x081fe20007f3e0ff */
[----:B------:R-:W-:Y:S01]  /*6b40*/  IMAD R160, R40, 0x98, RZ ;  /* 0x0000009828a07824 */ /* 0x000fe200078e02ff */
[----:B-1----:R-:W-:-:S03]  /*6b50*/  IADD3 R116, P3, R120, R114, RZ ;  /* 0x0000007278747210 */ /* 0x002fc60007f7e0ff */
[----:B------:R0:W-:Y:S04]  /*6b60*/  STL [R1+0x278], R115 ;  /* 0x0002787301007387 */ /* 0x0001e80000100800 */
[----:B------:R1:W-:Y:S04]  /*6b70*/  STL [R1+0x324], R117 ;  /* 0x0003247501007387 */ /* 0x0003e80000100800 */
[----:B------:R2:W-:Y:S01]  /*6b80*/  STL [R1+0x348], R116 ;  /* 0x0003487401007387 */ /* 0x0005e20000100800 */
[-C--:B0-----:R-:W-:Y:S01]  /*6b90*/  LEA.HI.X.SX32 R115, R159, R111.reuse, 0x1, P0 ;  /* 0x0000006f9f737211 */ /* 0x081fe200000f0eff */
[----:B------:R-:W-:Y:S01]  /*6ba0*/  IMAD R159, R40, 0x1d, RZ ;  /* 0x0000001d289f7824 */ /* 0x000fe200078e02ff */
[----:B-1----:R-:W-:-:S03]  /*6bb0*/  LEA.HI.X.SX32 R117, R121, R111, 0x1, P3 ;  /* 0x0000006f79757211 */ /* 0x002fc600018f0eff */
[----:B------:R0:W-:Y:S01]  /*6bc0*/  STL [R1+0x41c], R115 ;  /* 0x00041c7301007387 */ /* 0x0001e20000100800 */
[----:B--2---:R-:W-:-:S05]  /*6bd0*/  IADD3 R116, P0, R121, R114, RZ ;  /* 0x0000007279747210 */ /* 0x004fca0007f1e0ff */
[----:B------:R1:W-:Y:S01]  /*6be0*/  STL [R1+0x430], R116 ;  /* 0x0004307401007387 */ /* 0x0003e20000100800 */
[----:B0-----:R-:W-:-:S05]  /*6bf0*/  LEA.HI.X.SX32 R115, R120, R111, 0x1, P2 ;  /* 0x0000006f78737211 */ /* 0x001fca00010f0eff */
[----:B------:R0:W-:Y:S01]  /*6c00*/  STL [R1+0x174], R115 ;  /* 0x0001747301007387 */ /* 0x0001e20000100800 */
[----:B-1----:R-:W-:Y:S01]  /*6c10*/  IADD3 R116, P2, R160, R114, RZ ;  /* 0x00000072a0747210 */ /* 0x002fe20007f5e0ff */
[----:B------:R-:W-:-:S04]  /*6c20*/  IMAD R160, R40, 0x88, RZ ;  /* 0x0000008828a07824 */ /* 0x000fc800078e02ff */
[----:B------:R1:W-:Y:S01]  /*6c30*/  STL [R1+0x2b8], R116 ;  /* 0x0002b87401007387 */ /* 0x0003e20000100800 */
[----:B0-----:R-:W-:-:S03]  /*6c40*/  IADD3 R115, P3, R122, R114, RZ ;  /* 0x000000727a737210 */ /* 0x001fc60007f7e0ff */
[----:B------:R0:W-:Y:S04]  /*6c50*/  STL [R1+0x344], R117 ;  /* 0x0003447501007387 */ /* 0x0001e80000100800 */
[----:B------:R2:W-:Y:S01]  /*6c60*/  STL [R1+0x368], R115 ;  /* 0x0003687301007387 */ /* 0x0005e20000100800 */
[-C--:B-1----:R-:W-:Y:S01]  /*6c70*/  LEA.HI.X.SX32 R116, R159, R111.reuse, 0x1, P0 ;  /* 0x0000006f9f747211 */ /* 0x082fe200000f0eff */
[----:B------:R-:W-:Y:S01]  /*6c80*/  IMAD R159, R40, 0x1b, RZ ;  /* 0x0000001b289f7824 */ /* 0x000fe200078e02ff */
[----:B0-----:R-:W-:-:S03]  /*6c90*/  LEA.HI.X.SX32 R117, R123, R111, 0x1, P3 ;  /* 0x0000006f7b757211 */ /* 0x001fc600018f0eff */
        /* <DEDUP_REMOVED lines=65> */
[----:B------:R-:W-:Y:S04]  /*70b0*/  STL [R1+0x3e4], R117 ;  /* 0x0003e47501007387 */ /* 0x000fe80000100800 */
[----:B------:R0:W-:Y:S01]  /*70c0*/  STL [R1+0x408], R116 ;  /* 0x0004087401007387 */ /* 0x0001e20000100800 */
[----:B-1----:R-:W-:Y:S01]  /*70d0*/  LEA.HI.X.SX32 R115, R159, R111, 0x1, P0 ;  /* 0x0000006f9f737211 */ /* 0x002fe200000f0eff */
[----:B------:R-:W-:-:S04]  /*70e0*/  IMAD R159, R40, 0x11, RZ ;  /* 0x00000011289f7824 */ /* 0x000fc800078e02ff */
[----:B------:R1:W-:Y:S01]  /*70f0*/  STL [R1+0x47c], R115 ;  /* 0x00047c7301007387 */ /* 0x0003e20000100800 */
[----:B0-----:R-:W-:-:S05]  /*7100*/  IADD3 R116, P0, R133, R114, RZ ;  /* 0x0000007285747210 */ /* 0x001fca0007f1e0ff */
[----:B------:R0:W-:Y:S01]  /*7110*/  STL [R1+0x490], R116 ;  /* 0x0004907401007387 */ /* 0x0001e20000100800 */
[-C--:B-1----:R-:W-:Y:S02]  /*7120*/  LEA.HI.X.SX32 R115, R132, R111.reuse, 0x1, P4 ;  /* 0x0000006f84737211 */ /* 0x082fe400020f0eff */
[----:B------:R-:W-:Y:S01]  /*7130*/  IADD3 R117, P4, R160, R114, RZ ;  /* 0x00000072a0757210 */ /* 0x000fe20007f9e0ff */
[----:B------:R-:W-:Y:S02]  /*7140*/  IMAD R160, R40, 0xa0, RZ ;  /* 0x000000a028a07824 */ /* 0x000fe400078e02ff */
[----:B------:R1:W-:Y:S01]  /*7150*/  STL [R1+0x2f4], R115 ;  /* 0x0002f47301007387 */ /* 0x0003e20000100800 */
[----:B0-----:R-:W-:-:S03]  /*7160*/  LEA.HI.X.SX32 R116, R133, R111, 0x1, P3 ;  /* 0x0000006f85747211 */ /* 0x001fc600018f0eff */
[----:B------:R0:W-:Y:S04]  /*7170*/  STL [R1+0x198], R117 ;  /* 0x0001987501007387 */ /* 0x0001e80000100800 */
[----:B------:R2:W-:Y:S01]  /*7180*/  STL [R1+0x404], R116 ;  /* 0x0004047401007387 */ /* 0x0005e20000100800 */
[----:B-1----:R-:W-:Y:S02]  /*7190*/  IADD3 R115, P3, R134, R114, RZ ;  /* 0x0000007286737210 */ /* 0x002fe40007f7e0ff */
[----:B0-----:R-:W-:-:S03]  /*71a0*/  LEA.HI.X.SX32 R117, R159, R111, 0x1, P0 ;  /* 0x0000006f9f757211 */ /* 0x001fc600000f0eff */
[----:B------:R0:W-:Y:S01]  /*71b0*/  STL [R1+0x338], R115 ;  /* 0x0003387301007387 */ /* 0x0001e20000100800 */
[----:B------:R-:W-:Y:S01]  /*71c0*/  IMAD R159, R40, 0xf, RZ ;  /* 0x0000000f289f7824 */ /* 0x000fe200078e02ff */
[----:B--2---:R-:W-:Y:S02]  /*71d0*/  IADD3 R116, P0, R135, R114, RZ ;  /* 0x0000007287747210 */ /* 0x004fe40007f1e0ff */
[----:B------:R-:W-:Y:S04]  /*71e0*/  STL [R1+0x48c], R117 ;  /* 0x00048c7501007387 */ /* 0x000fe80000100800 */
[----:B------:R1:W-:Y:S01]  /*71f0*/  STL [R1+0x428], R116 ;  /* 0x0004287401007387 */ /* 0x0003e20000100800 */
[----:B0-----:R-:W-:-:S05]  /*7200*/  LEA.HI.X.SX32 R115, R134, R111, 0x1, P6 ;  /* 0x0000006f86737211 */ /* 0x001fca00030f0eff */
[----:B------:R0:W-:Y:S01]  /*7210*/  STL [R1+0x154], R115 ;  /* 0x0001547301007387 */ /* 0x0001e20000100800 */
[----:B-1----:R-:W-:-:S05]  /*7220*/  IADD3 R116, P6, R136, R114, RZ ;  /* 0x0000007288747210 */ /* 0x002fca0007fde0ff */
[----:B------:R-:W-:Y:S01]  /*7230*/  STL [R1+0x4a0], R116 ;  /* 0x0004a07401007387 */ /* 0x000fe20000100800 */
[-C--:B0-----:R-:W-:Y:S02]  /*7240*/  LEA.HI.X.SX32 R115, R135, R111.reuse, 0x1, P3 ;  /* 0x0000006f87737211 */ /* 0x081fe400018f0eff */
[----:B------:R-:W-:Y:S01]  /*7250*/  IADD3 R117, P3, R160, R114, RZ ;  /* 0x00000072a0757210 */ /* 0x000fe20007f7e0ff */
[----:B------:R-:W-:Y:S02]  /*7260*/  IMAD R160, R40, 0xc0, RZ ;  /* 0x000000c028a07824 */ /* 0x000fe400078e02ff */
[----:B------:R0:W-:Y:S04]  /*7270*/  STL [R1+0x334], R115 ;  /* 0x0003347301007387 */ /* 0x0001e80000100800 */
[----:B------:R1:W-:Y:S01]  /*7280*/  STL [R1+0x298], R117 ;  /* 0x0002987501007387 */ /* 0x0003e20000100800 */
[----:B0-----:R-:W-:-:S02]  /*7290*/  LEA.HI.X.SX32 R115, R136, R111, 0x1, P0 ;  /* 0x0000006f88737211 */ /* 0x001fc400000f0eff */
[----:B------:R-:W-:Y:S02]  /*72a0*/  IADD3 R116, P0, R137, R114, RZ ;  /* 0x0000007289747210 */ /* 0x000fe40007f1e0ff */
[----:B-1----:R-:W-:Y:S01]  /*72b0*/  LEA.HI.X.SX32 R117, R159, R111, 0x1, P6 ;  /* 0x0000006f9f757211 */ /* 0x002fe200030f0eff */
[----:B------:R0:W-:Y:S01]  /*72c0*/  STL [R1+0x424], R115 ;  /* 0x0004247301007387 */ /* 0x0001e20000100800 */
[----:B------:R-:W-:-:S03]  /*72d0*/  IMAD R159, R40, 0xd, RZ ;  /* 0x0000000d289f7824 */ /* 0x000fc600078e02ff */
[----:B------:R1:W-:Y:S04]  /*72e0*/  STL [R1+0x378], R116 ;  /* 0x0003787401007387 */ /* 0x0003e80000100800 */
[----:B------:R-:W-:Y:S01]  /*72f0*/  STL [R1+0x49c], R117 ;  /* 0x00049c7501007387 */ /* 0x000fe20000100800 */
[----:B0-----:R-:W-:Y:S02]  /*7300*/  IADD3 R115, P6, R138, R114, RZ ;  /* 0x000000728a737210 */ /* 0x001fe40007fde0ff */
[----:B-1----:R-:W-:-:S03]  /*7310*/  LEA.HI.X.SX32 R116, R137, R111, 0x1, P5 ;  /* 0x0000006f89747211 */ /* 0x002fc600028f0eff */
[----:B------:R0:W-:Y:S04]  /*7320*/  STL [R1+0x448], R115 ;  /* 0x0004487301007387 */ /* 0x0001e80000100800 */
[----:B------:R1:W-:Y:S01]  /*7330*/  STL [R1+0x1d4], R116 ;  /* 0x0001d47401007387 */ /* 0x0003e20000100800 */
[----:B0-----:R-:W-:Y:S02]  /*7340*/  IADD3 R115, P5, R139, R114, RZ ;  /* 0x000000728b737210 */ /* 0x001fe40007fbe0ff */
[----:B-1----:R-:W-:-:S03]  /*7350*/  LEA.HI.X.SX32 R116, R138, R111, 0x1, P0 ;  /* 0x0000006f8a747211 */ /* 0x002fc600000f0eff */
[----:B------:R0:W-:Y:S04]  /*7360*/  STL [R1+0x4b0], R115 ;  /* 0x0004b07301007387 */ /* 0x0001e80000100800 */
[----:B------:R1:W-:Y:S01]  /*7370*/  STL [R1+0x374], R116 ;  /* 0x0003747401007387 */ /* 0x0003e20000100800 */
[----:B0-----:R-:W-:Y:S01]  /*7380*/  IADD3 R115, P0, R160, R114, RZ ;  /* 0x00000072a0737210 */ /* 0x001fe20007f1e0ff */
[----:B------:R-:W-:Y:S01]  /*7390*/  IMAD R160, R40, 0x3, RZ ;  /* 0x0000000328a07824 */ /* 0x000fe200078e02ff */
[----:B-1----:R-:W-:-:S03]  /*73a0*/  LEA.HI.X.SX32 R116, R139, R111, 0x1, P6 ;  /* 0x0000006f8b747211 */ /* 0x002fc600030f0eff */
[----:B------:R0:W-:Y:S01]  /*73b0*/  STL [R1+0x218], R115 ;  /* 0x0002187301007387 */ /* 0x0001e20000100800 */
[----:B------:R-:W-:-:S03]  /*73c0*/  IADD3 R117, P6, R140, R114, RZ ;  /* 0x000000728c757210 */ /* 0x000fc60007fde0ff */
[----:B------:R1:W-:Y:S04]  /*73d0*/  STL [R1+0x444], R116 ;  /* 0x0004447401007387 */ /* 0x0003e80000100800 */
[----:B------:R2:W-:Y:S01]  /*73e0*/  STL [R1+0x3b8], R117 ;  /* 0x0003b87501007387 */ /* 0x0005e20000100800 */
[----:B0-----:R-:W-:Y:S01]  /*73f0*/  LEA.HI.X.SX32 R115, R159, R111, 0x1, P5 ;  /* 0x0000006f9f737211 */ /* 0x001fe200028f0eff */
[----:B------:R-:W-:Y:S01]  /*7400*/  IMAD R159, R40, 0xb, RZ ;  /* 0x0000000b289f7824 */ /* 0x000fe200078e02ff */
[----:B-1----:R-:W-:-:S03]  /*7410*/  IADD3 R116, P5, R141, R114, RZ ;  /* 0x000000728d747210 */ /* 0x002fc60007fbe0ff */
[----:B------:R0:W-:Y:S01]  /*7420*/  STL [R1+0x4ac], R115 ;  /* 0x0004ac7301007387 */ /* 0x0001e20000100800 */
[----:B--2---:R-:W-:-:S03]  /*7430*/  LEA.HI.X.SX32 R117, R140, R111, 0x1, P1 ;  /* 0x0000006f8c757211 */ /* 0x004fc600008f0eff */
        /* <DEDUP_REMOVED lines=22> */
[----:B--2---:R-:W-:-:S03]  /*75a0*/  LEA.HI.X.SX32 R117, R145, R111, 0x1, P5 ;  /* 0x0000006f91757211 */ /* 0x004fc600028f0eff */
[----:B------:R1:W-:Y:S01]  /*75b0*/  STL [R1+0x3f4], R116 ;  /* 0x0003f47401007387 */ /* 0x0003e20000100800 */
[-C--:B0-----:R-:W-:Y:S02]  /*75c0*/  IADD3 R115, P6, R147, R114.reuse, RZ ;  /* 0x0000007293737210 */ /* 0x081fe40007fde0ff */
[----:B-1----:R-:W-:-:S03]  /*75d0*/  IADD3 R116, P5, R148, R114, RZ ;  /* 0x0000007294747210 */ /* 0x002fc60007fbe0ff */
[----:B------:R0:W-:Y:S04]  /*75e0*/  STL [R1+0x438], R115 ;  /* 0x0004387301007387 */ /* 0x0001e80000100800 */
        /* <DEDUP_REMOVED lines=15> */
[-C--:B0-----:R-:W-:Y:S02]  /*76e0*/  LEA.HI.X.SX32 R115, R148, R111.reuse, 0x1, P6 ;  /* 0x0000006f94737211 */ /* 0x081fe400030f0eff */
[----:B-1----:R-:W-:-:S03]  /*76f0*/  LEA.HI.X.SX32 R117, R149, R111, 0x1, P5 ;  /* 0x0000006f95757211 */ /* 0x002fc600028f0eff */
[----:B------:R0:W-:Y:S01]  /*7700*/  STL [R1+0x434], R115 ;  /* 0x0004347301007387 */ /* 0x0001e20000100800 */
[----:B--2---:R-:W-:-:S05]  /*7710*/  IADD3 R116, P6, R152, R114, RZ ;  /* 0x0000007298747210 */ /* 0x004fca0007fde0ff */
[----:B------:R1:W-:Y:S01]  /*7720*/  STL [R1+0x4c8], R116 ;  /* 0x0004c87401007387 */ /* 0x0003e20000100800 */
[----:B0-----:R-:W-:-:S03]  /*7730*/  IADD3 R115, P5, R153, R114, RZ ;  /* 0x0000007299737210 */ /* 0x001fc60007fbe0ff */
[----:B------:R0:W-:Y:S04]  /*7740*/  STL [R1+0x4a4], R117 ;  /* 0x0004a47501007387 */ /* 0x0001e80000100800 */
[----:B------:R2:W-:Y:S01]  /*7750*/  STL [R1+0x4f0], R115 ;  /* 0x0004f07301007387 */ /* 0x0005e20000100800 */
[----:B-1----:R-:W-:Y:S01]  /*7760*/  LEA.HI.X.SX32 R116, R159, R111, 0x1, P1 ;  /* 0x0000006f9f747211 */ /* 0x002fe200008f0eff */
[----:B------:R-:W-:Y:S01]  /*7770*/  IMAD R159, R40, 0x5, RZ ;  /* 0x00000005289f7824 */ /* 0x000fe200078e02ff */
[----:B0-----:R-:W-:-:S03]  /*7780*/  IADD3 R117, P1, R154, R114, RZ ;  /* 0x000000729a757210 */ /* 0x001fc60007f3e0ff */
        /* <DEDUP_REMOVED lines=19> */
[C---:B------:R-:W-:Y:S01]  /*78c0*/  IMAD.SHL.U32 R159, R40.reuse, 0x40, RZ ;  /* 0x00000040289f7824 */ /* 0x040fe200078e00ff */
[----:B0-----:R-:W-:-:S03]  /*78d0*/  LEA R117, P5, R40, R114, 0x7 ;  /* 0x0000007228757211 */ /* 0x001fc600078a38ff */
[----:B------:R0:W-:Y:S01]  /*78e0*/  STL [R1+0x4ec], R115 ;  /* 0x0004ec7301007387 */ /* 0x0001e20000100800 */
[----:B--2---:R-:W-:-:S03]  /*78f0*/  LEA.HI.X.SX32 R116, R154, R111, 0x1, P0 ;  /* 0x0000006f9a747211 */ /* 0x004fc600000f0eff */
[----:B------:R1:W-:Y:S04]  /*7900*/  STL [R1+0x318], R117 ;  /* 0x0003187501007387 */ /* 0x0003e80000100800 */
[----:B------:R2:W-:Y:S01]  /*7910*/  STL [R1+0x214], R116 ;  /* 0x0002147401007387 */ /* 0x0005e20000100800 */
[----:B0-----:R-:W-:Y:S02]  /*7920*/  LEA R115, P0, R40, R114, 0x6 ;  /* 0x0000007228737211 */ /* 0x001fe400078030ff */
[----:B-1----:R-:W-:-:S03]  /*7930*/  LEA.HI.X.SX32 R117, R155, R111, 0x1, P1 ;  /* 0x0000006f9b757211 */ /* 0x002fc600008f0eff */
[----:B------:R0:W-:Y:S01]  /*7940*/  STL [R1+0x418], R115 ;  /* 0x0004187301007387 */ /* 0x0001e20000100800 */
[----:B--2---:R-:W-:-:S03]  /*7950*/  LEA R116, P1, R40, R114, 0x5 ;  /* 0x0000007228747211 */ /* 0x004fc600078228ff */
[----:B------:R1:W-:Y:S04]  /*7960*/  STL [R1+0x394], R117 ;  /* 0x0003947501007387 */ /* 0x0003e80000100800 */
[----:B------:R2:W-:Y:S01]  /*7970*/  STL [R1+0x498], R116 ;  /* 0x0004987401007387 */ /* 0x0005e20000100800 */
[----:B0-----:R-:W-:Y:S02]  /*7980*/  LEA.HI.X.SX32 R115, R156, R111, 0x1, P3 ;  /* 0x0000006f9c737211 */ /* 0x001fe400018f0eff */
[----:B-1----:R-:W-:-:S03]  /*7990*/  LEA R117, P3, R40, R114, 0x4 ;  /* 0x0000007228757211 */ /* 0x002fc600078620ff */
[----:B------:R0:W-:Y:S01]  /*79a0*/  STL [R1+0x454], R115 ;  /* 0x0004547301007387 */ /* 0x0001e20000100800 */
[----:B--2---:R-:W-:-:S03]  /*79b0*/  LEA.HI.X.SX32 R116, R157, R111, 0x1, P4 ;  /* 0x0000006f9d747211 */ /* 0x004fc600020f0eff */
[----:B------:R1:W-:Y:S04]  /*79c0*/  STL [R1+0x4d8], R117 ;  /* 0x0004d87501007387 */ /* 0x0003e80000100800 */
[----:B------:R2:W-:Y:S01]  /*79d0*/  STL [R1+0x4b4], R116 ;  /* 0x0004b47401007387 */ /* 0x0005e20000100800 */
[----:B0-----:R-:W-:Y:S02]  /*79e0*/  LEA R115, P4, R40, R114, 0x3 ;  /* 0x0000007228737211 */ /* 0x001fe400078818ff */
[----:B-1----:R-:W-:-:S03]  /*79f0*/  LEA.HI.X.SX32 R117, R160, R111, 0x1, P6 ;  /* 0x0000006fa0757211 */ /* 0x002fc600030f0eff */
[----:B------:R0:W-:Y:S01]  /*7a00*/  STL [R1+0x4f8], R115 ;  /* 0x0004f87301007387 */ /* 0x0001e20000100800 */
[----:B------:R-:W-:Y:S01]  /*7a10*/  IMAD.SHL.U32 R160, R40, 0x8, RZ ;  /* 0x0000000828a07824 */ /* 0x000fe200078e00ff */
[----:B--2---:R-:W-:-:S05]  /*7a20*/  LEA.HI.X.SX32 R116, R158, R111, 0x1, P2 ;  /* 0x0000006f9e747211 */ /* 0x004fca00010f0eff */
[----:B------:R1:W-:Y:S01]  /*7a30*/  STL [R1+0x4e4], R116 ;  /* 0x0004e47401007387 */ /* 0x0003e20000100800 */
[----:B0-----:R-:W-:-:S05]  /*7a40*/  IADD3 R115, P2, R42, R114, RZ ;  /* 0x000000722a737210 */ /* 0x001fca0007f5e0ff */
[----:B------:R0:W-:Y:S01]  /*7a50*/  STL [R1+0x510], R115 ;  /* 0x0005107301007387 */ /* 0x0001e20000100800 */
[----:B-1----:R-:W-:-:S03]  /*7a60*/  LEA R116, P6, R40, R114, 0x2 ;  /* 0x0000007228747211 */ /* 0x002fc600078c10ff */
[----:B------:R1:W-:Y:S04]  /*7a70*/  STL [R1+0x4fc], R117 ;  /* 0x0004fc7501007387 */ /* 0x0003e80000100800 */
[----:B------:R2:W-:Y:S01]  /*7a80*/  STL [R1+0x508], R116 ;  /* 0x0005087401007387 */ /* 0x0005e20000100800 */
[-C--:B0-----:R-:W-:Y:S01]  /*7a90*/  LEA.HI.X.SX32 R115, R159, R111.reuse, 0x1, P5 ;  /* 0x0000006f9f737211 */ /* 0x081fe200028f0eff */
[----:B------:R-:W-:Y:S01]  /*7aa0*/  IMAD.SHL.U32 R159, R40, 0x4, RZ ;  /* 0x00000004289f7824 */ /* 0x000fe200078e00ff */
[----:B-1----:R-:W-:-:S03]  /*7ab0*/  LEA.HI.X.SX32 R117, R162, R111, 0x1, P0 ;  /* 0x0000006fa2757211 */ /* 0x002fc600000f0eff */
[----:B------:R0:W-:Y:S01]  /*7ac0*/  STL [R1+0x314], R115 ;  /* 0x0003147301007387 */ /* 0x0001e20000100800 */
[----:B--2---:R-:W-:-:S03]  /*7ad0*/  LEA.HI.X.SX32 R116, R161, R111, 0x1, P1 ;  /* 0x0000006fa1747211 */ /* 0x004fc600008f0eff */
[----:B------:R1:W-:Y:S04]  /*7ae0*/  STL [R1+0x414], R117 ;  /* 0x0004147501007387 */ /* 0x0003e80000100800 */
[----:B------:R2:W-:Y:S01]  /*7af0*/  STL [R1+0x494], R116 ;  /* 0x0004947401007387 */ /* 0x0005e20000100800 */
[-C--:B0-----:R-:W-:Y:S02]  /*7b00*/  LEA.HI.X.SX32 R115, R160, R111.reuse, 0x1, P3 ;  /* 0x0000006fa0737211 */ /* 0x081fe400018f0eff */
[----:B-1----:R-:W-:-:S03]  /*7b10*/  LEA.HI.X.SX32 R117, R159, R111, 0x1, P4 ;  /* 0x0000006f9f757211 */ /* 0x002fc600020f0eff */
[----:B------:R0:W-:Y:S01]  /*7b20*/  STL [R1+0x4d4], R115 ;  /* 0x0004d47301007387 */ /* 0x0001e20000100800 */
[----:B--2---:R-:W-:-:S03]  /*7b30*/  LEA.HI.X.SX32 R116, R40, R111, 0x1, P2 ;  /* 0x0000006f28747211 */ /* 0x004fc600010f0eff */
[----:B------:R1:W-:Y:S01]  /*7b40*/  STL [R1+0x4f4], R117 ;  /* 0x0004f47501007387 */ /* 0x0003e20000100800 */
[----:B------:R-:W-:-:S03]  /*7b50*/  CS2R R40, SRZ ;  /* 0x0000000000287805 */ /* 0x000fc6000001ff00 */
[----:B------:R2:W-:Y:S01]  /*7b60*/  STL [R1+0x50c], R116 ;  /* 0x00050c7401007387 */ /* 0x0005e20000100800 */
[----:B0-----:R-:W-:Y:S02]  /*7b70*/  LEA.HI.X.SX32 R115, R42, R111, 0x1, P6 ;  /* 0x0000006f2a737211 */ /* 0x001fe400030f0eff */
[----:B------:R-:W-:Y:S02]  /*7b80*/  CS2R R42, SRZ ;  /* 0x00000000002a7805 */ /* 0x000fe4000001ff00 */
[C---:B-1----:R-:W-:Y:S01]  /*7b90*/  LOP3.LUT R117, R2.reuse, 0x30, RZ, 0x3c, !PT ;  /* 0x0000003002757812 */ /* 0x042fe200078e3cff */
[----:B------:R0:W-:Y:S01]  /*7ba0*/  STL [R1+0x504], R115 ;  /* 0x0005047301007387 */ /* 0x0001e20000100800 */
[----:B--2---:R-:W-:-:S05]  /*7bb0*/  LOP3.LUT R116, R2, 0x10, RZ, 0x3c, !PT ;  /* 0x0000001002747812 */ /* 0x004fca00078e3cff */
[----:B------:R1:W-:Y:S01]  /*7bc0*/  STL [R1+0x558], R116 ;  /* 0x0005587401007387 */ /* 0x0003e20000100800 */
[----:B0-----:R-:W-:-:S05]  /*7bd0*/  LOP3.LUT R115, R2, 0x20, RZ, 0x3c, !PT ;  /* 0x0000002002737812 */ /* 0x001fca00078e3cff */
[----:B------:R0:W-:Y:S01]  /*7be0*/  STL [R1+0x554], R115 ;  /* 0x0005547301007387 */ /* 0x0001e20000100800 */
[----:B-1----:R-:W-:-:S03]  /*7bf0*/  LOP3.LUT R116, R2, 0x40, RZ, 0x3c, !PT ;  /* 0x0000004002747812 */ /* 0x002fc600078e3cff */
[----:B------:R1:W-:Y:S04]  /*7c00*/  STL [R1+0x550], R117 ;  /* 0x0005507501007387 */ /* 0x0003e80000100800 */
[----:B------:R2:W-:Y:S01]  /*7c10*/  STL [R1+0x54c], R116 ;  /* 0x00054c7401007387 */ /* 0x0005e20000100800 */
[C---:B0-----:R-:W-:Y:S02]  /*7c20*/  LOP3.LUT R115, R2.reuse, 0x50, RZ, 0x3c, !PT ;  /* 0x0000005002737812 */ /* 0x041fe400078e3cff */
[----:B-1----:R-:W-:-:S03]  /*7c30*/  LOP3.LUT R117, R2, 0x60, RZ, 0x3c, !PT ;  /* 0x0000006002757812 */ /* 0x002fc600078e3cff */
[----:B------:R0:W-:Y:S01]  /*7c40*/  STL [R1+0x548], R115 ;  /* 0x0005487301007387 */ /* 0x0001e20000100800 */
[----:B--2---:R-:W-:-:S03]  /*7c50*/  LOP3.LUT R116, R2, 0x70, RZ, 0x3c, !PT ;  /* 0x0000007002747812 */ /* 0x004fc600078e3cff */
[----:B------:R1:W-:Y:S04]  /*7c60*/  STL [R1+0x544], R117 ;  /* 0x0005447501007387 */ /* 0x0003e80000100800 */
[----:B------:R2:W-:Y:S01]  /*7c70*/  STL [R1+0x540], R116 ;  /* 0x0005407401007387 */ /* 0x0005e20000100800 */
[C---:B0-----:R-:W-:Y:S02]  /*7c80*/  LOP3.LUT R115, R3.reuse, 0x10, RZ, 0x3c, !PT ;  /* 0x0000001003737812 */ /* 0x041fe400078e3cff */
[C---:B------:R-:W-:Y:S02]  /*7c90*/  LOP3.LUT R115, R3.reuse, 0x40, RZ, 0x3c, !PT ;  /* 0x0000004003737812 */ /* 0x040fe400078e3cff */
[C---:B-1----:R-:W-:Y:S02]  /*7ca0*/  LOP3.LUT R117, R3.reuse, 0x20, RZ, 0x3c, !PT ;  /* 0x0000002003757812 */ /* 0x042fe400078e3cff */
[----:B------:R-:W-:-:S02]  /*7cb0*/  LOP3.LUT R117, R3, 0x50, RZ, 0x3c, !PT ;  /* 0x0000005003757812 */ /* 0x000fc400078e3cff */
[C---:B--2---:R-:W-:Y:S02]  /*7cc0*/  LOP3.LUT R116, R3.reuse, 0x30, RZ, 0x3c, !PT ;  /* 0x0000003003747812 */ /* 0x044fe400078e3cff */
[C---:B------:R-:W-:Y:S02]  /*7cd0*/  LOP3.LUT R116, R3.reuse, 0x60, RZ, 0x3c, !PT ;  /* 0x0000006003747812 */ /* 0x040fe400078e3cff */
[----:B------:R-:W-:-:S07]  /*7ce0*/  LOP3.LUT R115, R3, 0x70, RZ, 0x3c, !PT ;  /* 0x0000007003737812 */ /* 0x000fce00078e3cff */
.L_x_1:
[----:B------:R-:W2:Y:S01]  /*7cf0*/  LDL R117, [R1+0x50c] ;  /* 0x00050c0001757983 */ /* 0x000ea20000100800 */
[----:B------:R-:W-:Y:S01]  /*7d00*/  MOV R113, UR49 ;  /* 0x0000003100717c02 */ /* 0x000fe20008000f00 */
[----:B------:R-:W0:Y:S02]  /*7d10*/  LDC R130, c[0x0][0x230] ;  /* 0x00008c00ff827b82 */ /* 0x000e240000000800 */
[----:B------:R-:W2:Y:S04]  /*7d20*/  LDL R116, [R1+0x510] ;  /* 0x0005100001747983 */ /* 0x000ea80000100800 */
[----:B------:R-:W-:Y:S04]  /*7d30*/  STL [R1+0x650], R7 ;  /* 0x0006500701007387 */ /* 0x000fe80000100800 */
[----:B------:R-:W-:Y:S04]  /*7d40*/  STL [R1+0x61c], R3 ;  /* 0x00061c0301007387 */ /* 0x000fe80000100800 */
[----:B------:R1:W-:Y:S01]  /*7d50*/  STL [R1+0x618], R112 ;  /* 0x0006187001007387 */ /* 0x0003e20000100800 */
[----:B------:R-:W-:-:S03]  /*7d60*/  MOV R115, UR53 ;  /* 0x0000003500737c02 */ /* 0x000fc60008000f00 */
[----:B-1----:R-:W3:Y:S04]  /*7d70*/  LDL.LU R112, [R1+0x508] ;  /* 0x0005080001707983 */ /* 0x002ee80000300800 */
[----:B-----5:R1:W-:Y:S04]  /*7d80*/  STL [R1+0x57c], R0 ;  /* 0x00057c0001007387 */ /* 0x0203e80000100800 */
[----:B------:R-:W4:Y:S04]  /*7d90*/  LDL R132, [R1+0x504] ;  /* 0x0005040001847983 */ /* 0x000f280000100800 */
[----:B------:R0:W-:Y:S01]  /*7da0*/  STL [R1+0x538], R113 ;  /* 0x0005387101007387 */ /* 0x0001e20000100800 */
[----:B-1----:R-:W-:-:S05]  /*7db0*/  MOV R0, UR48 ;  /* 0x0000003000007c02 */ /* 0x002fca0008000f00 */
[----:B------:R1:W-:Y:S01]  /*7dc0*/  STL [R1+0x534], R0 ;  /* 0x0005340001007387 */ /* 0x0003e20000100800 */
[----:B0-----:R-:W-:-:S03]  /*7dd0*/  MOV R113, UR52 ;  /* 0x0000003400717c02 */ /* 0x001fc60008000f00 */
[----:B------:R-:W-:Y:S04]  /*7de0*/  STL [R1+0x530], R115 ;  /* 0x0005307301007387 */ /* 0x000fe80000100800 */
[----:B------:R-:W4:Y:S01]  /*7df0*/  LDL R119, [R1+0x4fc] ;  /* 0x0004fc0001777983 */ /* 0x000f220000100800 */
[----:B-1----:R-:W-:-:S03]  /*7e00*/  MOV R0, UR57 ;  /* 0x0000003900007c02 */ /* 0x002fc60008000f00 */
[----:B------:R0:W-:Y:S04]  /*7e10*/  STL [R1+0x52c], R113 ;  /* 0x00052c7101007387 */ /* 0x0001e80000100800 */
[----:B------:R-:W4:Y:S04]  /*7e20*/  LDL R118, [R1+0x500] ;  /* 0x0005000001767983 */ /* 0x000f280000100800 */
[----:B------:R1:W-:Y:S04]  /*7e30*/  STL [R1+0x528], R0 ;  /* 0x0005280001007387 */ /* 0x0003e80000100800 */
[----:B------:R-:W4:Y:S01]  /*7e40*/  LDL R131, [R1+0x4f4] ;  /* 0x0004f40001837983 */ /* 0x000f220000100800 */
[----:B------:R-:W-:-:S03]  /*7e50*/  IMAD R130, R110, -0x80, R130 ;  /* 0xffffff806e827824 */ /* 0x000fc600078e0282 */
[----:B------:R-:W4:Y:S02]  /*7e60*/  LDL R123, [R1+0x4f8] ;  /* 0x0004f800017b7983 */ /* 0x000f240000100800 */
[C---:B------:R-:W-:Y:S02]  /*7e70*/  ISETP.GT.AND P1, PT, R130.reuse, 0x1, PT ;  /* 0x000000018200780c */ /* 0x040fe40003f24270 */
[C---:B------:R-:W-:Y:S02]  /*7e80*/  ISETP.GT.AND P2, PT, R130.reuse, 0x2, PT ;  /* 0x000000028200780c */ /* 0x040fe40003f44270 */
[----:B0-----:R-:W-:Y:S02]  /*7e90*/  MOV R113, UR56 ;  /* 0x0000003800717c02 */ /* 0x001fe40008000f00 */
[----:B------:R-:W-:Y:S02]  /*7ea0*/  PRMT R156, RZ, 0x7610, R156 ;  /* 0x00007610ff9c7816 */ /* 0x000fe4000000009c */
[----:B------:R-:W-:Y:S01]  /*7eb0*/  ISETP.GT.AND P3, PT, R130, 0x3, PT ;  /* 0x000000038200780c */ /* 0x000fe20003f64270 */
[----:B------:R-:W-:Y:S01]  /*7ec0*/  STL [R1+0x620], R113 ;  /* 0x0006207101007387 */ /* 0x000fe20000100800 */
[----:B------:R-:W-:-:S02]  /*7ed0*/  PRMT R182, RZ, 0x7610, R182 ;  /* 0x00007610ffb67816 */ /* 0x000fc400000000b6 */
[----:B------:R-:W-:Y:S01]  /*7ee0*/  ISETP.GT.AND P4, PT, R130, 0x4, PT ;  /* 0x000000048200780c */ /* 0x000fe20003f84270 */
[----:B------:R-:W-:Y:S04]  /*7ef0*/  STL [R1+0x624], R110 ;  /* 0x0006246e01007387 */ /* 0x000fe80000100800 */
[----:B------:R-:W-:Y:S04]  /*7f00*/  STL [R1+0x628], R111 ;  /* 0x0006286f01007387 */ /* 0x000fe80000100800 */
[----:B------:R0:W-:Y:S04]  /*7f10*/  STL [R1+0x62c], R114 ;  /* 0x00062c7201007387 */ /* 0x0001e80000100800 */
[----:B------:R-:W4:Y:S04]  /*7f20*/  LDL R120, [R1+0x4ec] ;  /* 0x0004ec0001787983 */ /* 0x000f280000100800 */
[----:B-1----:R-:W4:Y:S01]  /*7f30*/  LDL R0, [R1+0x4f0] ;  /* 0x0004f00001007983 */ /* 0x002f220000100800 */
[----:B------:R-:W-:-:S03]  /*7f40*/  PRMT R166, RZ, 0x7610, R166 ;  /* 0x00007610ffa67816 */ /* 0x000fc600000000a6 */
[----:B--2---:R3:W2:Y:S02]  /*7f50*/  @P1 LDG.E.U16 R156, desc[UR6][R116.64] ;  /* 0x00000006749c1981 */ /* 0x0046a4000c1e1500 */
[----:B---3--:R-:W-:Y:S02]  /*7f60*/  @P2 IMAD.MOV.U32 R116, RZ, RZ, R112 ;  /* 0x000000ffff742224 */ /* 0x008fe400078e0070 */
[----:B------:R-:W-:Y:S01]  /*7f70*/  STL [R1+0x630], R112 ;  /* 0x0006307001007387 */ /* 0x000fe20000100800 */
[----:B----4-:R-:W-:-:S03]  /*7f80*/  @P2 IMAD.MOV.U32 R117, RZ, RZ, R132 ;  /* 0x000000ffff752224 */ /* 0x010fc600078e0084 */
[----:B------:R-:W3:Y:S04]  /*7f90*/  LDL R132, [R1+0x4dc] ;  /* 0x0004dc0001847983 */ /* 0x000ee80000100800 */
[----:B------:R1:W4:Y:S02]  /*7fa0*/  @P2 LDG.E.U16 R182, desc[UR6][R116.64] ;  /* 0x0000000674b62981 */ /* 0x000324000c1e1500 */
[----:B-1----:R-:W-:Y:S02]  /*7fb0*/  @P3 IMAD.MOV.U32 R117, RZ, RZ, R119 ;  /* 0x000000ffff753224 */ /* 0x002fe400078e0077 */
[----:B------:R-:W2:Y:S01]  /*7fc0*/  LDL R119, [R1+0x4e4] ;  /* 0x0004e40001777983 */ /* 0x000ea20000100800 */
[----:B------:R-:W-:-:S03]  /*7fd0*/  @P3 IMAD.MOV.U32 R116, RZ, RZ, R118 ;  /* 0x000000ffff743224 */ /* 0x000fc600078e0076 */
[----:B------:R-:W3:Y:S04]  /*7fe0*/  LDL R118, [R1+0x4e8] ;  /* 0x0004e80001767983 */ /* 0x000ee80000100800 */
[----:B------:R1:W4:Y:S02]  /*7ff0*/  @P3 LDG.E.U16 R166, desc[UR6][R116.64] ;  /* 0x0000000674a63981 */ /* 0x000324000c1e1500 */
[----:B-1----:R-:W-:Y:S02]  /*8000*/  @P4 IMAD.MOV.U32 R117, RZ, RZ, R131 ;  /* 0x000000ffff754224 */ /* 0x002fe400078e0083 */
[----:B------:R-:W4:Y:S01]  /*8010*/  LDL R131, [R1+0x4e0] ;  /* 0x0004e00001837983 */ /* 0x000f220000100800 */
[C---:B------:R-:W-:Y:S01]  /*8020*/  ISETP.GT.AND P0, PT, R130.reuse, RZ, PT ;  /* 0x000000ff8200720c */ /* 0x040fe20003f04270 */
[----:B------:R-:W-:Y:S01]  /*8030*/  @P4 IMAD.MOV.U32 R116, RZ, RZ, R123 ;  /* 0x000000ffff744224 */ /* 0x000fe200078e007b */
[----:B------:R-:W-:Y:S01]  /*8040*/  ISETP.GT.AND P5, PT, R130, 0x5, PT ;  /* 0x000000058200780c */ /* 0x000fe20003fa4270 */
[----:B------:R-:W4:Y:S01]  /*8050*/  LDL R123, [R1+0x4d4] ;  /* 0x0004d400017b7983 */ /* 0x000f220000100800 */
[----:B------:R-:W-:-:S02]  /*8060*/  PRMT R121, RZ, 0x7610, R121 ;  /* 0x00007610ff797816 */ /* 0x000fc40000000079 */
[----:B------:R-:W-:Y:S02]  /*8070*/  PRMT R140, RZ, 0x7610, R140 ;  /* 0x00007610ff8c7816 */ /* 0x000fe4000000008c */
[----:B------:R-:W-:Y:S02]  /*8080*/  ISETP.GT.AND P1, PT, R130, 0x6, PT ;  /* 0x000000068200780c */ /* 0x000fe40003f24270 */
[----:B------:R1:W4:Y:S03]  /*8090*/  @P4 LDG.E.U16 R121, desc[UR6][R116.64] ;  /* 0x0000000674794981 */ /* 0x000326000c1e1500 */
[----:B------:R-:W-:Y:S01]  /*80a0*/  @P0 IMAD.MOV.U32 R115, RZ, RZ, R111 ;  /* 0x000000ffff730224 */ /* 0x000fe200078e006f */
[----:B------:R-:W-:-:S04]  /*80b0*/  PRMT R134, RZ, 0x7610, R134 ;  /* 0x00007610ff867816 */ /* 0x000fc80000000086 */
[----:B------:R0:W4:Y:S01]  /*80c0*/  @P0 LDG.E.U16 R140, desc[UR6][R114.64] ;  /* 0x00000006728c0981 */ /* 0x000122000c1e1500 */
[----:B------:R-:W-:Y:S01]  /*80d0*/  ISETP.GT.AND P0, PT, R130, 0x7, PT ;  /* 0x000000078200780c */ /* 0x000fe20003f04270 */
[----:B-1----:R-:W-:Y:S02]  /*80e0*/  @P5 IMAD.MOV.U32 R117, RZ, RZ, R120 ;  /* 0x000000ffff755224 */ /* 0x002fe400078e0078 */
[----:B------:R-:W-:Y:S01]  /*80f0*/  @P5 IMAD.MOV.U32 R116, RZ, RZ, R0 ;  /* 0x000000ffff745224 */ /* 0x000fe200078e0000 */
[----:B------:R-:W-:Y:S01]  /*8100*/  PRMT R133, RZ, 0x7610, R133 ;  /* 0x00007610ff857816 */ /* 0x000fe20000000085 */
[----:B------:R-:W4:Y:S04]  /*8110*/  LDL R0, [R1+0x4d8] ;  /* 0x0004d80001007983 */ /* 0x000f280000100800 */
[----:B------:R2:W4:Y:S01]  /*8120*/  @P5 LDG.E.U16 R134, desc[UR6][R116.64] ;  /* 0x0000000674865981 */ /* 0x000522000c1e1500 */
[----:B0-----:R-:W-:Y:S01]  /*8130*/  PRMT R114, RZ, 0x7610, R114 ;  /* 0x00007610ff727816 */ /* 0x001fe20000000072 */
[----:B--2---:R-:W-:-:S02]  /*8140*/  @P1 IMAD.MOV.U32 R117, RZ, RZ, R119 ;  /* 0x000000ffff751224 */ /* 0x004fc400078e0077 */
[----:B---3--:R-:W-:-:S05]  /*8150*/  @P1 IMAD.MOV.U32 R116, RZ, RZ, R118 ;  /* 0x000000ffff741224 */ /* 0x008fca00078e0076 */
[----:B------:R0:W2:Y:S02]  /*8160*/  @P1 LDG.E.U16 R133, desc[UR6][R116.64] ;  /* 0x0000000674851981 */ /* 0x0000a4000c1e1500 */
[----:B0-----:R-:W-:Y:S02]  /*8170*/  @P0 IMAD.MOV.U32 R117, RZ, RZ, R132 ;  /* 0x000000ffff750224 */ /* 0x001fe400078e0084 */
[----:B----4-:R-:W-:-:S05]  /*8180*/  @P0 IMAD.MOV.U32 R116, RZ, RZ, R131 ;  /* 0x000000ffff740224 */ /* 0x010fca00078e0083 */
[----:B------:R0:W3:Y:S04]  /*8190*/  @P0 LDG.E.U16 R114, desc[UR6][R116.64] ;  /* 0x0000000674720981 */ /* 0x0000e8000c1e1500 */
[----:B------:R1:W-:Y:S04]  /*81a0*/  STL [R1+0x520], R121 ;  /* 0x0005207901007387 */ /* 0x0003e80000100800 */
[----:B------:R-:W4:Y:S04]  /*81b0*/  LDL R120, [R1+0x4d0] ;  /* 0x0004d00001787983 */ /* 0x000f280000100800 */
[----:B------:R-:W2:Y:S04]  /*81c0*/  LDL R118, [R1+0x4c8] ;  /* 0x0004c80001767983 */ /* 0x000ea80000100800 */
[----:B-1----:R-:W2:Y:S01]  /*81d0*/  LDL R121, [R1+0x4cc] ;  /* 0x0004cc0001797983 */ /* 0x002ea20000100800 */
[----:B------:R-:W-:-:S03]  /*81e0*/  ISETP.GT.AND P2, PT, R130, 0x8, PT ;  /* 0x000000088200780c */ /* 0x000fc60003f44270 */
[----:B------:R-:W2:Y:S10]  /*81f0*/  LDL R119, [R1+0x4c4] ;  /* 0x0004c40001777983 */ /* 0x000eb40000100800 */
[----:B0-----:R-:W-:-:S02]  /*8200*/  @P2 IMAD.MOV.U32 R116, RZ, RZ, R0 ;  /* 0x000000ffff742224 */ /* 0x001fc400078e0000 */
[----:B------:R-:W-:Y:S01]  /*8210*/  @P2 IMAD.MOV.U32 R117, RZ, RZ, R123 ;  /* 0x000000ffff752224 */ /* 0x000fe200078e007b */
[C---:B------:R-:W-:Y:S01]  /*8220*/  ISETP.GT.AND P3, PT, R130.reuse, 0x9, PT ;  /* 0x000000098200780c */ /* 0x040fe20003f64270 */
[----:B---3--:R-:W-:Y:S04]  /*8230*/  STL [R1+0x634], R114 ;  /* 0x0006347201007387 */ /* 0x008fe80000100800 */
[----:B------:R-:W3:Y:S04]  /*8240*/  LDL R123, [R1+0x4bc] ;  /* 0x0004bc00017b7983 */ /* 0x000ee80000100800 */
[----:B------:R-:W3:Y:S01]  /*8250*/  LDL R0, [R1+0x4c0] ;  /* 0x0004c00001007983 */ /* 0x000ee20000100800 */
[----:B------:R-:W-:-:S02]  /*8260*/  ISETP.GT.AND P4, PT, R130, 0xa, PT ;  /* 0x0000000a8200780c */ /* 0x000fc40003f84270 */
[----:B------:R-:W-:Y:S01]  /*8270*/  PRMT R143, RZ, 0x7610, R143 ;  /* 0x00007610ff8f7816 */ /* 0x000fe2000000008f */
[----:B------:R-:W3:Y:S01]  /*8280*/  LDL R132, [R1+0x4b4] ;  /* 0x0004b40001847983 */ /* 0x000ee20000100800 */
[----:B------:R-:W-:-:S03]  /*8290*/  PRMT R159, RZ, 0x7610, R159 ;  /* 0x00007610ff9f7816 */ /* 0x000fc6000000009f */
[----:B------:R-:W3:Y:S04]  /*82a0*/  LDL R131, [R1+0x4b8] ;  /* 0x0004b80001837983 */ /* 0x000ee80000100800 */
[----:B------:R4:W3:Y:S02]  /*82b0*/  @P2 LDG.E.U16 R143, desc[UR6][R116.64] ;  /* 0x00000006748f2981 */ /* 0x0008e4000c1e1500 */
[----:B----4-:R-:W-:Y:S02]  /*82c0*/  @P3 IMAD.MOV.U32 R116, RZ, RZ, R120 ;  /* 0x000000ffff743224 */ /* 0x010fe400078e0078 */
[----:B--2---:R-:W-:Y:S01]  /*82d0*/  @P3 IMAD.MOV.U32 R117, RZ, RZ, R121 ;  /* 0x000000ffff753224 */ /* 0x004fe200078e0079 */
[----:B------:R-:W-:Y:S01]  /*82e0*/  ISETP.GT.AND P1, PT, R130, 0xb, PT ;  /* 0x0000000b8200780c */ /* 0x000fe20003f24270 */
[----:B------:R-:W2:Y:S04]  /*82f0*/  LDL R121, [R1+0x4ac] ;  /* 0x0004ac0001797983 */ /* 0x000ea80000100800 */
[----:B------:R0:W4:Y:S04]  /*8300*/  @P3 LDG.E.U16 R159, desc[UR6][R116.64] ;  /* 0x00000006749f3981 */ /* 0x000128000c1e1500 */
[----:B------:R-:W4:Y:S01]  /*8310*/  LDL R120, [R1+0x4a4] ;  /* 0x0004a40001787983 */ /* 0x000f220000100800 */
[----:B0-----:R-:W-:-:S03]  /*8320*/  @P4 IMAD.MOV.U32 R116, RZ, RZ, R118 ;  /* 0x000000ffff744224 */ /* 0x001fc600078e0076 */
[----:B------:R-:W4:Y:S01]  /*8330*/  LDL R118, [R1+0x4b0] ;  /* 0x0004b00001767983 */ /* 0x000f220000100800 */
[----:B------:R-:W-:-:S03]  /*8340*/  @P4 IMAD.MOV.U32 R117, RZ, RZ, R119 ;  /* 0x000000ffff754224 */ /* 0x000fc600078e0077 */
[----:B------:R-:W4:Y:S01]  /*8350*/  LDL R119, [R1+0x4a8] ;  /* 0x0004a80001777983 */ /* 0x000f220000100800 */
[----:B------:R-:W-:-:S03]  /*8360*/  PRMT R181, RZ, 0x7610, R181 ;  /* 0x00007610ffb57816 */ /* 0x000fc600000000b5 */
[----:B------:R-:W-:Y:S04]  /*8370*/  STL [R1+0x51c], R134 ;  /* 0x00051c8601007387 */ /* 0x000fe80000100800 */
[----:B------:R3:W4:Y:S02]  /*8380*/  @P4 LDG.E.U16 R181, desc[UR6][R116.64] ;  /* 0x0000000674b54981 */ /* 0x000724000c1e1500 */
[----:B---3--:R-:W-:Y:S02]  /*8390*/  @P1 IMAD.MOV.U32 R117, RZ, RZ, R123 ;  /* 0x000000ffff751224 */ /* 0x008fe400078e007b */
[----:B------:R-:W3:Y:S01]  /*83a0*/  LDL R123, [R1+0x49c] ;  /* 0x00049c00017b7983 */ /* 0x000ee20000100800 */
[----:B------:R-:W-:-:S03]  /*83b0*/  @P1 IMAD.MOV.U32 R116, RZ, RZ, R0 ;  /* 0x000000ffff741224 */ /* 0x000fc600078e0000 */
[----:B------:R-:W3:Y:S01]  /*83c0*/  LDL R0, [R1+0x4a0] ;  /* 0x0004a00001007983 */ /* 0x000ee20000100800 */
[C---:B------:R-:W-:Y:S02]  /*83d0*/  ISETP.GT.AND P0, PT, R130.reuse, 0xc, PT ;  /* 0x0000000c8200780c */ /* 0x040fe40003f04270 */
[----:B------:R-:W-:Y:S02]  /*83e0*/  PRMT R165, RZ, 0x7610, R165 ;  /* 0x00007610ffa57816 */ /* 0x000fe400000000a5 */
[C---:B------:R-:W-:Y:S02]  /*83f0*/  ISETP.GT.AND P2, PT, R130.reuse, 0xd, PT ;  /* 0x0000000d8200780c */ /* 0x040fe40003f44270 */
[----:B------:R-:W-:Y:S02]  /*8400*/  PRMT R129, RZ, 0x7610, R129 ;  /* 0x00007610ff817816 */ /* 0x000fe40000000081 */
[----:B------:R-:W-:Y:S01]  /*8410*/  ISETP.GT.AND P3, PT, R130, 0xe, PT ;  /* 0x0000000e8200780c */ /* 0x000fe20003f64270 */
[----:B------:R0:W3:Y:S01]  /*8420*/  @P1 LDG.E.U16 R165, desc[UR6][R116.64] ;  /* 0x0000000674a51981 */ /* 0x0000e2000c1e1500 */
[----:B------:R-:W-:-:S03]  /*8430*/  PRMT R127, RZ, 0x7610, R127 ;  /* 0x00007610ff7f7816 */ /* 0x000fc6000000007f */
[----:B0-----:R-:W-:Y:S02]  /*8440*/  @P0 IMAD.MOV.U32 R116, RZ, RZ, R131 ;  /* 0x000000ffff740224 */ /* 0x001fe400078e0083 */
[----:B------:R-:W-:-:S05]  /*8450*/  @P0 IMAD.MOV.U32 R117, RZ, RZ, R132 ;  /* 0x000000ffff750224 */ /* 0x000fca00078e0084 */
[----:B------:R2:W3:Y:S01]  /*8460*/  @P0 LDG.E.U16 R129, desc[UR6][R116.64] ;  /* 0x0000000674810981 */ /* 0x0004e2000c1e1500 */
[----:B------:R-:W-:Y:S02]  /*8470*/  ISETP.GT.AND P4, PT, R130, 0xf, PT ;  /* 0x0000000f8200780c */ /* 0x000fe40003f84270 */
[----:B------:R-:W-:Y:S01]  /*8480*/  PRMT R128, RZ, 0x7610, R128 ;  /* 0x00007610ff807816 */ /* 0x000fe20000000080 */
[----:B--2---:R-:W-:Y:S02]  /*8490*/  @P2 IMAD.MOV.U32 R117, RZ, RZ, R121 ;  /* 0x000000ffff752224 */ /* 0x004fe400078e0079 */
[----:B----4-:R-:W-:-:S05]  /*84a0*/  @P2 IMAD.MOV.U32 R116, RZ, RZ, R118 ;  /* 0x000000ffff742224 */ /* 0x010fca00078e0076 */
[----:B------:R0:W2:Y:S02]  /*84b0*/  @P2 LDG.E.U16 R127, desc[UR6][R116.64] ;  /* 0x00000006747f2981 */ /* 0x0000a4000c1e1500 */
[----:B0-----:R-:W-:Y:S02]  /*84c0*/  @P3 IMAD.MOV.U32 R116, RZ, RZ, R119 ;  /* 0x000000ffff743224 */ /* 0x001fe400078e0077 */
[----:B------:R-:W-:-:S05]  /*84d0*/  @P3 IMAD.MOV.U32 R117, RZ, RZ, R120 ;  /* 0x000000ffff753224 */ /* 0x000fca00078e0078 */
[----:B------:R3:W4:Y:S01]  /*84e0*/  @P3 LDG.E.U16 R128, desc[UR6][R116.64] ;  /* 0x0000000674803981 */ /* 0x000722000c1e1500 */
[----:B------:R-:W-:-:S03]  /*84f0*/  PRMT R111, RZ, 0x7610, R111 ;  /* 0x00007610ff6f7816 */ /* 0x000fc6000000006f */
[----:B------:R-:W-:Y:S04]  /*8500*/  STL [R1+0x518], R133 ;  /* 0x0005188501007387 */ /* 0x000fe80000100800 */
[----:B------:R-:W4:Y:S04]  /*8510*/  LDL R121, [R1+0x494] ;  /* 0x0004940001797983 */ /* 0x000f280000100800 */
[----:B------:R-:W4:Y:S04]  /*8520*/  LDL R118, [R1+0x498] ;  /* 0x0004980001767983 */ /* 0x000f280000100800 */
[----:B------:R-:W4:Y:S04]  /*8530*/  LDL R120, [R1+0x48c] ;  /* 0x00048c0001787983 */ /* 0x000f280000100800 */
[----:B------:R-:W4:Y:S01]  /*8540*/  LDL R119, [R1+0x490] ;  /* 0x0004900001777983 */ /* 0x000f220000100800 */
[----:B---3--:R-:W-:-:S02]  /*8550*/  @P4 IMAD.MOV.U32 R117, RZ, RZ, R123 ;  /* 0x000000ffff754224 */ /* 0x008fc400078e007b */
[----:B------:R-:W-:-:S05]  /*8560*/  @P4 IMAD.MOV.U32 R116, RZ, RZ, R0 ;  /* 0x000000ffff744224 */ /* 0x000fca00078e0000 */
[----:B------:R0:W3:Y:S01]  /*8570*/  @P4 LDG.E.U16 R111, desc[UR6][R116.64] ;  /* 0x00000006746f4981 */ /* 0x0000e2000c1e1500 */
[----:B------:R-:W-:-:S03]  /*8580*/  ISETP.GT.AND P1, PT, R130, 0x10, PT ;  /* 0x000000108200780c */ /* 0x000fc60003f24270 */
[----:B--2---:R1:W-:Y:S04]  /*8590*/  STL [R1+0x50], R127 ;  /* 0x0000507f01007387 */ /* 0x0043e80000100800 */
[----:B-1----:R-:W2:Y:S04]  /*85a0*/  LDL R127, [R1+0x488] ;  /* 0x00048800017f7983 */ /* 0x002ea80000100800 */
[----:B----4-:R1:W-:Y:S04]  /*85b0*/  STL [R1+0x4c], R128 ;  /* 0x00004c8001007387 */ /* 0x0103e80000100800 */
[----:B------:R-:W4:Y:S04]  /*85c0*/  LDL R123, [R1+0x47c] ;  /* 0x00047c00017b7983 */ /* 0x000f280000100800 */
[----:B------:R-:W4:Y:S04]  /*85d0*/  LDL R0, [R1+0x480] ;  /* 0x0004800001007983 */ /* 0x000f280000100800 */
[----:B-1----:R-:W4:Y:S01]  /*85e0*/  LDL R128, [R1+0x484] ;  /* 0x0004840001807983 */ /* 0x002f220000100800 */
[----:B0-----:R-:W-:-:S02]  /*85f0*/  @P1 IMAD.MOV.U32 R116, RZ, RZ, R118 ;  /* 0x000000ffff741224 */ /* 0x001fc400078e0076 */
[----:B------:R-:W-:Y:S01]  /*8600*/  @P1 IMAD.MOV.U32 R117, RZ, RZ, R121 ;  /* 0x000000ffff751224 */ /* 0x000fe200078e0079 */
[----:B---3--:R0:W-:Y:S04]  /*8610*/  STL [R1+0x638], R111 ;  /* 0x0006386f01007387 */ /* 0x0081e80000100800 */
[----:B------:R-:W3:Y:S04]  /*8620*/  LDL R121, [R1+0x474] ;  /* 0x0004740001797983 */ /* 0x000ee80000100800 */
[----:B------:R-:W3:Y:S01]  /*8630*/  LDL R118, [R1+0x478] ;  /* 0x0004780001767983 */ /* 0x000ee20000100800 */
[----:B------:R-:W-:-:S02]  /*8640*/  ISETP.GT.AND P0, PT, R130, 0x11, PT ;  /* 0x000000118200780c */ /* 0x000fc40003f04270 */
[----:B------:R-:W-:Y:S02]  /*8650*/  PRMT R142, RZ, 0x7610, R142 ;  /* 0x00007610ff8e7816 */ /* 0x000fe4000000008e */
[C---:B------:R-:W-:Y:S02]  /*8660*/  ISETP.GT.AND P2, PT, R130.reuse, 0x12, PT ;  /* 0x000000128200780c */ /* 0x040fe40003f44270 */
[----:B------:R-:W-:Y:S02]  /*8670*/  PRMT R158, RZ, 0x7610, R158 ;  /* 0x00007610ff9e7816 */ /* 0x000fe4000000009e */
[C---:B------:R-:W-:Y:S01]  /*8680*/  ISETP.GT.AND P3, PT, R130.reuse, 0x13, PT ;  /* 0x000000138200780c */ /* 0x040fe20003f64270 */
[----:B------:R1:W3:Y:S01]  /*8690*/  @P1 LDG.E.U16 R142, desc[UR6][R116.64] ;  /* 0x00000006748e1981 */ /* 0x0002e2000c1e1500 */
[----:B------:R-:W-:Y:S02]  /*86a0*/  ISETP.GT.AND P4, PT, R130, 0x14, PT ;  /* 0x000000148200780c */ /* 0x000fe40003f84270 */
[----:B------:R-:W-:Y:S01]  /*86b0*/  PRMT R180, RZ, 0x7610, R180 ;  /* 0x00007610ffb47816 */ /* 0x000fe200000000b4 */
[----:B------:R-:W-:Y:S01]  /*86c0*/  STL [R1+0x54], R129 ;  /* 0x0000548101007387 */ /* 0x000fe20000100800 */
[----:B-1----:R-:W-:-:S02]  /*86d0*/  @P0 IMAD.MOV.U32 R116, RZ, RZ, R119 ;  /* 0x000000ffff740224 */ /* 0x002fc400078e0077 */
[----:B------:R-:W-:Y:S01]  /*86e0*/  @P0 IMAD.MOV.U32 R117, RZ, RZ, R120 ;  /* 0x000000ffff750224 */ /* 0x000fe200078e0078 */
[----:B------:R-:W3:Y:S04]  /*86f0*/  LDL R119, [R1+0x470] ;  /* 0x0004700001777983 */ /* 0x000ee80000100800 */
[----:B------:R2:W3:Y:S04]  /*8700*/  @P0 LDG.E.U16 R158, desc[UR6][R116.64] ;  /* 0x00000006749e0981 */ /* 0x0004e8000c1e1500 */
[----:B------:R-:W3:Y:S01]  /*8710*/  LDL R120, [R1+0x46c] ;  /* 0x00046c0001787983 */ /* 0x000ee20000100800 */
[----:B------:R-:W-:Y:S01]  /*8720*/  PRMT R164, RZ, 0x7610, R164 ;  /* 0x00007610ffa47816 */ /* 0x000fe200000000a4 */
[----:B--2---:R-:W-:Y:S01]  /*8730*/  @P2 IMAD.MOV.U32 R116, RZ, RZ, R127 ;  /* 0x000000ffff742224 */ /* 0x004fe200078e007f */
[----:B------:R-:W-:Y:S01]  /*8740*/  PRMT R122, RZ, 0x7610, R122 ;  /* 0x00007610ff7a7816 */ /* 0x000fe2000000007a */
[----:B------:R-:W2:Y:S01]  /*8750*/  LDL R127, [R1+0x454] ;  /* 0x00045400017f7983 */ /* 0x000ea20000100800 */
[----:B----4-:R-:W-:-:S05]  /*8760*/  @P2 IMAD.MOV.U32 R117, RZ, RZ, R128 ;  /* 0x000000ffff752224 */ /* 0x010fca00078e0080 */
[----:B------:R1:W4:Y:S02]  /*8770*/  @P2 LDG.E.U16 R180, desc[UR6][R116.64] ;  /* 0x0000000674b42981 */ /* 0x000324000c1e1500 */
[----:B-1----:R-:W-:Y:S02]  /*8780*/  @P3 IMAD.MOV.U32 R116, RZ, RZ, R0 ;  /* 0x000000ffff743224 */ /* 0x002fe400078e0000 */
[----:B------:R-:W-:Y:S01]  /*8790*/  @P3 IMAD.MOV.U32 R117, RZ, RZ, R123 ;  /* 0x000000ffff753224 */ /* 0x000fe200078e007b */
[----:B------:R-:W2:Y:S04]  /*87a0*/  LDL R0, [R1+0x468] ;  /* 0x0004680001007983 */ /* 0x000ea80000100800 */
[----:B------:R-:W4:Y:S04]  /*87b0*/  LDL R123, [R1+0x464] ;  /* 0x00046400017b7983 */ /* 0x000f280000100800 */
[----:B------:R3:W4:Y:S02]  /*87c0*/  @P3 LDG.E.U16 R164, desc[UR6][R116.64] ;  /* 0x0000000674a43981 */ /* 0x000724000c1e1500 */
[----:B---3--:R-:W-:-:S02]  /*87d0*/  @P4 IMAD.MOV.U32 R117, RZ, RZ, R121 ;  /* 0x000000ffff754224 */ /* 0x008fc400078e0079 */
[----:B------:R-:W3:Y:S01]  /*87e0*/  LDL R121, [R1+0x45c] ;  /* 0x00045c0001797983 */ /* 0x000ee20000100800 */
[----:B------:R-:W-:-:S03]  /*87f0*/  @P4 IMAD.MOV.U32 R116, RZ, RZ, R118 ;  /* 0x000000ffff744224 */ /* 0x000fc600078e0076 */
[----:B------:R-:W3:Y:S04]  /*8800*/  LDL R118, [R1+0x460] ;  /* 0x0004600001767983 */ /* 0x000ee80000100800 */
[----:B------:R1:W3:Y:S01]  /*8810*/  @P4 LDG.E.U16 R122, desc[UR6][R116.64] ;  /* 0x00000006747a4981 */ /* 0x0002e2000c1e1500 */
[C---:B------:R-:W-:Y:S02]  /*8820*/  ISETP.GT.AND P1, PT, R130.reuse, 0x15, PT ;  /* 0x000000158200780c */ /* 0x040fe40003f24270 */
[C---:B------:R-:W-:Y:S02]  /*8830*/  ISETP.GT.AND P0, PT, R130.reuse, 0x16, PT ;  /* 0x000000168200780c */ /* 0x040fe40003f04270 */
[----:B------:R-:W-:Y:S02]  /*8840*/  PRMT R124, RZ, 0x7610, R124 ;  /* 0x00007610ff7c7816 */ /* 0x000fe4000000007c */
[----:B------:R-:W-:-:S02]  /*8850*/  ISETP.GT.AND P2, PT, R130, 0x17, PT ;  /* 0x000000178200780c */ /* 0x000fc40003f44270 */
[----:B0-----:R-:W-:-:S05]  /*8860*/  PRMT R111, RZ, 0x7610, R111 ;  /* 0x00007610ff6f7816 */ /* 0x001fca000000006f */
[----:B-1----:R-:W-:Y:S02]  /*8870*/  @P1 IMAD.MOV.U32 R116, RZ, RZ, R119 ;  /* 0x000000ffff741224 */ /* 0x002fe400078e0077 */
[----:B------:R-:W-:-:S05]  /*8880*/  @P1 IMAD.MOV.U32 R117, RZ, RZ, R120 ;  /* 0x000000ffff751224 */ /* 0x000fca00078e0078 */
[----:B------:R2:W3:Y:S01]  /*8890*/  @P1 LDG.E.U16 R124, desc[UR6][R116.64] ;  /* 0x00000006747c1981 */ /* 0x0004e2000c1e1500 */
[----:B------:R-:W-:Y:S01]  /*88a0*/  PRMT R110, RZ, 0x7610, R110 ;  /* 0x00007610ff6e7816 */ /* 0x000fe2000000006e */
[----:B--2---:R-:W-:Y:S02]  /*88b0*/  @P0 IMAD.MOV.U32 R116, RZ, RZ, R0 ;  /* 0x000000ffff740224 */ /* 0x004fe400078e0000 */
[----:B----4-:R-:W-:-:S05]  /*88c0*/  @P0 IMAD.MOV.U32 R117, RZ, RZ, R123 ;  /* 0x000000ffff750224 */ /* 0x010fca00078e007b */
[----:B------:R3:W2:Y:S02]  /*88d0*/  @P0 LDG.E.U16 R111, desc[UR6][R116.64] ;  /* 0x00000006746f0981 */ /* 0x0006a4000c1e1500 */
[----:B---3--:R-:W-:Y:S02]  /*88e0*/  @P2 IMAD.MOV.U32 R117, RZ, RZ, R121 ;  /* 0x000000ffff752224 */ /* 0x008fe400078e0079 */
[----:B------:R-:W-:Y:S01]  /*88f0*/  @P2 IMAD.MOV.U32 R116, RZ, RZ, R118 ;  /* 0x000000ffff742224 */ /* 0x000fe200078e0076 */
[----:B------:R0:W-:Y:S04]  /*8900*/  STL [R1+0x3c], R122 ;  /* 0x00003c7a01007387 */ /* 0x0001e80000100800 */
[----:B------:R-:W3:Y:S04]  /*8910*/  @P2 LDG.E.U16 R110, desc[UR6][R116.64] ;  /* 0x00000006746e2981 */ /* 0x000ee8000c1e1500 */
[----:B------:R-:W4:Y:S04]  /*8920*/  LDL R120, [R1+0x44c] ;  /* 0x00044c0001787983 */ /* 0x000f280000100800 */
[----:B0-----:R-:W4:Y:S04]  /*8930*/  LDL R122, [R1+0x458] ;  /* 0x00045800017a7983 */ /* 0x001f280000100800 */
[----:B------:R-:W4:Y:S01]  /*8940*/  LDL R119, [R1+0x450] ;  /* 0x0004500001777983 */ /* 0x000f220000100800 */
[----:B------:R-:W-:-:S03]  /*8950*/  ISETP.GT.AND P3, PT, R130, 0x18, PT ;  /* 0x000000188200780c */ /* 0x000fc60003f64270 */
[----:B------:R0:W-:Y:S04]  /*8960*/  STL [R1+0x34], R124 ;  /* 0x0000347c01007387 */ /* 0x0001e80000100800 */
[----:B------:R-:W4:Y:S04]  /*8970*/  LDL R0, [R1+0x448] ;  /* 0x0004480001007983 */ /* 0x000f280000100800 */
[----:B0-----:R-:W4:Y:S04]  /*8980*/  LDL R124, [R1+0x444] ;  /* 0x00044400017c7983 */ /* 0x001f280000100800 */
[----:B--2---:R-:W-:Y:S04]  /*8990*/  STL [R1+0x63c], R111 ;  /* 0x00063c6f01007387 */ /* 0x004fe80000100800 */
[----:B------:R-:W2:Y:S04]  /*89a0*/  LDL R123, [R1+0x43c] ;  /* 0x00043c00017b7983 */ /* 0x000ea80000100800 */
[----:B------:R-:W2:Y:S04]  /*89b0*/  LDL R121, [R1+0x440] ;  /* 0x0004400001797983 */ /* 0x000ea80000100800 */
[----:B------:R-:W2:Y:S04]  /*89c0*/  LDL R118, [R1+0x438] ;  /* 0x0004380001767983 */ /* 0x000ea80000100800 */
[----:B---3--:R-:W-:Y:S01]  /*89d0*/  STL [R1+0x640], R110 ;  /* 0x0006406e01007387 */ /* 0x008fe20000100800 */
[----:B----4-:R-:W-:-:S03]  /*89e0*/  @P3 IMAD.MOV.U32 R116, RZ, RZ, R122 ;  /* 0x000000ffff743224 */ /* 0x010fc600078e007a */
[----:B------:R-:W3:Y:S01]  /*89f0*/  LDL R122, [R1+0x434] ;  /* 0x00043400017a7983 */ /* 0x000ee20000100800 */
[C---:B------:R-:W-:Y:S01]  /*8a00*/  ISETP.GT.AND P4, PT, R130.reuse, 0x19, PT ;  /* 0x000000198200780c */ /* 0x040fe20003f84270 */
[----:B------:R-:W-:Y:S01]  /*8a10*/  @P3 IMAD.MOV.U32 R117, RZ, RZ, R127 ;  /* 0x000000ffff753224 */ /* 0x000fe200078e007f */
[----:B------:R-:W-:Y:S02]  /*8a20*/  PRMT R145, RZ, 0x7610, R145 ;  /* 0x00007610ff917816 */ /* 0x000fe40000000091 */
[C---:B------:R-:W-:Y:S02]  /*8a30*/  ISETP.GT.AND P1, PT, R130.reuse, 0x1a, PT ;  /* 0x0000001a8200780c */ /* 0x040fe40003f24270 */
[----:B------:R-:W-:Y:S02]  /*8a40*/  PRMT R191, RZ, 0x7610, R191 ;  /* 0x00007610ffbf7816 */ /* 0x000fe400000000bf */
[----:B------:R-:W-:Y:S01]  /*8a50*/  ISETP.GT.AND P0, PT, R130, 0x1b, PT ;  /* 0x0000001b8200780c */ /* 0x000fe20003f04270 */
[----:B------:R0:W4:Y:S01]  /*8a60*/  @P3 LDG.E.U16 R145, desc[UR6][R116.64] ;  /* 0x0000000674913981 */ /* 0x000122000c1e1500 */
[----:B------:R-:W-:-:S02]  /*8a70*/  PRMT R179, RZ, 0x7610, R179 ;  /* 0x00007610ffb37816 */ /* 0x000fc400000000b3 */
[----:B------:R-:W-:Y:S01]  /*8a80*/  ISETP.GT.AND P2, PT, R130, 0x1c, PT ;  /* 0x0000001c8200780c */ /* 0x000fe20003f44270 */
[----:B0-----:R-:W-:Y:S02]  /*8a90*/  @P4 IMAD.MOV.U32 R116, RZ, RZ, R119 ;  /* 0x000000ffff744224 */ /* 0x001fe400078e0077 */
[----:B------:R-:W-:Y:S01]  /*8aa0*/  @P4 IMAD.MOV.U32 R117, RZ, RZ, R120 ;  /* 0x000000ffff754224 */ /* 0x000fe200078e0078 */
[----:B------:R-:W4:Y:S04]  /*8ab0*/  LDL R119, [R1+0x430] ;  /* 0x0004300001777983 */ /* 0x000f280000100800 */
[----:B------:R0:W4:Y:S04]  /*8ac0*/  @P4 LDG.E.U16 R191, desc[UR6][R116.64] ;  /* 0x0000000674bf4981 */ /* 0x000128000c1e1500 */
[----:B------:R-:W4:Y:S01]  /*8ad0*/  LDL R120, [R1+0x42c] ;  /* 0x00042c0001787983 */ /* 0x000f220000100800 */
[----:B------:R-:W-:Y:S01]  /*8ae0*/  PRMT R246, RZ, 0x7610, R246 ;  /* 0x00007610fff67816 */ /* 0x000fe200000000f6 */
[----:B0-----:R-:W-:-:S02]  /*8af0*/  @P1 IMAD.MOV.U32 R116, RZ, RZ, R0 ;  /* 0x000000ffff741224 */ /* 0x001fc400078e0000 */
[----:B------:R-:W-:Y:S01]  /*8b00*/  @P1 IMAD.MOV.U32 R117, RZ, RZ, R124 ;  /* 0x000000ffff751224 */ /* 0x000fe200078e007c */
[----:B------:R-:W4:Y:S04]  /*8b10*/  LDL R0, [R1+0x428] ;  /* 0x0004280001007983 */ /* 0x000f280000100800 */
[----:B------:R2:W4:Y:S04]  /*8b20*/  @P1 LDG.E.U16 R179, desc[UR6][R116.64] ;  /* 0x0000000674b31981 */ /* 0x000528000c1e1500 */
[----:B------:R-:W4:Y:S01]  /*8b30*/  LDL R124, [R1+0x41c] ;  /* 0x00041c00017c7983 */ /* 0x000f220000100800 */
[----:B--2---:R-:W-:-:S02]  /*8b40*/  @P0 IMAD.MOV.U32 R117, RZ, RZ, R123 ;  /* 0x000000ffff750224 */ /* 0x004fc400078e007b */
[----:B------:R-:W-:Y:S01]  /*8b50*/  @P0 IMAD.MOV.U32 R116, RZ, RZ, R121 ;  /* 0x000000ffff740224 */ /* 0x000fe200078e0079 */
[C---:B------:R-:W-:Y:S01]  /*8b60*/  ISETP.GT.AND P3, PT, R130.reuse, 0x1d, PT ;  /* 0x0000001d8200780c */ /* 0x040fe20003f64270 */
[----:B------:R-:W2:Y:S04]  /*8b70*/  LDL R121, [R1+0x424] ;  /* 0x0004240001797983 */ /* 0x000ea80000100800 */
[----:B------:R3:W2:Y:S01]  /*8b80*/  @P0 LDG.E.U16 R246, desc[UR6][R116.64] ;  /* 0x0000000674f60981 */ /* 0x0006a2000c1e1500 */
[----:B------:R-:W-:Y:S02]  /*8b90*/  ISETP.GT.AND P4, PT, R130, 0x1e, PT ;  /* 0x0000001e8200780c */ /* 0x000fe40003f84270 */
[----:B------:R-:W-:Y:S01]  /*8ba0*/  PRMT R126, RZ, 0x7610, R126 ;  /* 0x00007610ff7e7816 */ /* 0x000fe2000000007e */
[----:B------:R-:W2:Y:S01]  /*8bb0*/  LDL R123, [R1+0x414] ;  /* 0x00041400017b7983 */ /* 0x000ea20000100800 */
[----:B---3--:R-:W-:-:S03]  /*8bc0*/  @P2 IMAD.MOV.U32 R117, RZ, RZ, R122 ;  /* 0x000000ffff752224 */ /* 0x008fc600078e007a */
[----:B------:R-:W3:Y:S01]  /*8bd0*/  LDL R122, [R1+0x420] ;  /* 0x00042000017a7983 */ /* 0x000ee20000100800 */
[----:B------:R-:W-:Y:S01]  /*8be0*/  @P2 IMAD.MOV.U32 R116, RZ, RZ, R118 ;  /* 0x000000ffff742224 */ /* 0x000fe200078e0076 */
[----:B------:R-:W-:Y:S02]  /*8bf0*/  PRMT R125, RZ, 0x7610, R125 ;  /* 0x00007610ff7d7816 */ /* 0x000fe4000000007d */
[----:B------:R-:W-:Y:S01]  /*8c00*/  ISETP.GT.AND P1, PT, R130, 0x1f, PT ;  /* 0x0000001f8200780c */ /* 0x000fe20003f24270 */
[----:B------:R-:W3:Y:S04]  /*8c10*/  LDL R118, [R1+0x418] ;  /* 0x0004180001767983 */ /* 0x000ee80000100800 */
[----:B------:R4:W3:Y:S01]  /*8c20*/  @P2 LDG.E.U16 R126, desc[UR6][R116.64] ;  /* 0x00000006747e2981 */ /* 0x0008e2000c1e1500 */
[----:B------:R-:W-:Y:S01]  /*8c30*/  PRMT R114, RZ, 0x7610, R114 ;  /* 0x00007610ff727816 */ /* 0x000fe20000000072 */
[----:B----4-:R-:W-:Y:S01]  /*8c40*/  @P3 IMAD.MOV.U32 R116, RZ, RZ, R119 ;  /* 0x000000ffff743224 */ /* 0x010fe200078e0077 */
[----:B------:R-:W-:Y:S01]  /*8c50*/  PRMT R113, RZ, 0x7610, R113 ;  /* 0x00007610ff717816 */ /* 0x000fe20000000071 */
[----:B------:R-:W4:Y:S01]  /*8c60*/  LDL R119, [R1+0x410] ;  /* 0x0004100001777983 */ /* 0x000f220000100800 */
[----:B------:R-:W-:-:S03]  /*8c70*/  @P3 IMAD.MOV.U32 R117, RZ, RZ, R120 ;  /* 0x000000ffff753224 */ /* 0x000fc600078e0078 */
[----:B------:R-:W4:Y:S04]  /*8c80*/  LDL R120, [R1+0x40c] ;  /* 0x00040c0001787983 */ /* 0x000f280000100800 */
[----:B------:R0:W4:Y:S02]  /*8c90*/  @P3 LDG.E.U16 R125, desc[UR6][R116.64] ;  /* 0x00000006747d3981 */ /* 0x000124000c1e1500 */
[----:B0-----:R-:W-:Y:S02]  /*8ca0*/  @P4 IMAD.MOV.U32 R116, RZ, RZ, R0 ;  /* 0x000000ffff744224 */ /* 0x001fe400078e0000 */
[----:B--2---:R-:W-:-:S05]  /*8cb0*/  @P4 IMAD.MOV.U32 R117, RZ, RZ, R121 ;  /* 0x000000ffff754224 */ /* 0x004fca00078e0079 */
[----:B------:R0:W2:Y:S02]  /*8cc0*/  @P4 LDG.E.U16 R114, desc[UR6][R116.64] ;  /* 0x0000000674724981 */ /* 0x0000a4000c1e1500 */
[----:B0-----:R-:W-:Y:S02]  /*8cd0*/  @P1 IMAD.MOV.U32 R117, RZ, RZ, R124 ;  /* 0x000000ffff751224 */ /* 0x001fe400078e007c */
[----:B---3--:R-:W-:-:S05]  /*8ce0*/  @P1 IMAD.MOV.U32 R116, RZ, RZ, R122 ;  /* 0x000000ffff741224 */ /* 0x008fca00078e007a */
[----:B------:R0:W3:Y:S01]  /*8cf0*/  @P1 LDG.E.U16 R113, desc[UR6][R116.64] ;  /* 0x0000000674711981 */ /* 0x0000e2000c1e1500 */
[----:B------:R-:W-:-:S13]  /*8d00*/  ISETP.GT.AND P0, PT, R130, 0x20, PT ;  /* 0x000000208200780c */ /* 0x000fda0003f04270 */
[----:B0-----:R-:W-:Y:S01]  /*8d10*/  @P0 IMAD.MOV.U32 R117, RZ, RZ, R123 ;  /* 0x000000ffff750224 */ /* 0x001fe200078e007b */
[----:B----4-:R0:W-:Y:S04]  /*8d20*/  STL [R1+0x1c], R125 ;  /* 0x00001c7d01007387 */ /* 0x0101e80000100800 */
[----:B------:R-:W4:Y:S04]  /*8d30*/  LDL R121, [R1+0x408] ;  /* 0x0004080001797983 */ /* 0x000f280000100800 */
[----:B------:R-:W4:Y:S04]  /*8d40*/  LDL R0, [R1+0x400] ;  /* 0x0004000001007983 */ /* 0x000f280000100800 */
[----:B0-----:R-:W4:Y:S04]  /*8d50*/  LDL R125, [R1+0x404] ;  /* 0x00040400017d7983 */ /* 0x001f280000100800 */
[----:B--2---:R-:W-:Y:S04]  /*8d60*/  STL [R1+0x644], R114 ;  /* 0x0006447201007387 */ /* 0x004fe80000100800 */
[----:B------:R-:W2:Y:S04]  /*8d70*/  LDL R124, [R1+0x3fc] ;  /* 0x0003fc00017c7983 */ /* 0x000ea80000100800 */
[----:B------:R-:W2:Y:S04]  /*8d80*/  LDL R122, [R1+0x3f8] ;  /* 0x0003f800017a7983 */ /* 0x000ea80000100800 */
[----:B---3--:R0:W-:Y:S04]  /*8d90*/  STL [R1+0x648], R113 ;  /* 0x0006487101007387 */ /* 0x0081e80000100800 */
[----:B------:R-:W3:Y:S01]  /*8da0*/  LDL R123, [R1+0x3f4] ;  /* 0x0003f400017b7983 */ /* 0x000ee20000100800 */
[C---:B------:R-:W-:Y:S01]  /*8db0*/  ISETP.GT.AND P2, PT, R130.reuse, 0x21, PT ;  /* 0x000000218200780c */ /* 0x040fe20003f44270 */
[----:B------:R-:W-:Y:S01]  /*8dc0*/  @P0 IMAD.MOV.U32 R116, RZ, RZ, R118 ;  /* 0x000000ffff740224 */ /* 0x000fe200078e0076 */
[----:B------:R-:W-:Y:S01]  /*8dd0*/  PRMT R144, RZ, 0x7610, R144 ;  /* 0x00007610ff907816 */ /* 0x000fe20000000090 */
[----:B------:R-:W3:Y:S01]  /*8de0*/  LDL R118, [R1+0x3f0] ;  /* 0x0003f00001767983 */ /* 0x000ee20000100800 */
[----:B------:R-:W-:-:S02]  /*8df0*/  ISETP.GT.AND P3, PT, R130, 0x22, PT ;  /* 0x000000228200780c */ /* 0x000fc40003f64270 */
[C---:B------:R-:W-:Y:S02]  /*8e00*/  ISETP.GT.AND P4, PT, R130.reuse, 0x23, PT ;  /* 0x000000238200780c */ /* 0x040fe40003f84270 */
[----:B------:R1:W3:Y:S01]  /*8e10*/  @P0 LDG.E.U16 R144, desc[UR6][R116.64] ;  /* 0x0000000674900981 */ /* 0x0002e2000c1e1500 */
[----:B------:R-:W-:Y:S02]  /*8e20*/  PRMT R160, RZ, 0x7610, R160 ;  /* 0x00007610ffa07816 */ /* 0x000fe400000000a0 */
[----:B------:R-:W-:Y:S02]  /*8e30*/  PRMT R178, RZ, 0x7610, R178 ;  /* 0x00007610ffb27816 */ /* 0x000fe400000000b2 */
[----:B------:R-:W-:Y:S01]  /*8e40*/  ISETP.GT.AND P1, PT, R130, 0x24, PT ;  /* 0x000000248200780c */ /* 0x000fe20003f24270 */
[----:B-1----:R-:W-:Y:S02]  /*8e50*/  @P2 IMAD.MOV.U32 R116, RZ, RZ, R119 ;  /* 0x000000ffff742224 */ /* 0x002fe400078e0077 */
[----:B------:R-:W-:-:S05]  /*8e60*/  @P2 IMAD.MOV.U32 R117, RZ, RZ, R120 ;  /* 0x000000ffff752224 */ /* 0x000fca00078e0078 */
[----:B------:R4:W3:Y:S01]  /*8e70*/  @P2 LDG.E.U16 R160, desc[UR6][R116.64] ;  /* 0x0000000674a02981 */ /* 0x0008e2000c1e1500 */
[----:B------:R-:W-:Y:S01]  /*8e80*/  PRMT R7, RZ, 0x7610, R7 ;  /* 0x00007610ff077816 */ /* 0x000fe20000000007 */
[----:B----4-:R-:W-:Y:S02]  /*8e90*/  @P3 IMAD.MOV.U32 R116, RZ, RZ, R121 ;  /* 0x000000ffff743224 */ /* 0x010fe400078e0079 */
[----:B------:R-:W-:-:S05]  /*8ea0*/  @P3 IMAD.MOV.U32 R117, RZ, RZ, R125 ;  /* 0x000000ffff753224 */ /* 0x000fca00078e007d */
[----:B------:R1:W4:Y:S01]  /*8eb0*/  @P3 LDG.E.U16 R178, desc[UR6][R116.64] ;  /* 0x0000000674b23981 */ /* 0x000322000c1e1500 */
[----:B0-----:R-:W-:Y:S01]  /*8ec0*/  PRMT R113, RZ, 0x7610, R113 ;  /* 0x00007610ff717816 */ /* 0x001fe20000000071 */
[----:B-1----:R-:W-:Y:S02]  /*8ed0*/  @P4 IMAD.MOV.U32 R116, RZ, RZ, R0 ;  /* 0x000000ffff744224 */ /* 0x002fe400078e0000 */
[----:B------:R0:W-:Y:S04]  /*8ee0*/  STL [R1+0x20], R126 ;  /* 0x0000207e01007387 */ /* 0x0001e80000100800 */
[----:B------:R-:W4:Y:S04]  /*8ef0*/  LDL R119, [R1+0x3ec] ;  /* 0x0003ec0001777983 */ /* 0x000f280000100800 */
[----:B------:R-:W4:Y:S04]  /*8f00*/  LDL R120, [R1+0x3e8] ;  /* 0x0003e80001787983 */ /* 0x000f280000100800 */
[----:B------:R-:W4:Y:S04]  /*8f10*/  LDL R121, [R1+0x3e4] ;  /* 0x0003e40001797983 */ /* 0x000f280000100800 */
[----:B------:R-:W4:Y:S04]  /*8f20*/  LDL R0, [R1+0x3e0] ;  /* 0x0003e00001007983 */ /* 0x000f280000100800 */
[----:B0-----:R-:W4:Y:S01]  /*8f30*/  LDL R126, [R1+0x3dc] ;  /* 0x0003dc00017e7983 */ /* 0x001f220000100800 */
[----:B--2---:R-:W-:-:S05]  /*8f40*/  @P4 IMAD.MOV.U32 R117, RZ, RZ, R124 ;  /* 0x000000ffff754224 */ /* 0x004fca00078e007c */
[----:B------:R0:W2:Y:S02]  /*8f50*/  @P4 LDG.E.U16 R7, desc[UR6][R116.64] ;  /* 0x0000000674074981 */ /* 0x0000a4000c1e1500 */
[----:B0-----:R-:W-:Y:S01]  /*8f60*/  @P1 IMAD.MOV.U32 R116, RZ, RZ, R122 ;  /* 0x000000ffff741224 */ /* 0x001fe200078e007a */
[----:B------:R-:W-:Y:S01]  /*8f70*/  ISETP.GT.AND P0, PT, R130, 0x25, PT ;  /* 0x000000258200780c */ /* 0x000fe20003f04270 */
[----:B------:R-:W2:Y:S01]  /*8f80*/  LDL R122, [R1+0x3d8] ;  /* 0x0003d800017a7983 */ /* 0x000ea20000100800 */
[----:B---3--:R-:W-:-:S03]  /*8f90*/  @P1 IMAD.MOV.U32 R117, RZ, RZ, R123 ;  /* 0x000000ffff751224 */ /* 0x008fc600078e007b */
[----:B------:R-:W3:Y:S04]  /*8fa0*/  LDL R123, [R1+0x3d4] ;  /* 0x0003d400017b7983 */ /* 0x000ee80000100800 */
[----:B------:R0:W2:Y:S01]  /*8fb0*/  @P1 LDG.E.U16 R113, desc[UR6][R116.64] ;  /* 0x0000000674711981 */ /* 0x0000a2000c1e1500 */
[C---:B------:R-:W-:Y:S02]  /*8fc0*/  ISETP.GT.AND P2, PT, R130.reuse, 0x26, PT ;  /* 0x000000268200780c */ /* 0x040fe40003f44270 */
[----:B------:R-:W-:Y:S01]  /*8fd0*/  PRMT R110, RZ, 0x7610, R110 ;  /* 0x00007610ff6e7816 */ /* 0x000fe2000000006e */
[----:B0-----:R-:W-:Y:S01]  /*8fe0*/  @P0 IMAD.MOV.U32 R116, RZ, RZ, R118 ;  /* 0x000000ffff740224 */ /* 0x001fe200078e0076 */
[----:B------:R-:W-:Y:S02]  /*8ff0*/  ISETP.GT.AND P3, PT, R130, 0x27, PT ;  /* 0x000000278200780c */ /* 0x000fe40003f64270 */
[----:B------:R-:W-:Y:S01]  /*9000*/  PRMT R112, RZ, 0x7610, R112 ;  /* 0x00007610ff707816 */ /* 0x000fe20000000070 */
[----:B----4-:R-:W-:-:S05]  /*9010*/  @P0 IMAD.MOV.U32 R117, RZ, RZ, R119 ;  /* 0x000000ffff750224 */ /* 0x010fca00078e0077 */
[----:B------:R0:W4:Y:S02]  /*9020*/  @P0 LDG.E.U16 R110, desc[UR6][R116.64] ;  /* 0x00000006746e0981 */ /* 0x000124000c1e1500 */
[----:B0-----:R-:W-:Y:S02]  /*9030*/  @P2 IMAD.MOV.U32 R116, RZ, RZ, R120 ;  /* 0x000000ffff742224 */ /* 0x001fe400078e0078 */
[----:B------:R-:W-:-:S05]  /*9040*/  @P2 IMAD.MOV.U32 R117, RZ, RZ, R121 ;  /* 0x000000ffff752224 */ /* 0x000fca00078e0079 */
[----:B------:R0:W4:Y:S02]  /*9050*/  @P2 LDG.E.U16 R112, desc[UR6][R116.64] ;  /* 0x0000000674702981 */ /* 0x000124000c1e1500 */
[----:B0-----:R-:W-:Y:S02]  /*9060*/  @P3 IMAD.MOV.U32 R116, RZ, RZ, R0 ;  /* 0x000000ffff743224 */ /* 0x001fe400078e0000 */
[----:B--2---:R0:W-:Y:S04]  /*9070*/  STL [R1+0x64c], R113 ;  /* 0x00064c7101007387 */ /* 0x0041e80000100800 */
[----:B------:R-:W2:Y:S04]  /*9080*/  LDL R119, [R1+0x3cc] ;  /* 0x0003cc0001777983 */ /* 0x000ea80000100800 */
[----:B------:R-:W4:Y:S04]  /*9090*/  LDL R118, [R1+0x3d0] ;  /* 0x0003d00001767983 */ /* 0x000f280000100800 */
[----:B------:R-:W4:Y:S04]  /*90a0*/  LDL R125, [R1+0x3c4] ;  /* 0x0003c400017d7983 */ /* 0x000f280000100800 */
[----:B------:R-:W4:Y:S04]  /*90b0*/  LDL R124, [R1+0x3c8] ;  /* 0x0003c800017c7983 */ /* 0x000f280000100800 */
[----:B------:R-:W4:Y:S04]  /*90c0*/  LDL R121, [R1+0x3bc] ;  /* 0x0003bc0001797983 */ /* 0x000f280000100800 */
[----:B------:R-:W4:Y:S04]  /*90d0*/  LDL R120, [R1+0x3c0] ;  /* 0x0003c00001787983 */ /* 0x000f280000100800 */
[----:B0-----:R-:W4:Y:S04]  /*90e0*/  LDL R113, [R1+0x3b4] ;  /* 0x0003b40001717983 */ /* 0x001f280000100800 */
[----:B------:R-:W4:Y:S01]  /*90f0*/  LDL R0, [R1+0x3b8] ;  /* 0x0003b80001007983 */ /* 0x000f220000100800 */
[C---:B------:R-:W-:Y:S01]  /*9100*/  ISETP.GT.AND P4, PT, R130.reuse, 0x28, PT ;  /* 0x000000288200780c */ /* 0x040fe20003f84270 */
[----:B------:R-:W-:Y:S01]  /*9110*/  @P3 IMAD.MOV.U32 R117, RZ, RZ, R126 ;  /* 0x000000ffff753224 */ /* 0x000fe200078e007e */
[----:B------:R-:W-:Y:S01]  /*9120*/  PRMT R3, RZ, 0x7610, R3 ;  /* 0x00007610ff037816 */ /* 0x000fe20000000003 */
[----:B------:R-:W4:Y:S01]  /*9130*/  LDL R127, [R1+0x19c] ;  /* 0x00019c00017f7983 */ /* 0x000f220000100800 */
[----:B------:R-:W-:-:S02]  /*9140*/  ISETP.GT.AND P1, PT, R130, 0x29, PT ;  /* 0x000000298200780c */ /* 0x000fc40003f24270 */
[----:B------:R-:W-:Y:S01]  /*9150*/  PRMT R147, RZ, 0x7610, R147 ;  /* 0x00007610ff937816 */ /* 0x000fe20000000093 */
[----:B------:R-:W4:Y:S04]  /*9160*/  LDL R126, [R1+0x1a0] ;  /* 0x0001a000017e7983 */ /* 0x000f280000100800 */
[----:B------:R0:W4:Y:S01]  /*9170*/  @P3 LDG.E.U16 R3, desc[UR6][R116.64] ;  /* 0x0000000674033981 */ /* 0x000122000c1e1500 */
[C---:B------:R-:W-:Y:S02]  /*9180*/  ISETP.GT.AND P0, PT, R130.reuse, 0x2a, PT ;  /* 0x0000002a8200780c */ /* 0x040fe40003f04270 */
[----:B------:R-:W-:Y:S01]  /*9190*/  PRMT R161, RZ, 0x7610, R161 ;  /* 0x00007610ffa17816 */ /* 0x000fe200000000a1 */
[----:B------:R-:W4:Y:S01]  /*91a0*/  LDL R129, [R1+0x174] ;  /* 0x0001740001817983 */ /* 0x000f220000100800 */
[----:B------:R-:W-:-:S02]  /*91b0*/  ISETP.GT.AND P2, PT, R130, 0x2b, PT ;  /* 0x0000002b8200780c */ /* 0x000fc40003f44270 */
[----:B------:R-:W-:Y:S01]  /*91c0*/  PRMT R177, RZ, 0x7610, R177 ;  /* 0x00007610ffb17816 */ /* 0x000fe200000000b1 */
[----:B------:R-:W4:Y:S01]  /*91d0*/  LDL R128, [R1+0x178] ;  /* 0x0001780001807983 */ /* 0x000f220000100800 */
[----:B0-----:R-:W-:Y:S02]  /*91e0*/  @P4 IMAD.MOV.U32 R116, RZ, RZ, R122 ;  /* 0x000000ffff744224 */ /* 0x001fe400078e007a */
[----:B---3--:R-:W-:Y:S01]  /*91f0*/  @P4 IMAD.MOV.U32 R117, RZ, RZ, R123 ;  /* 0x000000ffff754224 */ /* 0x008fe200078e007b */
[----:B------:R-:W3:Y:S04]  /*9200*/  LDL R122, [R1+0x3b0] ;  /* 0x0003b000017a7983 */ /* 0x000ee80000100800 */
[----:B------:R-:W3:Y:S04]  /*9210*/  LDL R123, [R1+0x3ac] ;  /* 0x0003ac00017b7983 */ /* 0x000ee80000100800 */
[----:B------:R2:W3:Y:S01]  /*9220*/  @P4 LDG.E.U16 R147, desc[UR6][R116.64] ;  /* 0x0000000674934981 */ /* 0x0004e2000c1e1500 */
[----:B------:R-:W-:-:S02]  /*9230*/  ISETP.GT.AND P3, PT, R130, 0x2c, PT ;  /* 0x0000002c8200780c */ /* 0x000fc40003f64270 */
[----:B------:R-:W-:Y:S01]  /*9240*/  PRMT R248, RZ, 0x7610, R248 ;  /* 0x00007610fff87816 */ /* 0x000fe200000000f8 */
[----:B------:R-:W3:Y:S01]  /*9250*/  LDL R131, [R1+0x148] ;  /* 0x0001480001837983 */ /* 0x000ee20000100800 */
[----:B------:R-:W-:Y:S02]  /*9260*/  PRMT R114, RZ, 0x7610, R114 ;  /* 0x00007610ff727816 */ /* 0x000fe40000000072 */
[----:B------:R-:W-:Y:S01]  /*9270*/  PRMT R111, RZ, 0x7610, R111 ;  /* 0x00007610ff6f7816 */ /* 0x000fe2000000006f */
[----:B------:R-:W3:Y:S01]  /*9280*/  LDL R132, [R1+0x144] ;  /* 0x0001440001847983 */ /* 0x000ee20000100800 */
[----:B------:R-:W-:Y:S02]  /*9290*/  PRMT R251, RZ, 0x7610, R251 ;  /* 0x00007610fffb7816 */ /* 0x000fe400000000fb */
[----:B------:R-:W-:Y:S01]  /*92a0*/  PRMT R250, RZ, 0x7610, R250 ;  /* 0x00007610fffa7816 */ /* 0x000fe200000000fa */
[----:B------:R-:W3:Y:S01]  /*92b0*/  LDL R135, [R1+0x12c] ;  /* 0x00012c0001877983 */ /* 0x000ee20000100800 */
[----:B------:R-:W-:-:S02]  /*92c0*/  PRMT R146, RZ, 0x7610, R146 ;  /* 0x00007610ff927816 */ /* 0x000fc40000000092 */
[----:B------:R-:W-:Y:S01]  /*92d0*/  PRMT R162, RZ, 0x7610, R162 ;  /* 0x00007610ffa27816 */ /* 0x000fe200000000a2 */
[----:B------:R-:W3:Y:S01]  /*92e0*/  LDL R134, [R1+0x130] ;  /* 0x0001300001867983 */ /* 0x000ee20000100800 */
[----:B------:R-:W-:Y:S02]  /*92f0*/  PRMT R176, RZ, 0x7610, R176 ;  /* 0x00007610ffb07816 */ /* 0x000fe400000000b0 */
[----:B------:R-:W-:Y:S02]  /*9300*/  PRMT R245, RZ, 0x7610, R245 ;  /* 0x00007610fff57816 */ /* 0x000fe400000000f5 */
[----:B------:R-:W-:Y:S02]  /*9310*/  PRMT R247, RZ, 0x7610, R247 ;  /* 0x00007610fff77816 */ /* 0x000fe400000000f7 */
[----:B------:R-:W-:Y:S02]  /*9320*/  PRMT R244, RZ, 0x7610, R244 ;  /* 0x00007610fff47816 */ /* 0x000fe400000000f4 */
[----:B------:R-:W-:-:S02]  /*9330*/  PRMT R243, RZ, 0x7610, R243 ;  /* 0x00007610fff37816 */ /* 0x000fc400000000f3 */
[----:B------:R-:W-:Y:S02]  /*9340*/  PRMT R242, RZ, 0x7610, R242 ;  /* 0x00007610fff27816 */ /* 0x000fe400000000f2 */
        /* <DEDUP_REMOVED lines=57> */
[----:B------:R-:W-:Y:S01]  /*96e0*/  PRMT R167, RZ, 0x7610, R167 ;  /* 0x00007610ffa77816 */ /* 0x000fe200000000a7 */
[----:B------:R-:W0:Y:S01]  /*96f0*/  S2R R133, SR_TID.X ;  /* 0x0000000000857919 */ /* 0x000e220000002100 */
[----:B------:R-:W3:Y:S04]  /*9700*/  LDL R139, [R1+0x114] ;  /* 0x00011400018b7983 */ /* 0x000ee80000100800 */
[----:B------:R-:W3:Y:S04]  /*9710*/  LDL R138, [R1+0x118] ;  /* 0x00011800018a7983 */ /* 0x000ee80000100800 */
[----:B------:R-:W3:Y:S04]  /*9720*/  LDL R137, [R1+0x94] ;  /* 0x0000940001897983 */ /* 0x000ee80000100800 */
[----:B------:R-:W3:Y:S01]  /*9730*/  LDL R136, [R1+0x98] ;  /* 0x0000980001887983 */ /* 0x000ee20000100800 */
[----:B--2---:R-:W-:-:S03]  /*9740*/  @P1 IMAD.MOV.U32 R117, RZ, RZ, R119 ;  /* 0x000000ffff751224 */ /* 0x004fc600078e0077 */
[----:B------:R-:W2:Y:S01]  /*9750*/  LDL R119, [R1+0x3a4] ;  /* 0x0003a40001777983 */ /* 0x000ea20000100800 */
[----:B----4-:R-:W-:-:S03]  /*9760*/  @P1 IMAD.MOV.U32 R116, RZ, RZ, R118 ;  /* 0x000000ffff741224 */ /* 0x010fc600078e0076 */
[----:B------:R-:W4:Y:S04]  /*9770*/  LDL R118, [R1+0x3a8] ;  /* 0x0003a80001767983 */ /* 0x000f280000100800 */
[----:B------:R1:W4:Y:S02]  /*9780*/  @P1 LDG.E.U16 R161, desc[UR6][R116.64] ;  /* 0x0000000674a11981 */ /* 0x000324000c1e1500 */
[----:B-1----:R-:W-:Y:S02]  /*9790*/  @P0 IMAD.MOV.U32 R116, RZ, RZ, R124 ;  /* 0x000000ffff740224 */ /* 0x002fe400078e007c */
[----:B------:R-:W-:Y:S01]  /*97a0*/  @P0 IMAD.MOV.U32 R117, RZ, RZ, R125 ;  /* 0x000000ffff750224 */ /* 0x000fe200078e007d */
[C---:B------:R-:W-:Y:S01]  /*97b0*/  ISETP.GT.AND P4, PT, R130.reuse, 0x2d, PT ;  /* 0x0000002d8200780c */ /* 0x040fe20003f84270 */
[----:B------:R-:W4:Y:S04]  /*97c0*/  LDL R125, [R1+0x384] ;  /* 0x00038400017d7983 */ /* 0x000f280000100800 */
[----:B------:R1:W4:Y:S01]  /*97d0*/  @P0 LDG.E.U16 R177, desc[UR6][R116.64] ;  /* 0x0000000674b10981 */ /* 0x000322000c1e1500 */
[----:B------:R-:W-:-:S03]  /*97e0*/  ISETP.GT.AND P1, PT, R130, 0x2e, PT ;  /* 0x0000002e8200780c */ /* 0x000fc60003f24270 */
[----:B------:R-:W4:Y:S01]  /*97f0*/  LDL R124, [R1+0x388] ;  /* 0x00038800017c7983 */ /* 0x000f220000100800 */
[----:B-1----:R-:W-:Y:S02]  /*9800*/  @P2 IMAD.MOV.U32 R116, RZ, RZ, R120 ;  /* 0x000000ffff742224 */ /* 0x002fe400078e0078 */
[----:B------:R-:W-:Y:S01]  /*9810*/  @P2 IMAD.MOV.U32 R117, RZ, RZ, R121 ;  /* 0x000000ffff752224 */ /* 0x000fe200078e0079 */
[----:B------:R-:W4:Y:S04]  /*9820*/  LDL R120, [R1+0x3a0] ;  /* 0x0003a00001787983 */ /* 0x000f280000100800 */
[----:B------:R-:W4:Y:S04]  /*9830*/  LDL R121, [R1+0x39c] ;  /* 0x00039c0001797983 */ /* 0x000f280000100800 */
[----:B------:R1:W4:Y:S02]  /*9840*/  @P2 LDG.E.U16 R248, desc[UR6][R116.64] ;  /* 0x0000000674f82981 */ /* 0x000324000c1e1500 */
[----:B-1----:R-:W-:-:S02]  /*9850*/  @P3 IMAD.MOV.U32 R116, RZ, RZ, R0 ;  /* 0x000000ffff743224 */ /* 0x002fc400078e0000 */
[----:B------:R-:W-:Y:S01]  /*9860*/  @P3 IMAD.MOV.U32 R117, RZ, RZ, R113 ;  /* 0x000000ffff753224 */ /* 0x000fe200078e0071 */
[----:B------:R-:W4:Y:S04]  /*9870*/  LDL R0, [R1+0x398] ;  /* 0x0003980001007983 */ /* 0x000f280000100800 */
[----:B------:R-:W4:Y:S04]  /*9880*/  LDL R113, [R1+0x394] ;  /* 0x0003940001717983 */ /* 0x000f280000100800 */
[----:B------:R3:W4:Y:S02]  /*9890*/  @P3 LDG.E.U16 R114, desc[UR6][R116.64] ;  /* 0x0000000674723981 */ /* 0x000724000c1e1500 */
[----:B---3--:R-:W-:-:S02]  /*98a0*/  @P4 IMAD.MOV.U32 R116, RZ, RZ, R122 ;  /* 0x000000ffff744224 */ /* 0x008fc400078e007a */
[----:B------:R-:W-:Y:S01]  /*98b0*/  @P4 IMAD.MOV.U32 R117, RZ, RZ, R123 ;  /* 0x000000ffff754224 */ /* 0x000fe200078e007b */
[----:B------:R-:W3:Y:S04]  /*98c0*/  LDL R122, [R1+0x390] ;  /* 0x00039000017a7983 */ /* 0x000ee80000100800 */
[----:B------:R-:W3:Y:S01]  /*98d0*/  LDL R123, [R1+0x38c] ;  /* 0x00038c00017b7983 */ /* 0x000ee20000100800 */
[----:B------:R-:W-:-:S03]  /*98e0*/  ISETP.GT.AND P0, PT, R130, 0x2f, PT ;  /* 0x0000002f8200780c */ /* 0x000fc60003f04270 */
[----:B------:R2:W3:Y:S01]  /*98f0*/  @P4 LDG.E.U16 R111, desc[UR6][R116.64] ;  /* 0x00000006746f4981 */ /* 0x0004e2000c1e1500 */
[----:B------:R-:W-:Y:S01]  /*9900*/  ISETP.GT.AND P2, PT, R130, 0x30, PT ;  /* 0x000000308200780c */ /* 0x000fe20003f44270 */
[----:B--2---:R-:W-:Y:S02]  /*9910*/  @P1 IMAD.MOV.U32 R117, RZ, RZ, R119 ;  /* 0x000000ffff751224 */ /* 0x004fe400078e0077 */
[----:B------:R-:W2:Y:S01]  /*9920*/  LDL R119, [R1+0x37c] ;  /* 0x00037c0001777983 */ /* 0x000ea20000100800 */
[----:B----4-:R-:W-:-:S03]  /*9930*/  @P1 IMAD.MOV.U32 R116, RZ, RZ, R118 ;  /* 0x000000ffff741224 */ /* 0x010fc600078e0076 */
[----:B------:R-:W4:Y:S04]  /*9940*/  LDL R118, [R1+0x380] ;  /* 0x0003800001767983 */ /* 0x000f280000100800 */
[----:B------:R1:W4:Y:S02]  /*9950*/  @P1 LDG.E.U16 R251, desc[UR6][R116.64] ;  /* 0x0000000674fb1981 */ /* 0x000324000c1e1500 */
[----:B-1----:R-:W-:Y:S02]  /*9960*/  @P0 IMAD.MOV.U32 R116, RZ, RZ, R120 ;  /* 0x000000ffff740224 */ /* 0x002fe400078e0078 */
[----:B------:R-:W4:Y:S01]  /*9970*/  LDL R120, [R1+0x378] ;  /* 0x0003780001787983 */ /* 0x000f220000100800 */
[----:B------:R-:W-:-:S03]  /*9980*/  @P0 IMAD.MOV.U32 R117, RZ, RZ, R121 ;  /* 0x000000ffff750224 */ /* 0x000fc600078e0079 */
[----:B------:R-:W4:Y:S04]  /*9990*/  LDL R121, [R1+0x374] ;  /* 0x0003740001797983 */ /* 0x000f280000100800 */
[----:B------:R1:W4:Y:S02]  /*99a0*/  @P0 LDG.E.U16 R250, desc[UR6][R116.64] ;  /* 0x0000000674fa0981 */ /* 0x000324000c1e1500 */
[----:B-1----:R-:W-:Y:S02]  /*99b0*/  @P2 IMAD.MOV.U32 R116, RZ, RZ, R0 ;  /* 0x000000ffff742224 */ /* 0x002fe400078e0000 */
[----:B------:R-:W4:Y:S01]  /*99c0*/  LDL R0, [R1+0x370] ;  /* 0x0003700001007983 */ /* 0x000f220000100800 */
[----:B------:R-:W-:-:S03]  /*99d0*/  @P2 IMAD.MOV.U32 R117, RZ, RZ, R113 ;  /* 0x000000ffff752224 */ /* 0x000fc600078e0071 */
[----:B------:R-:W4:Y:S01]  /*99e0*/  LDL R113, [R1+0x36c] ;  /* 0x00036c0001717983 */ /* 0x000f220000100800 */
[C---:B------:R-:W-:Y:S02]  /*99f0*/  ISETP.GT.AND P3, PT, R130.reuse, 0x31, PT ;  /* 0x000000318200780c */ /* 0x040fe40003f64270 */
[C---:B------:R-:W-:Y:S01]  /*9a00*/  ISETP.GT.AND P4, PT, R130.reuse, 0x32, PT ;  /* 0x000000328200780c */ /* 0x040fe20003f84270 */
[----:B------:R3:W4:Y:S01]  /*9a10*/  @P2 LDG.E.U16 R146, desc[UR6][R116.64] ;  /* 0x0000000674922981 */ /* 0x000722000c1e1500 */
[----:B------:R-:W-:-:S09]  /*9a20*/  ISETP.GT.AND P1, PT, R130, 0x33, PT ;  /* 0x000000338200780c */ /* 0x000fd20003f24270 */
[----:B---3--:R-:W-:Y:S02]  /*9a30*/  @P3 IMAD.MOV.U32 R116, RZ, RZ, R122 ;  /* 0x000000ffff743224 */ /* 0x008fe400078e007a */
[----:B------:R-:W3:Y:S01]  /*9a40*/  LDL R122, [R1+0x368] ;  /* 0x00036800017a7983 */ /* 0x000ee20000100800 */
[----:B------:R-:W-:-:S03]  /*9a50*/  @P3 IMAD.MOV.U32 R117, RZ, RZ, R123 ;  /* 0x000000ffff753224 */ /* 0x000fc600078e007b */
[----:B------:R-:W3:Y:S04]  /*9a60*/  LDL R123, [R1+0x364] ;  /* 0x00036400017b7983 */ /* 0x000ee80000100800 */
[----:B------:R1:W3:Y:S01]  /*9a70*/  @P3 LDG.E.U16 R162, desc[UR6][R116.64] ;  /* 0x0000000674a23981 */ /* 0x0002e2000c1e1500 */
[C---:B------:R-:W-:Y:S01]  /*9a80*/  ISETP.GT.AND P0, PT, R130.reuse, 0x34, PT ;  /* 0x000000348200780c */ /* 0x040fe20003f04270 */
[----:B-1----:R-:W-:Y:S02]  /*9a90*/  @P4 IMAD.MOV.U32 R116, RZ, RZ, R124 ;  /* 0x000000ffff744224 */ /* 0x002fe400078e007c */
[----:B------:R-:W-:Y:S01]  /*9aa0*/  @P4 IMAD.MOV.U32 R117, RZ, RZ, R125 ;  /* 0x000000ffff754224 */ /* 0x000fe200078e007d */
[C---:B------:R-:W-:Y:S01]  /*9ab0*/  ISETP.GT.AND P2, PT, R130.reuse, 0x35, PT ;  /* 0x000000358200780c */ /* 0x040fe20003f44270 */
[----:B------:R-:W3:Y:S04]  /*9ac0*/  LDL R125, [R1+0x344] ;  /* 0x00034400017d7983 */ /* 0x000ee80000100800 */
[----:B------:R2:W3:Y:S01]  /*9ad0*/  @P4 LDG.E.U16 R176, desc[UR6][R116.64] ;  /* 0x0000000674b04981 */ /* 0x0004e2000c1e1500 */
[----:B------:R-:W-:-:S03]  /*9ae0*/  ISETP.GT.AND P3, PT, R130, 0x36, PT ;  /* 0x000000368200780c */ /* 0x000fc60003f64270 */
[----:B------:R-:W3:Y:S01]  /*9af0*/  LDL R124, [R1+0x348] ;  /* 0x00034800017c7983 */ /* 0x000ee20000100800 */
[----:B--2---:R-:W-:-:S03]  /*9b00*/  @P1 IMAD.MOV.U32 R117, RZ, RZ, R119 ;  /* 0x000000ffff751224 */ /* 0x004fc600078e0077 */
        /* <DEDUP_REMOVED lines=13> */
[----:B------:R-:W-:-:S03]  /*9be0*/  ISETP.GT.AND P4, PT, R130, 0x37, PT ;  /* 0x000000378200780c */ /* 0x000fc60003f84270 */
[----:B------:R3:W4:Y:S01]  /*9bf0*/  @P2 LDG.E.U16 R244, desc[UR6][R116.64] ;  /* 0x0000000674f42981 */ /* 0x000722000c1e1500 */
[----:B------:R-:W-:Y:S01]  /*9c00*/  ISETP.GT.AND P1, PT, R130, 0x38, PT ;  /* 0x000000388200780c */ /* 0x000fe20003f24270 */
[----:B---3--:R-:W-:Y:S02]  /*9c10*/  @P3 IMAD.MOV.U32 R116, RZ, RZ, R122 ;  /* 0x000000ffff743224 */ /* 0x008fe400078e007a */
[----:B------:R-:W3:Y:S01]  /*9c20*/  LDL R122, [R1+0x340] ;  /* 0x00034000017a7983 */ /* 0x000ee20000100800 */
[----:B------:R-:W-:-:S03]  /*9c30*/  @P3 IMAD.MOV.U32 R117, RZ, RZ, R123 ;  /* 0x000000ffff753224 */ /* 0x000fc600078e007b */
[----:B------:R-:W3:Y:S04]  /*9c40*/  LDL R123, [R1+0x33c] ;  /* 0x00033c00017b7983 */ /* 0x000ee80000100800 */
        /* <DEDUP_REMOVED lines=20> */
[----:B-1----:R-:W-:Y:S02]  /*9d90*/  @P2 IMAD.MOV.U32 R116, RZ, RZ, R124 ;  /* 0x000000ffff742224 */ /* 0x002fe400078e007c */
[----:B------:R-:W-:Y:S01]  /*9da0*/  @P2 IMAD.MOV.U32 R117, RZ, RZ, R125 ;  /* 0x000000ffff752224 */ /* 0x000fe200078e007d */
[C---:B------:R-:W-:Y:S01]  /*9db0*/  ISETP.GT.AND P1, PT, R130.reuse, 0x3d, PT ;  /* 0x0000003d8200780c */ /* 0x040fe20003f24270 */
[----:B------:R-:W4:Y:S04]  /*9dc0*/  LDL R125, [R1+0x304] ;  /* 0x00030400017d7983 */ /* 0x000f280000100800 */
[----:B------:R3:W4:Y:S01]  /*9dd0*/  @P2 LDG.E.U16 R175, desc[UR6][R116.64] ;  /* 0x0000000674af2981 */ /* 0x000722000c1e1500 */
[----:B------:R-:W-:-:S03]  /*9de0*/  ISETP.GT.AND P0, PT, R130, 0x3e, PT ;  /* 0x0000003e8200780c */ /* 0x000fc60003f04270 */
[----:B------:R-:W4:Y:S01]  /*9df0*/  LDL R124, [R1+0x308] ;  /* 0x00030800017c7983 */ /* 0x000f220000100800 */
[----:B---3--:R-:W-:Y:S02]  /*9e00*/  @P3 IMAD.MOV.U32 R116, RZ, RZ, R122 ;  /* 0x000000ffff743224 */ /* 0x008fe400078e007a */
[----:B------:R-:W-:Y:S01]  /*9e10*/  @P3 IMAD.MOV.U32 R117, RZ, RZ, R123 ;  /* 0x000000ffff753224 */ /* 0x000fe200078e007b */
[----:B------:R-:W3:Y:S04]  /*9e20*/  LDL R122, [R1+0x320] ;  /* 0x00032000017a7983 */ /* 0x000ee80000100800 */
[----:B------:R-:W3:Y:S04]  /*9e30*/  LDL R123, [R1+0x31c] ;  /* 0x00031c00017b7983 */ /* 0x000ee80000100800 */
[----:B------:R2:W3:Y:S02]  /*9e40*/  @P3 LDG.E.U16 R237, desc[UR6][R116.64] ;  /* 0x0000000674ed3981 */ /* 0x0004e4000c1e1500 */
[----:B--2---:R-:W-:-:S02]  /*9e50*/  @P4 IMAD.MOV.U32 R117, RZ, RZ, R119 ;  /* 0x000000ffff754224 */ /* 0x004fc400078e0077 */
        /* <DEDUP_REMOVED lines=16> */
[C---:B------:R-:W-:Y:S02]  /*9f60*/  ISETP.GT.AND P4, PT, R130.reuse, 0x41, PT ;  /* 0x000000418200780c */ /* 0x040fe40003f84270 */
[C---:B------:R-:W-:Y:S02]  /*9f70*/  ISETP.GT.AND P1, PT, R130.reuse, 0x42, PT ;  /* 0x000000428200780c */ /* 0x040fe40003f24270 */
[----:B------:R-:W-:-:S05]  /*9f80*/  ISETP.GT.AND P0, PT, R130, 0x43, PT ;  /* 0x000000438200780c */ /* 0x000fca0003f04270 */
[----:B---3--:R-:W-:Y:S02]  /*9f90*/  @P2 IMAD.MOV.U32 R116, RZ, RZ, R122 ;  /* 0x000000ffff742224 */ /* 0x008fe400078e007a */
[----:B------:R-:W3:Y:S01]  /*9fa0*/  LDL R122, [R1+0x2f8] ;  /* 0x0002f800017a7983 */ /* 0x000ee20000100800 */
[----:B------:R-:W-:-:S03]  /*9fb0*/  @P2 IMAD.MOV.U32 R117, RZ, RZ, R123 ;  /* 0x000000ffff752224 */ /* 0x000fc600078e007b */
[----:B------:R-:W3:Y:S04]  /*9fc0*/  LDL R123, [R1+0x2f4] ;  /* 0x0002f400017b7983 */ /* 0x000ee80000100800 */
[----:B------:R2:W3:Y:S02]  /*9fd0*/  @P2 LDG.E.U16 R232, desc[UR6][R116.64] ;  /* 0x0000000674e82981 */ /* 0x0004e4000c1e1500 */
        /* <DEDUP_REMOVED lines=11> */
[----:B------:R-:W-:Y:S01]  /*a090*/  @P1 IMAD.MOV.U32 R117, RZ, RZ, R125 ;  /* 0x000000ffff751224 */ /* 0x000fe200078e007d */
[C---:B------:R-:W-:Y:S01]  /*a0a0*/  ISETP.GT.AND P2, PT, R130.reuse, 0x44, PT ;  /* 0x000000448200780c */ /* 0x040fe20003f44270 */
[----:B------:R-:W4:Y:S04]  /*a0b0*/  LDL R125, [R1+0x2c4] ;  /* 0x0002c400017d7983 */ /* 0x000f280000100800 */
[----:B------:R1:W4:Y:S01]  /*a0c0*/  @P1 LDG.E.U16 R174, desc[UR6][R116.64] ;  /* 0x0000000674ae1981 */ /* 0x000322000c1e1500 */
[----:B------:R-:W-:-:S02]  /*a0d0*/  ISETP.GT.AND P3, PT, R130, 0x45, PT ;  /* 0x000000458200780c */ /* 0x000fc40003f64270 */
[----:B------:R-:W-:Y:S01]  /*a0e0*/  ISETP.GT.AND P4, PT, R130, 0x46, PT ;  /* 0x000000468200780c */ /* 0x000fe20003f84270 */
[----:B------:R-:W4:Y:S01]  /*a0f0*/  LDL R124, [R1+0x2c8] ;  /* 0x0002c800017c7983 */ /* 0x000f220000100800 */
[----:B-1----:R-:W-:Y:S02]  /*a100*/  @P0 IMAD.MOV.U32 R116, RZ, RZ, R0 ;  /* 0x000000ffff740224 */ /* 0x002fe400078e0000 */
[----:B------:R-:W-:Y:S01]  /*a110*/  @P0 IMAD.MOV.U32 R117, RZ, RZ, R113 ;  /* 0x000000ffff750224 */ /* 0x000fe200078e0071 */
[----:B------:R-:W4:Y:S04]  /*a120*/  LDL R0, [R1+0x2e0] ;  /* 0x0002e00001007983 */ /* 0x000f280000100800 */
[----:B------:R-:W4:Y:S04]  /*a130*/  LDL R113, [R1+0x2dc] ;  /* 0x0002dc0001717983 */ /* 0x000f280000100800 */
[----:B------:R3:W4:Y:S02]  /*a140*/  @P0 LDG.E.U16 R230, desc[UR6][R116.64] ;  /* 0x0000000674e60981 */ /* 0x000724000c1e1500 */
[----:B---3--:R-:W-:-:S02]  /*a150*/  @P2 IMAD.MOV.U32 R116, RZ, RZ, R122 ;  /* 0x000000ffff742224 */ /* 0x008fc400078e007a */
        /* <DEDUP_REMOVED lines=23> */
[----:B------:R-:W-:-:S07]  /*a2d0*/  ISETP.GT.AND P4, PT, R130, 0x4b, PT ;  /* 0x0000004b8200780c */ /* 0x000fce0003f84270 */
        /* <DEDUP_REMOVED lines=18> */
[----:B-1----:R-:W-:-:S03]  /*a400*/  @P4 IMAD.MOV.U32 R116, RZ, RZ, R120 ;  /* 0x000000ffff744224 */ /* 0x002fc600078e0078 */
[----:B------:R-:W4:Y:S01]  /*a410*/  LDL R120, [R1+0x2a0] ;  /* 0x0002a00001787983 */ /* 0x000f220000100800 */
[----:B------:R-:W-:-:S03]  /*a420*/  @P4 IMAD.MOV.U32 R117, RZ, RZ, R121 ;  /* 0x000000ffff754224 */ /* 0x000fc600078e0079 */
[----:B------:R-:W4:Y:S04]  /*a430*/  LDL R121, [R1+0x29c] ;  /* 0x00029c0001797983 */ /* 0x000f280000100800 */
[----:B------:R1:W4:Y:S02]  /*a440*/  @P4 LDG.E.U16 R222, desc[UR6][R116.64] ;  /* 0x0000000674de4981 */ /* 0x000324000c1e1500 */
[----:B-1----:R-:W-:Y:S02]  /*a450*/  @P1 IMAD.MOV.U32 R116, RZ, RZ, R0 ;  /* 0x000000ffff741224 */ /* 0x002fe400078e0000 */
[----:B------:R-:W4:Y:S01]  /*a460*/  LDL R0, [R1+0x298] ;  /* 0x0002980001007983 */ /* 0x000f220000100800 */
[----:B------:R-:W-:-:S03]  /*a470*/  @P1 IMAD.MOV.U32 R117, RZ, RZ, R113 ;  /* 0x000000ffff751224 */ /* 0x000fc600078e0071 */
[----:B------:R-:W4:Y:S04]  /*a480*/  LDL R113, [R1+0x294] ;  /* 0x0002940001717983 */ /* 0x000f280000100800 */
        /* <DEDUP_REMOVED lines=31> */
[----:B------:R1:W3:Y:S02]  /*a680*/  @P1 LDG.E.U16 R188, desc[UR6][R116.64] ;  /* 0x0000000674bc1981 */ /* 0x0002e4000c1e1500 */
        /* <DEDUP_REMOVED lines=88> */
[----:B------:R1:W4:Y:S01]  /*ac10*/  @P0 LDG.E.U16 R152, desc[UR6][R116.64] ;  /* 0x0000000674980981 */ /* 0x000322000c1e1500 */
[----:B------:R-:W-:Y:S01]  /*ac20*/  ISETP.GT.AND P0, PT, R130, 0x63, PT ;  /* 0x000000638200780c */ /* 0x000fe20003f04270 */
[----:B-1----:R-:W-:Y:S02]  /*ac30*/  @P1 IMAD.MOV.U32 R116, RZ, RZ, R120 ;  /* 0x000000ffff741224 */ /* 0x002fe400078e0078 */
[----:B------:R-:W4:Y:S01]  /*ac40*/  LDL R120, [R1+0x1e8] ;  /* 0x0001e80001787983 */ /* 0x000f220000100800 */
[----:B------:R-:W-:-:S03]  /*ac50*/  @P1 IMAD.MOV.U32 R117, RZ, RZ, R121 ;  /* 0x000000ffff751224 */ /* 0x000fc600078e0079 */
[----:B------:R-:W4:Y:S04]  /*ac60*/  LDL R121, [R1+0x1e4] ;  /* 0x0001e40001797983 */ /* 0x000f280000100800 */
[----:B------:R1:W4:Y:S02]  /*ac70*/  @P1 LDG.E.U16 R186, desc[UR6][R116.64] ;  /* 0x0000000674ba1981 */ /* 0x000324000c1e1500 */
[----:B-1----:R-:W-:Y:S02]  /*ac80*/  @P2 IMAD.MOV.U32 R116, RZ, RZ, R124 ;  /* 0x000000ffff742224 */ /* 0x002fe400078e007c */
[----:B------:R-:W-:Y:S01]  /*ac90*/  @P2 IMAD.MOV.U32 R117, RZ, RZ, R125 ;  /* 0x000000ffff752224 */ /* 0x000fe200078e007d */
[----:B------:R-:W-:Y:S01]  /*aca0*/  ISETP.GT.AND P1, PT, R130, 0x64, PT ;  /* 0x000000648200780c */ /* 0x000fe20003f24270 */
[----:B------:R-:W4:Y:S04]  /*acb0*/  LDL R125, [R1+0x194] ;  /* 0x00019400017d7983 */ /* 0x000f280000100800 */
[----:B------:R1:W4:Y:S04]  /*acc0*/  @P2 LDG.E.U16 R170, desc[UR6][R116.64] ;  /* 0x0000000674aa2981 */ /* 0x000328000c1e1500 */
[----:B------:R-:W4:Y:S01]  /*acd0*/  LDL R124, [R1+0x198] ;  /* 0x00019800017c7983 */ /* 0x000f220000100800 */
[----:B-1----:R-:W-:-:S03]  /*ace0*/  @P0 IMAD.MOV.U32 R116, RZ, RZ, R0 ;  /* 0x000000ffff740224 */ /* 0x002fc600078e0000 */
        /* <DEDUP_REMOVED lines=39> */
[----:B------:R-:W2:Y:S04]  /*af60*/  LDL R118, [R1+0x1b8] ;  /* 0x0001b80001767983 */ /* 0x000ea80000100800 */
[----:B------:R1:W4:Y:S01]  /*af70*/  @P0 LDG.E.U16 R185, desc[UR6][R116.64] ;  /* 0x0000000674b90981 */ /* 0x000322000c1e1500 */
[----:B------:R-:W-:Y:S01]  /*af80*/  ISETP.GT.AND P0, PT, R130, 0x6a, PT ;  /* 0x0000006a8200780c */ /* 0x000fe20003f04270 */
[----:B-1----:R-:W-:Y:S02]  /*af90*/  @P1 IMAD.MOV.U32 R116, RZ, RZ, R124 ;  /* 0x000000ffff741224 */ /* 0x002fe400078e007c */
[----:B------:R-:W-:Y:S01]  /*afa0*/  @P1 IMAD.MOV.U32 R117, RZ, RZ, R125 ;  /* 0x000000ffff751224 */ /* 0x000fe200078e007d */
[----:B------:R-:W4:Y:S04]  /*afb0*/  LDL R124, [R1+0x190] ;  /* 0x00019000017c7983 */ /* 0x000f280000100800 */
[----:B------:R1:W4:Y:S04]  /*afc0*/  @P1 LDG.E.U16 R154, desc[UR6][R116.64] ;  /* 0x00000006749a1981 */ /* 0x000328000c1e1500 */
        /* <DEDUP_REMOVED lines=12> */
[----:B------:R-:W-:-:S09]  /*b090*/  ISETP.GT.AND P0, PT, R130, 0x6c, PT ;  /* 0x0000006c8200780c */ /* 0x000fd20003f04270 */
[----:B---3--:R-:W-:Y:S02]  /*b0a0*/  @P1 IMAD.MOV.U32 R116, RZ, RZ, R122 ;  /* 0x000000ffff741224 */ /* 0x008fe400078e007a */
[----:B------:R-:W3:Y:S01]  /*b0b0*/  LDL R122, [R1+0x188] ;  /* 0x00018800017a7983 */ /* 0x000ee20000100800 */
[----:B------:R-:W-:-:S03]  /*b0c0*/  @P1 IMAD.MOV.U32 R117, RZ, RZ, R123 ;  /* 0x000000ffff751224 */ /* 0x000fc600078e007b */
[----:B------:R-:W3:Y:S04]  /*b0d0*/  LDL R123, [R1+0x184] ;  /* 0x00018400017b7983 */ /* 0x000ee80000100800 */
[----:B------:R1:W3:Y:S01]  /*b0e0*/  @P1 LDG.E.U16 R115, desc[UR6][R116.64] ;  /* 0x0000000674731981 */ /* 0x0002e2000c1e1500 */
[----:B------:R-:W-:Y:S02]  /*b0f0*/  ISETP.GT.AND P1, PT, R130, 0x6d, PT ;  /* 0x0000006d8200780c */ /* 0x000fe40003f24270 */
[----:B-1----:R-:W-:-:S06]  /*b100*/  PRMT R116, RZ, 0x7610, R116 ;  /* 0x00007610ff747816 */ /* 0x002fcc0000000074 */
[----:B--2---:R4:W2:Y:S01]  /*b110*/  @P0 LDG.E.U16 R116, desc[UR6][R118.64] ;  /* 0x0000000676740981 */ /* 0x0048a2000c1e1500 */
[----:B------:R-:W-:-:S04]  /*b120*/  ISETP.GT.AND P0, PT, R130, 0x6e, PT ;  /* 0x0000006e8200780c */ /* 0x000fc80003f04270 */
[----:B----4-:R-:W-:Y:S02]  /*b130*/  @P1 IMAD.MOV.U32 R118, RZ, RZ, R120 ;  /* 0x000000ffff761224 */ /* 0x010fe400078e0078 */
[----:B------:R-:W-:-:S07]  /*b140*/  @P1 IMAD.MOV.U32 R119, RZ, RZ, R121 ;  /* 0x000000ffff771224 */ /* 0x000fce00078e0079 */
[----:B------:R-:W-:Y:S02]  /*b150*/  @P0 IMAD.MOV.U32 R120, RZ, RZ, R0 ;  /* 0x000000ffff780224 */ /* 0x000fe400078e0000 */
[----:B------:R-:W4:Y:S01]  /*b160*/  LDL R0, [R1+0x180] ;  /* 0x0001800001007983 */ /* 0x000f220000100800 */
[----:B------:R-:W-:-:S03]  /*b170*/  @P0 IMAD.MOV.U32 R121, RZ, RZ, R113 ;  /* 0x000000ffff790224 */ /* 0x000fc600078e0071 */
[----:B------:R-:W2:Y:S01]  /*b180*/  LDL R113, [R1+0x17c] ;  /* 0x00017c0001717983 */ /* 0x000ea20000100800 */
[----:B------:R-:W-:-:S06]  /*b190*/  PRMT R117, RZ, 0x7610, R117 ;  /* 0x00007610ff757816 */ /* 0x000fcc0000000075 */
[----:B------:R1:W2:Y:S01]  /*b1a0*/  @P1 LDG.E.U16 R117, desc[UR6][R118.64] ;  /* 0x0000000676751981 */ /* 0x0002a2000c1e1500 */
[----:B------:R-:W-:Y:S02]  /*b1b0*/  ISETP.GT.AND P1, PT, R130, 0x6f, PT ;  /* 0x0000006f8200780c */ /* 0x000fe40003f24270 */
[----:B-1----:R-:W-:-:S06]  /*b1c0*/  PRMT R118, RZ, 0x7610, R118 ;  /* 0x00007610ff767816 */ /* 0x002fcc0000000076 */
[----:B------:R1:W2:Y:S01]  /*b1d0*/  @P0 LDG.E.U16 R118, desc[UR6][R120.64] ;  /* 0x0000000678760981 */ /* 0x0002a2000c1e1500 */
[C---:B------:R-:W-:Y:S02]  /*b1e0*/  ISETP.GT.AND P0, PT, R130.reuse, 0x71, PT ;  /* 0x000000718200780c */ /* 0x040fe40003f04270 */
[----:B------:R-:W-:Y:S02]  /*b1f0*/  PRMT R119, RZ, 0x7610, R119 ;  /* 0x00007610ff777816 */ /* 0x000fe40000000077 */
[----:B-1----:R-:W-:Y:S02]  /*b200*/  @P1 IMAD.MOV.U32 R120, RZ, RZ, R126 ;  /* 0x000000ffff781224 */ /* 0x002fe400078e007e */
[----:B------:R-:W-:Y:S01]  /*b210*/  @P1 IMAD.MOV.U32 R121, RZ, RZ, R127 ;  /* 0x000000ffff791224 */ /* 0x000fe200078e007f */
[----:B------:R-:W2:Y:S04]  /*b220*/  LDL R126, [R1+0x168] ;  /* 0x00016800017e7983 */ /* 0x000ea80000100800 */
[----:B------:R1:W2:Y:S01]  /*b230*/  @P1 LDG.E.U16 R119, desc[UR6][R120.64] ;  /* 0x0000000678771981 */ /* 0x0002a2000c1e1500 */
[----:B------:R-:W-:-:S03]  /*b240*/  ISETP.GT.AND P1, PT, R130, 0x72, PT ;  /* 0x000000728200780c */ /* 0x000fc60003f24270 */
[----:B------:R-:W2:Y:S01]  /*b250*/  LDL R127, [R1+0x164] ;  /* 0x00016400017f7983 */ /* 0x000ea20000100800 */
[----:B-1----:R-:W-:Y:S02]  /*b260*/  @P0 IMAD.MOV.U32 R120, RZ, RZ, R124 ;  /* 0x000000ffff780224 */ /* 0x002fe400078e007c */
[----:B------:R-:W-:Y:S01]  /*b270*/  @P0 IMAD.MOV.U32 R121, RZ, RZ, R125 ;  /* 0x000000ffff790224 */ /* 0x000fe200078e007d */
[----:B------:R-:W2:Y:S04]  /*b280*/  LDL R124, [R1+0x170] ;  /* 0x00017000017c7983 */ /* 0x000ea80000100800 */
[----:B------:R3:W2:Y:S01]  /*b290*/  @P0 LDG.E.U16 R184, desc[UR6][R120.64] ;  /* 0x0000000678b80981 */ /* 0x0006a2000c1e1500 */
[----:B------:R-:W-:-:S03]  /*b2a0*/  ISETP.GT.AND P0, PT, R130, 0x73, PT ;  /* 0x000000738200780c */ /* 0x000fc60003f04270 */
[----:B------:R-:W2:Y:S01]  /*b2b0*/  LDL R125, [R1+0x16c] ;  /* 0x00016c00017d7983 */ /* 0x000ea20000100800 */
[----:B---3--:R-:W-:Y:S02]  /*b2c0*/  @P1 IMAD.MOV.U32 R120, RZ, RZ, R122 ;  /* 0x000000ffff781224 */ /* 0x008fe400078e007a */
[----:B------:R-:W-:-:S05]  /*b2d0*/  @P1 IMAD.MOV.U32 R121, RZ, RZ, R123 ;  /* 0x000000ffff791224 */ /* 0x000fca00078e007b */
[----:B------:R1:W3:Y:S02]  /*b2e0*/  @P1 LDG.E.U16 R168, desc[UR6][R120.64] ;  /* 0x0000000678a81981 */ /* 0x0002e4000c1e1500 */
[----:B----4-:R-:W-:Y:S02]  /*b2f0*/  @P0 IMAD.MOV.U32 R122, RZ, RZ, R0 ;  /* 0x000000ffff7a0224 */ /* 0x010fe400078e0000 */
[----:B------:R-:W4:Y:S01]  /*b300*/  LDL R0, [R1+0x160] ;  /* 0x0001600001007983 */ /* 0x000f220000100800 */
[----:B--2---:R-:W-:-:S03]  /*b310*/  @P0 IMAD.MOV.U32 R123, RZ, RZ, R113 ;  /* 0x000000ffff7b0224 */ /* 0x004fc600078e0071 */
[----:B------:R-:W2:Y:S01]  /*b320*/  LDL R113, [R1+0x15c] ;  /* 0x00015c0001717983 */ /* 0x000ea20000100800 */
[----:B------:R-:W-:Y:S02]  /*b330*/  ISETP.GT.AND P1, PT, R130, 0x74, PT ;  /* 0x000000748200780c */ /* 0x000fe40003f24270 */
[----:B-1----:R-:W-:Y:S02]  /*b340*/  PRMT R120, RZ, 0x7610, R120 ;  /* 0x00007610ff787816 */ /* 0x002fe40000000078 */
[----:B------:R-:W-:-:S04]  /*b350*/  PRMT R121, RZ, 0x7610, R121 ;  /* 0x00007610ff797816 */ /* 0x000fc80000000079 */
[----:B------:R1:W3:Y:S01]  /*b360*/  @P0 LDG.E.U16 R120, desc[UR6][R122.64] ;  /* 0x000000067a780981 */ /* 0x0002e2000c1e1500 */
[----:B------:R-:W-:-:S04]  /*b370*/  ISETP.GT.AND P0, PT, R130, 0x75, PT ;  /* 0x000000758200780c */ /* 0x000fc80003f04270 */
[----:B-1----:R-:W-:Y:S02]  /*b380*/  @P1 IMAD.MOV.U32 R122, RZ, RZ, R128 ;  /* 0x000000ffff7a1224 */ /* 0x002fe400078e0080 */
[----:B------:R-:W-:Y:S01]  /*b390*/  @P1 IMAD.MOV.U32 R123, RZ, RZ, R129 ;  /* 0x000000ffff7b1224 */ /* 0x000fe200078e0081 */
[----:B------:R-:W3:Y:S04]  /*b3a0*/  LDL R128, [R1+0x150] ;  /* 0x0001500001807983 */ /* 0x000ee80000100800 */
[----:B------:R1:W3:Y:S04]  /*b3b0*/  @P1 LDG.E.U16 R121, desc[UR6][R122.64] ;  /* 0x000000067a791981 */ /* 0x0002e8000c1e1500 */
[----:B------:R-:W3:Y:S01]  /*b3c0*/  LDL R129, [R1+0x14c] ;  /* 0x00014c0001817983 */ /* 0x000ee20000100800 */
[----:B-1----:R-:W-:-:S02]  /*b3d0*/  PRMT R122, RZ, 0x7610, R122 ;  /* 0x00007610ff7a7816 */ /* 0x002fc4000000007a */
[----:B------:R-:W-:-:S04]  /*b3e0*/  ISETP.GT.AND P1, PT, R130, 0x76, PT ;  /* 0x000000768200780c */ /* 0x000fc80003f24270 */
[----:B------:R1:W3:Y:S01]  /*b3f0*/  @P0 LDG.E.U16 R122, desc[UR6][R124.64] ;  /* 0x000000067c7a0981 */ /* 0x0002e2000c1e1500 */
[----:B------:R-:W-:-:S08]  /*b400*/  ISETP.GT.AND P0, PT, R130, 0x77, PT ;  /* 0x000000778200780c */ /* 0x000fd00003f04270 */
[----:B-1----:R-:W-:Y:S02]  /*b410*/  @P1 IMAD.MOV.U32 R124, RZ, RZ, R126 ;  /* 0x000000ffff7c1224 */ /* 0x002fe400078e007e */
[----:B------:R-:W-:-:S03]  /*b420*/  @P1 IMAD.MOV.U32 R125, RZ, RZ, R127 ;  /* 0x000000ffff7d1224 */ /* 0x000fc600078e007f */
[----:B----4-:R-:W-:Y:S02]  /*b430*/  @P0 IMAD.MOV.U32 R126, RZ, RZ, R0 ;  /* 0x000000ffff7e0224 */ /* 0x010fe400078e0000 */
[----:B------:R-:W4:Y:S01]  /*b440*/  LDL R0, [R1+0x140] ;  /* 0x0001400001007983 */ /* 0x000f220000100800 */
[----:B--2---:R-:W-:-:S03]  /*b450*/  @P0 IMAD.MOV.U32 R127, RZ, RZ, R113 ;  /* 0x000000ffff7f0224 */ /* 0x004fc600078e0071 */
[----:B------:R-:W2:Y:S01]  /*b460*/  LDL R113, [R1+0x13c] ;  /* 0x00013c0001717983 */ /* 0x000ea20000100800 */
[----:B------:R-:W-:-:S06]  /*b470*/  PRMT R123, RZ, 0x7610, R123 ;  /* 0x00007610ff7b7816 */ /* 0x000fcc000000007b */
[----:B------:R1:W2:Y:S01]  /*b480*/  @P1 LDG.E.U16 R123, desc[UR6][R124.64] ;  /* 0x000000067c7b1981 */ /* 0x0002a2000c1e1500 */
[----:B------:R-:W-:Y:S02]  /*b490*/  ISETP.GT.AND P1, PT, R130, 0x79, PT ;  /* 0x000000798200780c */ /* 0x000fe40003f24270 */
[----:B-1----:R-:W-:-:S06]  /*b4a0*/  PRMT R124, RZ, 0x7610, R124 ;  /* 0x00007610ff7c7816 */ /* 0x002fcc000000007c */
[----:B------:R3:W2:Y:S01]  /*b4b0*/  @P0 LDG.E.U16 R124, desc[UR6][R126.64] ;  /* 0x000000067e7c0981 */ /* 0x0006a2000c1e1500 */
[----:B------:R-:W-:-:S04]  /*b4c0*/  ISETP.GT.AND P0, PT, R130, 0x7a, PT ;  /* 0x0000007a8200780c */ /* 0x000fc80003f04270 */
[----:B---3--:R-:W-:Y:S02]  /*b4d0*/  @P1 IMAD.MOV.U32 R126, RZ, RZ, R128 ;  /* 0x000000ffff7e1224 */ /* 0x008fe400078e0080 */
[----:B------:R-:W-:Y:S01]  /*b4e0*/  @P1 IMAD.MOV.U32 R127, RZ, RZ, R129 ;  /* 0x000000ffff7f1224 */ /* 0x000fe200078e0081 */
[----:B------:R-:W3:Y:S04]  /*b4f0*/  LDL R128, [R1+0x138] ;  /* 0x0001380001807983 */ /* 0x000ee80000100800 */
[----:B------:R-:W3:Y:S04]  /*b500*/  LDL R129, [R1+0x134] ;  /* 0x0001340001817983 */ /* 0x000ee80000100800 */
[----:B------:R1:W3:Y:S01]  /*b510*/  @P1 LDG.E.U16 R183, desc[UR6][R126.64] ;  /* 0x000000067eb71981 */ /* 0x0002e2000c1e1500 */
[----:B------:R-:W-:Y:S01]  /*b520*/  ISETP.GT.AND P1, PT, R130, 0x7b, PT ;  /* 0x0000007b8200780c */ /* 0x000fe20003f24270 */
[----:B-1----:R-:W-:-:S02]  /*b530*/  @P0 IMAD.MOV.U32 R126, RZ, RZ, R131 ;  /* 0x000000ffff7e0224 */ /* 0x002fc400078e0083 */
[----:B------:R-:W-:Y:S01]  /*b540*/  @P0 IMAD.MOV.U32 R127, RZ, RZ, R132 ;  /* 0x000000ffff7f0224 */ /* 0x000fe200078e0084 */
[----:B------:R-:W3:Y:S04]  /*b550*/  LDL R131, [R1+0x128] ;  /* 0x0001280001837983 */ /* 0x000ee80000100800 */
[----:B------:R-:W3:Y:S04]  /*b560*/  LDL R132, [R1+0x124] ;  /* 0x0001240001847983 */ /* 0x000ee80000100800 */
[----:B------:R4:W3:Y:S02]  /*b570*/  @P0 LDG.E.U16 R167, desc[UR6][R126.64] ;  /* 0x000000067ea70981 */ /* 0x0008e4000c1e1500 */
[----:B----4-:R-:W-:-:S02]  /*b580*/  @P1 IMAD.MOV.U32 R126, RZ, RZ, R0 ;  /* 0x000000ffff7e1224 */ /* 0x010fc400078e0000 */
[----:B------:R-:W4:Y:S01]  /*b590*/  LDL R0, [R1+0x120] ;  /* 0x0001200001007983 */ /* 0x000f220000100800 */
[----:B--2---:R-:W-:-:S03]  /*b5a0*/  @P1 IMAD.MOV.U32 R127, RZ, RZ, R113 ;  /* 0x000000ffff7f1224 */ /* 0x004fc600078e0071 */
[----:B------:R-:W2:Y:S01]  /*b5b0*/  LDL R113, [R1+0x11c] ;  /* 0x00011c0001717983 */ /* 0x000ea20000100800 */
[----:B------:R-:W-:Y:S02]  /*b5c0*/  PRMT R125, RZ, 0x7610, R125 ;  /* 0x00007610ff7d7816 */ /* 0x000fe4000000007d */
[----:B------:R-:W-:-:S04]  /*b5d0*/  ISETP.GT.AND P0, PT, R130, 0x7c, PT ;  /* 0x0000007c8200780c */ /* 0x000fc80003f04270 */
[----:B------:R1:W2:Y:S01]  /*b5e0*/  @P1 LDG.E.U16 R125, desc[UR6][R126.64] ;  /* 0x000000067e7d1981 */ /* 0x0002a2000c1e1500 */
[C---:B------:R-:W-:Y:S02]  /*b5f0*/  ISETP.GT.AND P1, PT, R130.reuse, 0x7d, PT ;  /* 0x0000007d8200780c */ /* 0x040fe40003f24270 */
[----:B------:R-:W-:Y:S02]  /*b600*/  ISETP.GT.AND P2, PT, R130, 0x7e, PT ;  /* 0x0000007e8200780c */ /* 0x000fe40003f44270 */
[----:B-1----:R-:W-:Y:S02]  /*b610*/  PRMT R126, RZ, 0x7610, R126 ;  /* 0x00007610ff7e7816 */ /* 0x002fe4000000007e */
[----:B------:R-:W-:Y:S02]  /*b620*/  PRMT R127, RZ, 0x7610, R127 ;  /* 0x00007610ff7f7816 */ /* 0x000fe4000000007f */
[----:B0-----:R-:W-:Y:S02]  /*b630*/  LOP3.LUT R133, R133, 0x7f, RZ, 0xc0, !PT ;  /* 0x0000007f85857812 */ /* 0x001fe400078ec0ff */
[----:B---3--:R0:W3:Y:S03]  /*b640*/  @P0 LDG.E.U16 R126, desc[UR6][R128.64] ;  /* 0x00000006807e0981 */ /* 0x0080e6000c1e1500 */
[----:B0-----:R-:W-:-:S02]  /*b650*/  @P1 IMAD.MOV.U32 R128, RZ, RZ, R134 ;  /* 0x000000ffff801224 */ /* 0x001fc400078e0086 */
[----:B------:R-:W-:Y:S01]  /*b660*/  @P1 IMAD.MOV.U32 R129, RZ, RZ, R135 ;  /* 0x000000ffff811224 */ /* 0x000fe200078e0087 */
[----:B------:R-:W-:Y:S01]  /*b670*/  ISETP.GE.AND P0, PT, R133, R130, PT ;  /* 0x000000828500720c */ /* 0x000fe20003f06270 */
[----:B------:R-:W3:Y:S04]  /*b680*/  LDL R135, [R1+0xd4] ;  /* 0x0000d40001877983 */ /* 0x000ee80000100800 */
[----:B------:R0:W3:Y:S01]  /*b690*/  @P1 LDG.E.U16 R127, desc[UR6][R128.64] ;  /* 0x00000006807f1981 */ /* 0x0000e2000c1e1500 */
[----:B------:R-:W-:Y:S01]  /*b6a0*/  ISETP.GT.AND P1, PT, R130, 0x7f, PT ;  /* 0x0000007f8200780c */ /* 0x000fe20003f24270 */
[----:B------:R-:W-:Y:S02]  /*b6b0*/  @P2 IMAD.MOV.U32 R130, RZ, RZ, R131 ;  /* 0x000000ffff822224 */ /* 0x000fe400078e0083 */
[----:B------:R-:W3:Y:S01]  /*b6c0*/  LDL R134, [R1+0xd8] ;  /* 0x0000d80001867983 */ /* 0x000ee20000100800 */
[----:B------:R-:W-:Y:S01]  /*b6d0*/  @P2 IMAD.MOV.U32 R131, RZ, RZ, R132 ;  /* 0x000000ffff832224 */ /* 0x000fe200078e0084 */
[----:B0-----:R-:W-:-:S06]  /*b6e0*/  PRMT R128, RZ, 0x7610, R128 ;  /* 0x00007610ff807816 */ /* 0x001fcc0000000080 */
[----:B------:R4:W3:Y:S02]  /*b6f0*/  @P2 LDG.E.U16 R128, desc[UR6][R130.64] ;  /* 0x0000000682802981 */ /* 0x0008e4000c1e1500 */
[----:B----4-:R-:W-:Y:S02]  /*b700*/  @P1 IMAD.MOV.U32 R130, RZ, RZ, R0 ;  /* 0x000000ffff821224 */ /* 0x010fe400078e0000 */
[----:B------:R-:W4:Y:S01]  /*b710*/  LDL R0, [R1+0x58] ;  /* 0x0000580001007983 */ /* 0x000f220000100800 */
[----:B--2---:R-:W-:-:S03]  /*b720*/  @P1 IMAD.MOV.U32 R131, RZ, RZ, R113 ;  /* 0x000000ffff831224 */ /* 0x004fc600078e0071 */
[----:B------:R-:W2:Y:S01]  /*b730*/  LDL R113, [R1+0x48] ;  /* 0x0000480001717983 */ /* 0x000ea20000100800 */
[----:B------:R-:W-:-:S06]  /*b740*/  PRMT R129, RZ, 0x7610, R129 ;  /* 0x00007610ff817816 */ /* 0x000fcc0000000081 */
[----:B------:R0:W2:Y:S01]  /*b750*/  @P1 LDG.E.U16 R129, desc[UR6][R130.64] ;  /* 0x0000000682811981 */ /* 0x0000a2000c1e1500 */
[----:B------:R-:W-:Y:S01]  /*b760*/  BAR.SYNC.DEFER_BLOCKING 0x0 ;  /* 0x0000000000007b1d */ /* 0x000fe20000010000 */
[----:B------:R-:W-:Y:S02]  /*b770*/  @!P0 IMAD.MOV.U32 R132, RZ, RZ, R22 ;  /* 0x000000ffff848224 */ /* 0x000fe400078e0016 */
[----:B------:R-:W-:Y:S01]  /*b780*/  @!P0 IMAD.MOV.U32 R133, RZ, RZ, R12 ;  /* 0x000000ffff858224 */ /* 0x000fe200078e000c */
[----:B0-----:R-:W-:Y:S02]  /*b790*/  PRMT R130, RZ, 0x7610, R130 ;  /* 0x00007610ff827816 */ /* 0x001fe40000000082 */
[----:B------:R-:W-:-:S04]  /*b7a0*/  PRMT R131, RZ, 0x7610, R131 ;  /* 0x00007610ff837816 */ /* 0x000fc80000000083 */
[----:B------:R0:W2:Y:S02]  /*b7b0*/  @!P0 LDG.E.U16 R130, desc[UR6][R132.64] ;  /* 0x0000000684828981 */ /* 0x0000a4000c1e1500 */
[----:B0-----:R-:W-:Y:S02]  /*b7c0*/  @!P0 IMAD.MOV.U32 R132, RZ, RZ, R138 ;  /* 0x000000ffff848224 */ /* 0x001fe400078e008a */
[----:B------:R-:W-:-:S05]  /*b7d0*/  @!P0 IMAD.MOV.U32 R133, RZ, RZ, R139 ;  /* 0x000000ffff858224 */ /* 0x000fca00078e008b */
[----:B------:R0:W2:Y:S02]  /*b7e0*/  @!P0 LDG.E.U16 R131, desc[UR6][R132.64] ;  /* 0x0000000684838981 */ /* 0x0000a4000c1e1500 */
[----:B0-----:R-:W-:Y:S02]  /*b7f0*/  PRMT R132, RZ, 0x7610, R132 ;  /* 0x00007610ff847816 */ /* 0x001fe40000000084 */
[----:B------:R-:W-:-:S04]  /*b800*/  PRMT R133, RZ, 0x7610, R133 ;  /* 0x00007610ff857816 */ /* 0x000fc80000000085 */
[----:B---3--:R0:W3:Y:S02]  /*b810*/  @!P0 LDG.E.U16 R132, desc[UR6][R134.64] ;  /* 0x0000000686848981 */ /* 0x0080e4000c1e1500 */
[----:B0-----:R-:W-:Y:S02]  /*b820*/  @!P0 IMAD.MOV.U32 R134, RZ, RZ, R136 ;  /* 0x000000ffff868224 */ /* 0x001fe400078e0088 */
[----:B------:R-:W-:-:S05]  /*b830*/  @!P0 IMAD.MOV.U32 R135, RZ, RZ, R137 ;  /* 0x000000ffff878224 */ /* 0x000fca00078e0089 */
[----:B------:R0:W3:Y:S02]  /*b840*/  @!P0 LDG.E.U16 R133, desc[UR6][R134.64] ;  /* 0x0000000686858981 */ /* 0x0000e4000c1e1500 */
[----:B0-----:R-:W-:Y:S02]  /*b850*/  PRMT R134, RZ, 0x7610, R134 ;  /* 0x00007610ff867816 */ /* 0x001fe40000000086 */
[----:B------:R-:W-:Y:S01]  /*b860*/  PRMT R135, RZ, 0x7610, R135 ;  /* 0x00007610ff877816 */ /* 0x000fe20000000087 */
[----:B------:R0:W-:Y:S04]  /*b870*/  STL [R1+0x584], R22 ;  /* 0x0005841601007387 */ /* 0x0001e80000100800 */
[----:B------:R1:W-:Y:S01]  /*b880*/  STL [R1+0x580], R12 ;  /* 0x0005800c01007387 */ /* 0x0003e20000100800 */
[----:B------:R-:W-:-:S02]  /*b890*/  @!P0 IMAD.MOV.U32 R138, RZ, RZ, R209 ;  /* 0x000000ffff8a8224 */ /* 0x000fc400078e00d1 */
[----:B------:R-:W-:Y:S01]  /*b8a0*/  @!P0 IMAD.MOV.U32 R139, RZ, RZ, R204 ;  /* 0x000000ffff8b8224 */ /* 0x000fe200078e00cc */
[----:B0-----:R-:W3:Y:S04]  /*b8b0*/  LDL R22, [R1+0x8c] ;  /* 0x00008c0001167983 */ /* 0x001ee80000100800 */
[----:B-1----:R-:W3:Y:S04]  /*b8c0*/  LDL R12, [R1+0x90] ;  /* 0x00009000010c7983 */ /* 0x002ee80000100800 */
[----:B------:R0:W-:Y:S02]  /*b8d0*/  STS.U16 [R2+UR4], R140 ;  /* 0x0000008c02007988 */ /* 0x0001e40008000404 */
[----:B0-----:R-:W-:-:S02]  /*b8e0*/  @!P0 IMAD.MOV.U32 R140, RZ, RZ, R96 ;  /* 0x000000ffff8c8224 */ /* 0x001fc400078e0060 */
[----:B----4-:R-:W-:Y:S02]  /*b8f0*/  @!P0 IMAD.MOV.U32 R136, RZ, RZ, R0 ;  /* 0x000000ffff888224 */ /* 0x010fe400078e0000 */
[----:B------:R-:W4:Y:S01]  /*b900*/  LDL R0, [R1+0x44] ;  /* 0x0000440001007983 */ /* 0x000f220000100800 */
[----:B--2---:R-:W-:-:S03]  /*b910*/  @!P0 IMAD.MOV.U32 R137, RZ, RZ, R113 ;  /* 0x000000ffff898224 */ /* 0x004fc600078e0071 */
[----:B------:R-:W2:Y:S04]  /*b920*/  LDL R113, [R1+0xd0] ;  /* 0x0000d00001717983 */ /* 0x000ea80000100800 */
[----:B------:R0:W3:Y:S04]  /*b930*/  @!P0 LDG.E.U16 R134, desc[UR6][R136.64] ;  /* 0x0000000688868981 */ /* 0x0000e8000c1e1500 */
[----:B------:R1:W-:Y:S01]  /*b940*/  STL [R1+0x5a0], R252 ;  /* 0x0005a0fc01007387 */ /* 0x0003e20000100800 */
[----:B0-----:R-:W-:Y:S02]  /*b950*/  @!P0 IMAD.MOV.U32 R136, RZ, RZ, R252 ;  /* 0x000000ffff888224 */ /* 0x001fe400078e00fc */
[----:B------:R-:W-:Y:S01]  /*b960*/  @!P0 IMAD.MOV.U32 R137, RZ, RZ, R249 ;  /* 0x000000ffff898224 */ /* 0x000fe200078e00f9 */
[----:B-1----:R-:W4:Y:S04]  /*b970*/  LDL R252, [R1+0xcc] ;  /* 0x0000cc0001fc7983 */ /* 0x002f280000100800 */
[----:B------:R0:W3:Y:S04]  /*b980*/  @!P0 LDG.E.U16 R135, desc[UR6][R136.64] ;  /* 0x0000000688878981 */ /* 0x0000e8000c1e1500 */
[----:B------:R1:W-:Y:S01]  /*b990*/  STL [R1+0x588], R249 ;  /* 0x000588f901007387 */ /* 0x0003e20000100800 */
[----:B0-----:R-:W-:-:S03]  /*b9a0*/  PRMT R136, RZ, 0x7610, R136 ;  /* 0x00007610ff887816 */ /* 0x001fc60000000088 */
[----:B-1----:R-:W3:Y:S04]  /*b9b0*/  LDL.LU R249, [R1+0x18] ;  /* 0x0000180001f97983 */ /* 0x002ee80000300800 */
[----:B------:R0:W-:Y:S04]  /*b9c0*/  STL [R1+0x590], R209 ;  /* 0x000590d101007387 */ /* 0x0001e80000100800 */
[----:B------:R1:W3:Y:S04]  /*b9d0*/  @!P0 LDG.E.U16 R136, desc[UR6][R138.64] ;  /* 0x000000068a888981 */ /* 0x0002e8000c1e1500 */
[----:B0-----:R-:W3:Y:S04]  /*b9e0*/  LDL.LU R209, [R1+0x30] ;  /* 0x0000300001d17983 */ /* 0x001ee80000300800 */
[----:B------:R0:W-:Y:S01]  /*b9f0*/  STL [R1+0x58c], R204 ;  /* 0x00058ccc01007387 */ /* 0x0001e20000100800 */
[----:B-1----:R-:W-:-:S02]  /*ba00*/  @!P0 IMAD.MOV.U32 R138, RZ, RZ, R104 ;  /* 0x000000ffff8a8224 */ /* 0x002fc400078e0068 */
[----:B------:R-:W-:Y:S01]  /*ba10*/  @!P0 IMAD.MOV.U32 R139, RZ, RZ, R17 ;  /* 0x000000ffff8b8224 */ /* 0x000fe200078e0011 */
[----:B0-----:R-:W3:Y:S04]  /*ba20*/  LDL.LU R204, [R1+0x28] ;  /* 0x0000280001cc7983 */ /* 0x001ee80000300800 */
[----:B------:R0:W-:Y:S04]  /*ba30*/  STL [R1+0x598], R104 ;  /* 0x0005986801007387 */ /* 0x0001e80000100800 */
[----:B0-----:R-:W3:Y:S04]  /*ba40*/  LDL.LU R104, [R1+0x40] ;  /* 0x0000400001687983 */ /* 0x001ee80000300800 */
[----:B------:R0:W-:Y:S04]  /*ba50*/  STL [R1+0x594], R17 ;  /* 0x0005941101007387 */ /* 0x0001e80000100800 */
[----:B0-----:R-:W3:Y:S04]  /*ba60*/  LDL R17, [R1+0x110] ;  /* 0x0001100001117983 */ /* 0x001ee80000100800 */
[----:B------:R0:W-:Y:S04]  /*ba70*/  STL [R1+0x5a4], R96 ;  /* 0x0005a46001007387 */ /* 0x0001e80000100800 */
[----:B0-----:R-:W3:Y:S01]  /*ba80*/  LDL R96, [R1+0x10c] ;  /* 0x00010c0001607983 */ /* 0x001ee20000100800 */
[----:B------:R-:W-:Y:S01]  /*ba90*/  PRMT R137, RZ, 0x7610, R137 ;  /* 0x00007610ff897816 */ /* 0x000fe20000000089 */
[----:B------:R-:W-:-:S05]  /*baa0*/  @!P0 IMAD.MOV.U32 R141, RZ, RZ, R6 ;  /* 0x000000ffff8d8224 */ /* 0x000fca00078e0006 */
[----:B------:R0:W3:Y:S02]  /*bab0*/  @!P0 LDG.E.U16 R137, desc[UR6][R138.64] ;  /* 0x000000068a898981 */ /* 0x0000e4000c1e1500 */
[----:B0-----:R-:W-:Y:S02]  /*bac0*/  PRMT R138, RZ, 0x7610, R138 ;  /* 0x00007610ff8a7816 */ /* 0x001fe4000000008a */
[----:B------:R-:W-:-:S04]  /*bad0*/  PRMT R139, RZ, 0x7610, R139 ;  /* 0x00007610ff8b7816 */ /* 0x000fc8000000008b */
[----:B------:R3:W3:Y:S04]  /*bae0*/  @!P0 LDG.E.U16 R138, desc[UR6][R140.64] ;  /* 0x000000068c8a8981 */ /* 0x0006e8000c1e1500 */
[----:B------:R-:W-:Y:S04]  /*baf0*/  STS.U16 [R2+UR4+0x400], R143 ;  /* 0x0004008f02007988 */ /* 0x000fe80008000404 */
[----:B------:R-:W-:Y:S04]  /*bb00*/  STS.U16 [R2+UR4+0x800], R142 ;  /* 0x0008008e02007988 */ /* 0x000fe80008000404 */
[----:B------:R0:W-:Y:S04]  /*bb10*/  STL [R1+0x59c], R6 ;  /* 0x00059c0601007387 */ /* 0x0001e80000100800 */
[----:B------:R1:W-:Y:S04]  /*bb20*/  STS.U16 [R2+UR4+0x1000], R144 ;  /* 0x0010009002007988 */ /* 0x0003e80008000404 */
[----:B0-----:R-:W3:Y:S01]  /*bb30*/  LDL R6, [R1+0xc8] ;  /* 0x0000c80001067983 */ /* 0x001ee20000100800 */
[----:B--2---:R-:W-:-:S02]  /*bb40*/  @!P0 IMAD.MOV.U32 R142, RZ, RZ, R113 ;  /* 0x000000ffff8e8224 */ /* 0x004fc400078e0071 */
[----:B----4-:R-:W-:Y:S02]  /*bb50*/  @!P0 IMAD.MOV.U32 R143, RZ, RZ, R252 ;  /* 0x000000ffff8f8224 */ /* 0x010fe400078e00fc */
[----:B-1----:R-:W-:Y:S02]  /*bb60*/  @!P0 IMAD.MOV.U32 R144, RZ, RZ, R0 ;  /* 0x000000ffff908224 */ /* 0x002fe400078e0000 */
[----:B------:R-:W2:Y:S01]  /*bb70*/  LDL R0, [R1+0x88] ;  /* 0x0000880001007983 */ /* 0x000ea20000100800 */
[----:B---3--:R-:W-:-:S03]  /*bb80*/  @!P0 IMAD.MOV.U32 R140, RZ, RZ, R17 ;  /* 0x000000ffff8c8224 */ /* 0x008fc600078e0011 */
[----:B------:R-:W3:Y:S01]  /*bb90*/  LDL R17, [R1+0x108] ;  /* 0x0001080001117983 */ /* 0x000ee20000100800 */
[----:B------:R-:W-:-:S05]  /*bba0*/  @!P0 IMAD.MOV.U32 R141, RZ, RZ, R96 ;  /* 0x000000ffff8d8224 */ /* 0x000fca00078e0060 */
[----:B------:R0:W4:Y:S02]  /*bbb0*/  @!P0 LDG.E.U16 R139, desc[UR6][R140.64] ;  /* 0x000000068c8b8981 */ /* 0x000124000c1e1500 */
[----:B0-----:R-:W-:-:S06]  /*bbc0*/  PRMT R140, RZ, 0x7610, R140 ;  /* 0x00007610ff8c7816 */ /* 0x001fcc000000008c */
[----:B------:R0:W4:Y:S02]  /*bbd0*/  @!P0 LDG.E.U16 R140, desc[UR6][R142.64] ;  /* 0x000000068e8c8981 */ /* 0x000124000c1e1500 */
[----:B0-----:R-:W-:Y:S02]  /*bbe0*/  @!P0 IMAD.MOV.U32 R143, RZ, RZ, R22 ;  /* 0x000000ffff8f8224 */ /* 0x001fe400078e0016 */
[----:B------:R-:W2:Y:S01]  /*bbf0*/  LDL R22, [R1+0x104] ;  /* 0x0001040001167983 */ /* 0x000ea20000100800 */
[----:B------:R-:W-:-:S03]  /*bc00*/  @!P0 IMAD.MOV.U32 R142, RZ, RZ, R12 ;  /* 0x000000ffff8e8224 */ /* 0x000fc600078e000c */
[----:B------:R-:W4:Y:S01]  /*bc10*/  LDL R12, [R1+0xc4] ;  /* 0x0000c400010c7983 */ /* 0x000f220000100800 */
[----:B------:R-:W-:-:S03]  /*bc20*/  PRMT R141, RZ, 0x7610, R141 ;  /* 0x00007610ff8d7816 */ /* 0x000fc6000000008d */
[----:B------:R0:W-:Y:S04]  /*bc30*/  STS.U16 [R2+UR4+0xc00], R145 ;  /* 0x000c009102007988 */ /* 0x0001e80008000404 */
[----:B------:R1:W4:Y:S01]  /*bc40*/  @!P0 LDG.E.U16 R141, desc[UR6][R142.64] ;  /* 0x000000068e8d8981 */ /* 0x000322000c1e1500 */
[----:B0-----:R-:W-:Y:S01]  /*bc50*/  @!P0 IMAD.MOV.U32 R145, RZ, RZ, R104 ;  /* 0x000000ffff918224 */ /* 0x001fe200078e0068 */
[----:B-1----:R-:W-:Y:S02]  /*bc60*/  PRMT R142, RZ, 0x7610, R142 ;  /* 0x00007610ff8e7816 */ /* 0x002fe4000000008e */
[----:B------:R-:W-:-:S04]  /*bc70*/  PRMT R143, RZ, 0x7610, R143 ;  /* 0x00007610ff8f7816 */ /* 0x000fc8000000008f */
[----:B------:R0:W4:Y:S04]  /*bc80*/  @!P0 LDG.E.U16 R142, desc[UR6][R144.64] ;  /* 0x00000006908e8981 */ /* 0x000128000c1e1500 */
[----:B------:R1:W-:Y:S01]  /*bc90*/  STL [R1+0x5a8], R104 ;  /* 0x0005a86801007387 */ /* 0x0003e20000100800 */
[----:B0-----:R-:W-:Y:S02]  /*bca0*/  @!P0 IMAD.MOV.U32 R144, RZ, RZ, R241 ;  /* 0x000000ffff908224 */ /* 0x001fe400078e00f1 */
[----:B------:R-:W-:Y:S01]  /*bcb0*/  @!P0 IMAD.MOV.U32 R145, RZ, RZ, R240 ;  /* 0x000000ffff918224 */ /* 0x000fe200078e00f0 */
[----:B------:R0:W-:Y:S04]  /*bcc0*/  STS.U16 [R2+UR4+0x1400], R147 ;  /* 0x0014009302007988 */ /* 0x0001e80008000404 */
[----:B------:R0:W4:Y:S04]  /*bcd0*/  @!P0 LDG.E.U16 R143, desc[UR6][R144.64] ;  /* 0x00000006908f8981 */ /* 0x000128000c1e1500 */
[----:B-1----:R-:W4:Y:S01]  /*bce0*/  LDL.LU R104, [R1+0x24] ;  /* 0x0000240001687983 */ /* 0x002f220000300800 */
[----:B0-----:R-:W-:-:S03]  /*bcf0*/  @!P0 IMAD.MOV.U32 R147, RZ, RZ, R202 ;  /* 0x000000ffff938224 */ /* 0x001fc600078e00ca */
[----:B------:R0:W-:Y:S01]  /*bd00*/  STS.U16 [R2+UR4+0x1800], R146 ;  /* 0x0018009202007988 */ /* 0x0001e20008000404 */
[----:B------:R-:W-:-:S03]  /*bd10*/  PRMT R144, RZ, 0x7610, R144 ;  /* 0x00007610ff907816 */ /* 0x000fc60000000090 */
[----:B------:R1:W-:Y:S01]  /*bd20*/  STL [R1+0x5b0], R241 ;  /* 0x0005b0f101007387 */ /* 0x0003e20000100800 */
[----:B0-----:R-:W-:-:S03]  /*bd30*/  @!P0 IMAD.MOV.U32 R146, RZ, RZ, R203 ;  /* 0x000000ffff928224 */ /* 0x001fc600078e00cb */
[----:B-1----:R-:W4:Y:S04]  /*bd40*/  LDL.LU R241, [R1+0x2c] ;  /* 0x00002c0001f17983 */ /* 0x002f280000300800 */
[----:B------:R-:W-:Y:S04]  /*bd50*/  STL [R1+0x5ac], R240 ;  /* 0x0005acf001007387 */ /* 0x000fe80000100800 */
[----:B------:R0:W-:Y:S04]  /*bd60*/  STL [R1+0x5b8], R203 ;  /* 0x0005b8cb01007387 */ /* 0x0001e80000100800 */
[----:B------:R1:W4:Y:S04]  /*bd70*/  @!P0 LDG.E.U16 R144, desc[UR6][R146.64] ;  /* 0x0000000692908981 */ /* 0x000328000c1e1500 */
[----:B0-----:R-:W4:Y:S04]  /*bd80*/  LDL.LU R203, [R1+0x38] ;  /* 0x0000380001cb7983 */ /* 0x001f280000300800 */
[----:B------:R-:W-:Y:S01]  /*bd90*/  STL [R1+0x5b4], R202 ;  /* 0x0005b4ca01007387 */ /* 0x000fe20000100800 */
[----:B-1----:R-:W-:-:S03]  /*bda0*/  @!P0 IMAD.MOV.U32 R146, RZ, RZ, R103 ;  /* 0x000000ffff928224 */ /* 0x002fc600078e0067 */
[----:B------:R0:W-:Y:S01]  /*bdb0*/  STL [R1+0x5c0], R103 ;  /* 0x0005c06701007387 */ /* 0x0001e20000100800 */
[----:B------:R-:W-:-:S03]  /*bdc0*/  @!P0 IMAD.MOV.U32 R147, RZ, RZ, R15 ;  /* 0x000000ffff938224 */ /* 0x000fc600078e000f */
[----:B------:R1:W-:Y:S04]  /*bdd0*/  STS.U16 [R2+UR4+0x1c00], R149 ;  /* 0x001c009502007988 */ /* 0x0003e80008000404 */
[----:B0-----:R-:W4:Y:S04]  /*bde0*/  LDL.LU R103, [R1+0x7c] ;  /* 0x00007c0001677983 */ /* 0x001f280000300800 */
[----:B------:R0:W-:Y:S01]  /*bdf0*/  STL [R1+0x5bc], R15 ;  /* 0x0005bc0f01007387 */ /* 0x0001e20000100800 */
[----:B-1----:R-:W-:-:S03]  /*be00*/  @!P0 IMAD.MOV.U32 R149, RZ, RZ, R5 ;  /* 0x000000ffff958224 */ /* 0x002fc600078e0005 */
[----:B0-----:R-:W4:Y:S04]  /*be10*/  LDL.LU R15, [R1+0x74] ;  /* 0x00007400010f7983 */ /* 0x001f280000300800 */
[----:B------:R-:W-:Y:S04]  /*be20*/  STL [R1+0x5c8], R95 ;  /* 0x0005c85f01007387 */ /* 0x000fe80000100800 */
[----:B------:R0:W-:Y:S04]  /*be30*/  STL [R1+0x5c4], R5 ;  /* 0x0005c40501007387 */ /* 0x0001e80000100800 */
[----:B0-----:R-:W4:Y:S01]  /*be40*/  LDL.LU R5, [R1+0x84] ;  /* 0x0000840001057983 */ /* 0x001f220000300800 */
[----:B------:R-:W-:-:S03]  /*be50*/  PRMT R145, RZ, 0x7610, R145 ;  /* 0x00007610ff917816 */ /* 0x000fc60000000091 */
[----:B------:R0:W-:Y:S04]  /*be60*/  STS.U16 [R2+UR4+0x2000], R148 ;  /* 0x0020009402007988 */ /* 0x0001e80008000404 */
[----:B------:R1:W4:Y:S01]  /*be70*/  @!P0 LDG.E.U16 R145, desc[UR6][R146.64] ;  /* 0x0000000692918981 */ /* 0x000322000c1e1500 */
[----:B0-----:R-:W-:Y:S01]  /*be80*/  @!P0 IMAD.MOV.U32 R148, RZ, RZ, R95 ;  /* 0x000000ffff948224 */ /* 0x001fe200078e005f */
[----:B-1----:R-:W-:Y:S02]  /*be90*/  PRMT R146, RZ, 0x7610, R146 ;  /* 0x00007610ff927816 */ /* 0x002fe40000000092 */
[----:B------:R-:W-:-:S04]  /*bea0*/  PRMT R147, RZ, 0x7610, R147 ;  /* 0x00007610ff937816 */ /* 0x000fc80000000093 */
[----:B------:R3:W4:Y:S04]  /*beb0*/  @!P0 LDG.E.U16 R146, desc[UR6][R148.64] ;  /* 0x0000000694928981 */ /* 0x000728000c1e1500 */
[----:B------:R-:W-:Y:S04]  /*bec0*/  STS.U16 [R2+UR4+0x2400], R151 ;  /* 0x0024009702007988 */ /* 0x000fe80008000404 */
[----:B------:R0:W-:Y:S02]  /*bed0*/  STS.U16 [R2+UR4+0x2800], R150 ;  /* 0x0028009602007988 */ /* 0x0001e40008000404 */
[----:B0-----:R-:W-:-:S02]  /*bee0*/  @!P0 IMAD.MOV.U32 R150, RZ, RZ, R6 ;  /* 0x000000ffff968224 */ /* 0x001fc400078e0006 */
[----:B------:R-:W4:Y:S01]  /*bef0*/  LDL R6, [R1+0x558] ;  /* 0x0005580001067983 */ /* 0x000f220000100800 */
[----:B---3--:R-:W-:-:S03]  /*bf00*/  @!P0 IMAD.MOV.U32 R148, RZ, RZ, R17 ;  /* 0x000000ffff948224 */ /* 0x008fc600078e0011 */
[----:B------:R0:W-:Y:S04]  /*bf10*/  STS.U16 [R2+UR4+0x2c00], R153 ;  /* 0x002c009902007988 */ /* 0x0001e80008000404 */
[----:B------:R-:W-:Y:S04]  /*bf20*/  STS.U16 [R2+UR4+0x3000], R152 ;  /* 0x0030009802007988 */ /* 0x000fe80008000404 */
[----:B------:R-:W3:Y:S01]  /*bf30*/  LDL R17, [R1+0xfc] ;  /* 0x0000fc0001117983 */ /* 0x000ee20000100800 */
[----:B--2---:R-:W-:-:S05]  /*bf40*/  @!P0 IMAD.MOV.U32 R149, RZ, RZ, R22 ;  /* 0x000000ffff958224 */ /* 0x004fca00078e0016 */
[----:B------:R1:W2:Y:S01]  /*bf50*/  @!P0 LDG.E.U16 R147, desc[UR6][R148.64] ;  /* 0x0000000694938981 */ /* 0x0002a2000c1e1500 */
[----:B----4-:R-:W-:Y:S02]  /*bf60*/  @!P0 IMAD.MOV.U32 R151, RZ, RZ, R12 ;  /* 0x000000ffff978224 */ /* 0x010fe400078e000c */
[----:B0-----:R-:W-:Y:S01]  /*bf70*/  @!P0 IMAD.MOV.U32 R153, RZ, RZ, R209 ;  /* 0x000000ffff998224 */ /* 0x001fe200078e00d1 */
[----:B------:R-:W4:Y:S01]  /*bf80*/  LDL R12, [R1+0x100] ;  /* 0x00010000010c7983 */ /* 0x000f220000100800 */
[----:B-1----:R-:W-:-:S06]  /*bf90*/  PRMT R148, RZ, 0x7610, R148 ;  /* 0x00007610ff947816 */ /* 0x002fcc0000000094 */
[----:B------:R0:W2:Y:S02]  /*bfa0*/  @!P0 LDG.E.U16 R148, desc[UR6][R150.64] ;  /* 0x0000000696948981 */ /* 0x0000a4000c1e1500 */
[----:B0-----:R-:W-:Y:S02]  /*bfb0*/  @!P0 IMAD.MOV.U32 R150, RZ, RZ, R0 ;  /* 0x000000ffff968224 */ /* 0x001fe400078e0000 */
[----:B------:R-:W3:Y:S01]  /*bfc0*/  LDL R0, [R1+0xc0] ;  /* 0x0000c00001007983 */ /* 0x000ee20000100800 */
[----:B------:R-:W-:-:S03]  /*bfd0*/  PRMT R149, RZ, 0x7610, R149 ;  /* 0x00007610ff957816 */ /* 0x000fc60000000095 */
[----:B------:R0:W-:Y:S04]  /*bfe0*/  STS.U16 [R2+UR4+0x3400], R155 ;  /* 0x0034009b02007988 */ /* 0x0001e80008000404 */
[----:B------:R1:W-:Y:S01]  /*bff0*/  STS.U16 [R2+UR4+0x3800], R154 ;  /* 0x0038009a02007988 */ /* 0x0003e20008000404 */
[----:B0-----:R-:W-:-:S03]  /*c000*/  @!P0 IMAD.MOV.U32 R155, RZ, RZ, R193 ;  /* 0x000000ffff9b8224 */ /* 0x001fc600078e00c1 */
[----:B------:R-:W-:Y:S01]  /*c010*/  STS.U16 [R2+UR4+0x3c00], R157 ;  /* 0x003c009d02007988 */ /* 0x000fe20008000404 */
[----:B-1----:R-:W-:Y:S02]  /*c020*/  @!P0 IMAD.MOV.U32 R154, RZ, RZ, R196 ;  /* 0x000000ffff9a8224 */ /* 0x002fe400078e00c4 */
[----:B------:R-:W-:Y:S02]  /*c030*/  @!P0 IMAD.MOV.U32 R152, RZ, RZ, R203 ;  /* 0x000000ffff988224 */ /* 0x000fe400078e00cb */
[----:B------:R-:W-:-:S05]  /*c040*/  @!P0 IMAD.MOV.U32 R151, RZ, RZ, R5 ;  /* 0x000000ffff978224 */ /* 0x000fca00078e0005 */
[----:B------:R0:W2:Y:S02]  /*c050*/  @!P0 LDG.E.U16 R149, desc[UR6][R150.64] ;  /* 0x0000000696958981 */ /* 0x0000a4000c1e1500 */
[----:B0-----:R-:W-:Y:S02]  /*c060*/  PRMT R150, RZ, 0x7610, R150 ;  /* 0x00007610ff967816 */ /* 0x001fe40000000096 */
[----:B------:R-:W-:Y:S01]  /*c070*/  PRMT R151, RZ, 0x7610, R151 ;  /* 0x00007610ff977816 */ /* 0x000fe20000000097 */
[----:B------:R-:W-:Y:S04]  /*c080*/  STL [R1+0x5d0], R5 ;  /* 0x0005d00501007387 */ /* 0x000fe80000100800 */
[----:B------:R0:W2:Y:S04]  /*c090*/  @!P0 LDG.E.U16 R150, desc[UR6][R152.64] ;  /* 0x0000000698968981 */ /* 0x0000a8000c1e1500 */
[----:B------:R-:W-:Y:S01]  /*c0a0*/  STL [R1+0x5d4], R203 ;  /* 0x0005d4cb01007387 */ /* 0x000fe20000100800 */
[----:B0-----:R-:W-:-:S02]  /*c0b0*/  @!P0 IMAD.MOV.U32 R152, RZ, RZ, R239 ;  /* 0x000000ffff988224 */ /* 0x001fc400078e00ef */
[----:B------:R-:W-:Y:S01]  /*c0c0*/  @!P0 IMAD.MOV.U32 R153, RZ, RZ, R234 ;  /* 0x000000ffff998224 */ /* 0x000fe200078e00ea */
[----:B------:R-:W-:Y:S04]  /*c0d0*/  STL [R1+0x5cc], R209 ;  /* 0x0005ccd101007387 */ /* 0x000fe80000100800 */
[----:B------:R-:W-:Y:S04]  /*c0e0*/  STL [R1+0x5dc], R239 ;  /* 0x0005dcef01007387 */ /* 0x000fe80000100800 */
[----:B------:R0:W-:Y:S04]  /*c0f0*/  STL [R1+0x5d8], R234 ;  /* 0x0005d8ea01007387 */ /* 0x0001e80000100800 */
[----:B------:R1:W2:Y:S04]  /*c100*/  @!P0 LDG.E.U16 R151, desc[UR6][R152.64] ;  /* 0x0000000698978981 */ /* 0x0002a8000c1e1500 */
[----:B0-----:R-:W2:Y:S01]  /*c110*/  LDL.LU R234, [R1+0x78] ;  /* 0x0000780001ea7983 */ /* 0x001ea20000300800 */
[----:B-1----:R-:W-:-:S03]  /*c120*/  PRMT R152, RZ, 0x7610, R152 ;  /* 0x00007610ff987816 */ /* 0x002fc60000000098 */
[----:B------:R-:W-:Y:S04]  /*c130*/  STL [R1+0x5e4], R196 ;  /* 0x0005e4c401007387 */ /* 0x000fe80000100800 */
[----:B------:R0:W-:Y:S04]  /*c140*/  STL [R1+0x5e0], R193 ;  /* 0x0005e0c101007387 */ /* 0x0001e80000100800 */
[----:B------:R1:W2:Y:S04]  /*c150*/  @!P0 LDG.E.U16 R152, desc[UR6][R154.64] ;  /* 0x000000069a988981 */ /* 0x0002a8000c1e1500 */
[----:B0-----:R-:W2:Y:S04]  /*c160*/  LDL.LU R193, [R1+0x80] ;  /* 0x0000800001c17983 */ /* 0x001ea80000300800 */
[----:B------:R0:W-:Y:S01]  /*c170*/  STL [R1+0x5e8], R2 ;  /* 0x0005e80201007387 */ /* 0x0001e20000100800 */
[----:B-1----:R-:W-:-:S03]  /*c180*/  @!P0 IMAD.MOV.U32 R155, RZ, RZ, R13 ;  /* 0x000000ffff9b8224 */ /* 0x002fc600078e000d */
[----:B0-----:R-:W2:Y:S04]  /*c190*/  LDL.LU R2, [R1+0xb4] ;  /* 0x0000b40001027983 */ /* 0x001ea80000300800 */
[----:B------:R-:W-:Y:S04]  /*c1a0*/  STL [R1+0x5f0], R102 ;  /* 0x0005f06601007387 */ /* 0x000fe80000100800 */
[----:B------:R0:W-:Y:S04]  /*c1b0*/  STL [R1+0x5ec], R13 ;  /* 0x0005ec0d01007387 */ /* 0x0001e80000100800 */
[----:B0-----:R-:W2:Y:S04]  /*c1c0*/  LDL.LU R13, [R1+0xbc] ;  /* 0x0000bc00010d7983 */ /* 0x001ea80000300800 */
[----:B------:R-:W-:Y:S04]  /*c1d0*/  STS.U16 [R6+UR4+0x80], R156 ;  /* 0x0000809c06007988 */ /* 0x000fe80008000404 */
[----:B------:R-:W-:Y:S04]  /*c1e0*/  STS.U16 [R6+UR4+0x480], R159 ;  /* 0x0004809f06007988 */ /* 0x000fe80008000404 */
[----:B------:R-:W-:Y:S04]  /*c1f0*/  STL [R1+0x5f8], R94 ;  /* 0x0005f85e01007387 */ /* 0x000fe80000100800 */
[----:B------:R3:W-:Y:S04]  /*c200*/  STS.U16 [R6+UR4+0x880], R158 ;  /* 0x0008809e06007988 */ /* 0x0007e80008000404 */
[----:B------:R0:W-:Y:S01]  /*c210*/  STL [R1+0x5f4], R4 ;  /* 0x0005f40401007387 */ /* 0x0001e20000100800 */
[----:B---3--:R-:W-:-:S03]  /*c220*/  @!P0 IMAD.MOV.U32 R158, RZ, RZ, R0 ;  /* 0x000000ffff9e8224 */ /* 0x008fc600078e0000 */
[----:B------:R-:W3:Y:S01]  /*c230*/  LDL R0, [R1+0xf8] ;  /* 0x0000f80001007983 */ /* 0x000ee20000100800 */
[----:B------:R-:W-:-:S03]  /*c240*/  @!P0 IMAD.MOV.U32 R157, RZ, RZ, R4 ;  /* 0x000000ffff9d8224 */ /* 0x000fc600078e0004 */
[----:B0-----:R-:W3:Y:S01]  /*c250*/  LDL R4, [R1+0xf4] ;  /* 0x0000f40001047983 */ /* 0x001ee20000100800 */
[----:B------:R-:W-:Y:S01]  /*c260*/  PRMT R153, RZ, 0x7610, R153 ;  /* 0x00007610ff997816 */ /* 0x000fe20000000099 */
[----:B------:R-:W-:Y:S02]  /*c270*/  @!P0 IMAD.MOV.U32 R154, RZ, RZ, R102 ;  /* 0x000000ffff9a8224 */ /* 0x000fe400078e0066 */
[----:B------:R-:W-:-:S03]  /*c280*/  @!P0 IMAD.MOV.U32 R156, RZ, RZ, R94 ;  /* 0x000000ffff9c8224 */ /* 0x000fc600078e005e */
[----:B------:R0:W3:Y:S02]  /*c290*/  @!P0 LDG.E.U16 R153, desc[UR6][R154.64] ;  /* 0x000000069a998981 */ /* 0x0000e4000c1e1500 */
[----:B0-----:R-:W-:Y:S02]  /*c2a0*/  PRMT R154, RZ, 0x7610, R154 ;  /* 0x00007610ff9a7816 */ /* 0x001fe4000000009a */
[----:B------:R-:W-:-:S04]  /*c2b0*/  PRMT R155, RZ, 0x7610, R155 ;  /* 0x00007610ff9b7816 */ /* 0x000fc8000000009b */
[----:B------:R4:W3:Y:S02]  /*c2c0*/  @!P0 LDG.E.U16 R154, desc[UR6][R156.64] ;  /* 0x000000069c9a8981 */ /* 0x0008e4000c1e1500 */
[----:B----4-:R-:W-:Y:S02]  /*c2d0*/  @!P0 IMAD.MOV.U32 R156, RZ, RZ, R12 ;  /* 0x000000ffff9c8224 */ /* 0x010fe400078e000c */
[----:B------:R-:W-:-:S05]  /*c2e0*/  @!P0 IMAD.MOV.U32 R157, RZ, RZ, R17 ;  /* 0x000000ffff9d8224 */ /* 0x000fca00078e0011 */
[----:B------:R0:W4:Y:S02]  /*c2f0*/  @!P0 LDG.E.U16 R155, desc[UR6][R156.64] ;  /* 0x000000069c9b8981 */ /* 0x000124000c1e1500 */
[----:B0-----:R-:W-:Y:S02]  /*c300*/  PRMT R156, RZ, 0x7610, R156 ;  /* 0x00007610ff9c7816 */ /* 0x001fe4000000009c */
[----:B------:R-:W-:Y:S01]  /*c310*/  PRMT R157, RZ, 0x7610, R157 ;  /* 0x00007610ff9d7816 */ /* 0x000fe2000000009d */
[----:B------:R-:W-:Y:S04]  /*c320*/  STS.U16 [R6+UR4+0xc80], R191 ;  /* 0x000c80bf06007988 */ /* 0x000fe80008000404 */
[----:B------:R0:W-:Y:S04]  /*c330*/  STS.U16 [R6+UR4+0x1080], R160 ;  /* 0x001080a006007988 */ /* 0x0001e80008000404 */
[----:B------:R1:W-:Y:S01]  /*c340*/  STS.U16 [R6+UR4+0x1480], R161 ;  /* 0x001480a106007988 */ /* 0x0003e20008000404 */
[----:B0-----:R-:W-:-:S02]  /*c350*/  PRMT R160, RZ, 0x7610, R160 ;  /* 0x00007610ffa07816 */ /* 0x001fc400000000a0 */
[----:B-1----:R-:W-:Y:S01]  /*c360*/  PRMT R161, RZ, 0x7610, R161 ;  /* 0x00007610ffa17816 */ /* 0x002fe200000000a1 */
[----:B------:R0:W-:Y:S04]  /*c370*/  STS.U16 [R6+UR4+0x1880], R162 ;  /* 0x001880a206007988 */ /* 0x0001e80008000404 */
[----:B------:R1:W-:Y:S01]  /*c380*/  STS.U16 [R6+UR4+0x1c80], R163 ;  /* 0x001c80a306007988 */ /* 0x0003e20008000404 */
[----:B0-----:R-:W-:Y:S02]  /*c390*/  PRMT R162, RZ, 0x7610, R162 ;  /* 0x00007610ffa27816 */ /* 0x001fe400000000a2 */
[----:B-1----:R-:W-:Y:S01]  /*c3a0*/  PRMT R163, RZ, 0x7610, R163 ;  /* 0x00007610ffa37816 */ /* 0x002fe200000000a3 */
[----:B------:R0:W-:Y:S02]  /*c3b0*/  STS.U16 [R6+UR4+0x2080], R190 ;  /* 0x002080be06007988 */ /* 0x0001e40008000404 */
[----:B0-----:R-:W-:Y:S01]  /*c3c0*/  PRMT R190, RZ, 0x7610, R190 ;  /* 0x00007610ffbe7816 */ /* 0x001fe200000000be */
[----:B--2---:R-:W-:-:S05]  /*c3d0*/  @!P0 IMAD.MOV.U32 R159, RZ, RZ, R13 ;  /* 0x000000ffff9f8224 */ /* 0x004fca00078e000d */
[----:B------:R0:W2:Y:S02]  /*c3e0*/  @!P0 LDG.E.U16 R156, desc[UR6][R158.64] ;  /* 0x000000069e9c8981 */ /* 0x0000a4000c1e1500 */
[----:B0-----:R-:W-:Y:S02]  /*c3f0*/  @!P0 IMAD.MOV.U32 R158, RZ, RZ, R193 ;  /* 0x000000ffff9e8224 */ /* 0x001fe400078e00c1 */
[----:B------:R-:W-:-:S05]  /*c400*/  @!P0 IMAD.MOV.U32 R159, RZ, RZ, R103 ;  /* 0x000000ffff9f8224 */ /* 0x000fca00078e0067 */
        /* <DEDUP_REMOVED lines=9> */
[----:B------:R0:W2:Y:S04]  /*c4a0*/  @!P0 LDG.E.U16 R162, desc[UR6][R158.64] ;  /* 0x000000069ea28981 */ /* 0x0000a8000c1e1500 */
[----:B------:R-:W-:Y:S01]  /*c4b0*/  STL [R1+0x5fc], R13 ;  /* 0x0005fc0d01007387 */ /* 0x000fe20000100800 */
[----:B0-----:R-:W-:Y:S02]  /*c4c0*/  @!P0 IMAD.MOV.U32 R158, RZ, RZ, R101 ;  /* 0x000000ffff9e8224 */ /* 0x001fe400078e0065 */
[----:B------:R-:W-:Y:S01]  /*c4d0*/  @!P0 IMAD.MOV.U32 R159, RZ, RZ, R11 ;  /* 0x000000ffff9f8224 */ /* 0x000fe200078e000b */
[----:B------:R-:W-:Y:S04]  /*c4e0*/  STL [R1+0x604], R193 ;  /* 0x000604c101007387 */ /* 0x000fe80000100800 */
[----:B------:R0:W2:Y:S04]  /*c4f0*/  @!P0 LDG.E.U16 R163, desc[UR6][R158.64] ;  /* 0x000000069ea38981 */ /* 0x0000a8000c1e1500 */
[----:B------:R1:W-:Y:S01]  /*c500*/  STL [R1+0x600], R103 ;  /* 0x0006006701007387 */ /* 0x0003e20000100800 */
[----:B0-----:R-:W-:-:S02]  /*c510*/  @!P0 IMAD.MOV.U32 R158, RZ, RZ, R93 ;  /* 0x000000ffff9e8224 */ /* 0x001fc400078e005d */
[----:B------:R-:W-:Y:S01]  /*c520*/  @!P0 IMAD.MOV.U32 R159, RZ, RZ, R20 ;  /* 0x000000ffff9f8224 */ /* 0x000fe200078e0014 */
[----:B-1----:R-:W4:Y:S04]  /*c530*/  LDL.LU R103, [R1+0xb8] ;  /* 0x0000b80001677983 */ /* 0x002f280000300800 */
[----:B------:R-:W-:Y:S04]  /*c540*/  STL [R1+0x60c], R241 ;  /* 0x00060cf101007387 */ /* 0x000fe80000100800 */
[----:B------:R-:W-:Y:S04]  /*c550*/  STL [R1+0x608], R204 ;  /* 0x000608cc01007387 */ /* 0x000fe80000100800 */
[----:B------:R0:W-:Y:S04]  /*c560*/  STL [R1+0x614], R233 ;  /* 0x000614e901007387 */ /* 0x0001e80000100800 */
[----:B------:R3:W2:Y:S04]  /*c570*/  @!P0 LDG.E.U16 R190, desc[UR6][R158.64] ;  /* 0x000000069ebe8981 */ /* 0x0006a8000c1e1500 */
[----:B------:R1:W-:Y:S04]  /*c580*/  STL [R1+0x610], R231 ;  /* 0x000610e701007387 */ /* 0x0003e80000100800 */
[----:B------:R-:W4:Y:S01]  /*c590*/  LDL R113, [R1+0x550] ;  /* 0x0005500001717983 */ /* 0x000f220000100800 */
[----:B---3--:R-:W-:-:S03]  /*c5a0*/  @!P0 IMAD.MOV.U32 R158, RZ, RZ, R0 ;  /* 0x000000ffff9e8224 */ /* 0x008fc600078e0000 */
[----:B------:R-:W3:Y:S04]  /*c5b0*/  LDL R0, [R1+0x554] ;  /* 0x0005540001007983 */ /* 0x000ee80000100800 */
[----:B0-----:R-:W2:Y:S04]  /*c5c0*/  LDL.LU R233, [R1+0xf0] ;  /* 0x0000f00001e97983 */ /* 0x001ea80000300800 */
[----:B-1----:R-:W2:Y:S04]  /*c5d0*/  LDL.LU R231, [R1+0xe8] ;  /* 0x0000e80001e77983 */ /* 0x002ea80000300800 */
[----:B------:R-:W2:Y:S01]  /*c5e0*/  LDL.LU R204, [R1+0xec] ;  /* 0x0000ec0001cc7983 */ /* 0x000ea20000300800 */
[----:B------:R-:W-:-:S03]  /*c5f0*/  @!P0 IMAD.MOV.U32 R159, RZ, RZ, R4 ;  /* 0x000000ffff9f8224 */ /* 0x000fc600078e0004 */
[----:B------:R-:W2:Y:S04]  /*c600*/  LDL.LU R193, [R1+0xe4] ;  /* 0x0000e40001c17983 */ /* 0x000ea80000300800 */
[----:B------:R-:W2:Y:S04]  /*c610*/  LDL.LU R94, [R1+0xb0] ;  /* 0x0000b000015e7983 */ /* 0x000ea80000300800 */
[----:B------:R-:W2:Y:S04]  /*c620*/  LDL.LU R4, [R1+0xa8] ;  /* 0x0000a80001047983 */ /* 0x000ea80000300800 */
[----:B------:R-:W2:Y:S04]  /*c630*/  LDL.LU R196, [R1+0xac] ;  /* 0x0000ac0001c47983 */ /* 0x000ea80000300800 */
[----:B------:R-:W2:Y:S04]  /*c640*/  LDL.LU R239, [R1+0xa4] ;  /* 0x0000a40001ef7983 */ /* 0x000ea80000300800 */
[----:B------:R-:W-:Y:S04]  /*c650*/  STS.U16 [R6+UR4+0x2480], R189 ;  /* 0x002480bd06007988 */ /* 0x000fe80008000404 */
[----:B------:R-:W2:Y:S04]  /*c660*/  LDL.LU R5, [R1+0x70] ;  /* 0x0000700001057983 */ /* 0x000ea80000300800 */
[----:B------:R-:W-:Y:S04]  /*c670*/  STS.U16 [R6+UR4+0x2880], R188 ;  /* 0x002880bc06007988 */ /* 0x000fe80008000404 */
[----:B------:R-:W2:Y:S04]  /*c680*/  LDL.LU R209, [R1+0x68] ;  /* 0x0000680001d17983 */ /* 0x000ea80000300800 */
[----:B------:R-:W-:Y:S04]  /*c690*/  STS.U16 [R6+UR4+0x2c80], R187 ;  /* 0x002c80bb06007988 */ /* 0x000fe80008000404 */
[----:B------:R-:W2:Y:S04]  /*c6a0*/  LDL.LU R202, [R1+0x6c] ;  /* 0x00006c0001ca7983 */ /* 0x000ea80000300800 */
[----:B------:R-:W-:Y:S04]  /*c6b0*/  STS.U16 [R6+UR4+0x3080], R186 ;  /* 0x003080ba06007988 */ /* 0x000fe80008000404 */
[----:B------:R-:W-:Y:S04]  /*c6c0*/  STS.U16 [R6+UR4+0x3480], R185 ;  /* 0x003480b906007988 */ /* 0x000fe80008000404 */
[----:B------:R-:W-:Y:S04]  /*c6d0*/  STS.U16 [R6+UR4+0x3880], R184 ;  /* 0x003880b806007988 */ /* 0x000fe80008000404 */
[----:B------:R-:W2:Y:S04]  /*c6e0*/  LDL.LU R240, [R1+0x64] ;  /* 0x0000640001f07983 */ /* 0x000ea80000300800 */
[----:B------:R0:W-:Y:S04]  /*c6f0*/  STS.U16 [R6+UR4+0x3c80], R183 ;  /* 0x003c80b706007988 */ /* 0x0001e80008000404 */
[----:B------:R-:W2:Y:S04]  /*c700*/  LDL.LU R252, [R1+0x14] ;  /* 0x0000140001fc7983 */ /* 0x000ea80000300800 */
[----:B0-----:R-:W2:Y:S04]  /*c710*/  LDL.LU R6, [R1+0xc] ;  /* 0x00000c0001067983 */ /* 0x001ea80000300800 */
[----:B------:R-:W2:Y:S04]  /*c720*/  LDL.LU R22, [R1+0x10] ;  /* 0x0000100001167983 */ /* 0x000ea80000300800 */
[----:B------:R-:W2:Y:S04]  /*c730*/  LDL.LU R12, [R1+0x8] ;  /* 0x00000800010c7983 */ /* 0x000ea80000300800 */
[----:B------:R-:W2:Y:S04]  /*c740*/  LDL.LU R241, [R1+0xe0] ;  /* 0x0000e00001f17983 */ /* 0x000ea80000300800 */
[----:B------:R-:W2:Y:S04]  /*c750*/  LDL.LU R13, [R1+0xdc] ;  /* 0x0000dc00010d7983 */ /* 0x000ea80000300800 */
[----:B------:R-:W2:Y:S04]  /*c760*/  LDL.LU R102, [R1+0xa0] ;  /* 0x0000a00001667983 */ /* 0x000ea80000300800 */
[----:B------:R-:W2:Y:S04]  /*c770*/  LDL.LU R203, [R1+0x9c] ;  /* 0x00009c0001cb7983 */ /* 0x000ea80000300800 */
[----:B------:R-:W2:Y:S04]  /*c780*/  LDL.LU R95, [R1+0x60] ;  /* 0x00006000015f7983 */ /* 0x000ea80000300800 */
[----:B------:R-:W2:Y:S04]  /*c790*/  LDL.LU R96, [R1+0x5c] ;  /* 0x00005c0001607983 */ /* 0x000ea80000300800 */
[----:B------:R-:W2:Y:S01]  /*c7a0*/  LDL.LU R17, [R1+0x4] ;  /* 0x0000040001117983 */ /* 0x000ea20000300800 */
[----:B------:R-:W-:-:S02]  /*c7b0*/  PRMT R189, RZ, 0x7610, R189 ;  /* 0x00007610ffbd7816 */ /* 0x000fc400000000bd */
[----:B------:R-:W-:-:S04]  /*c7c0*/  PRMT R188, RZ, 0x7610, R188 ;  /* 0x00007610ffbc7816 */ /* 0x000fc800000000bc */
[----:B------:R0:W2:Y:S01]  /*c7d0*/  @!P0 LDG.E.U16 R189, desc[UR6][R158.64] ;  /* 0x000000069ebd8981 */ /* 0x0000a2000c1e1500 */
[----:B------:R-:W-:Y:S01]  /*c7e0*/  PRMT R187, RZ, 0x7610, R187 ;  /* 0x00007610ffbb7816 */ /* 0x000fe200000000bb */
[----:B0-----:R-:W-:Y:S02]  /*c7f0*/  @!P0 IMAD.MOV.U32 R159, RZ, RZ, R2 ;  /* 0x000000ffff9f8224 */ /* 0x001fe400078e0002 */
[----:B---3--:R-:W-:Y:S04]  /*c800*/  STS.U16 [R0+UR4+0x100], R182 ;  /* 0x000100b600007988 */ /* 0x008fe80008000404 */
[----:B------:R-:W-:Y:S04]  /*c810*/  STS.U16 [R0+UR4+0x500], R181 ;  /* 0x000500b500007988 */ /* 0x000fe80008000404 */
        /* <DEDUP_REMOVED lines=13> */
[----:B------:R0:W-:Y:S04]  /*c8f0*/  STS.U16 [R0+UR4+0x3d00], R167 ;  /* 0x003d00a700007988 */ /* 0x0001e80008000404 */
[----:B0-----:R-:W3:Y:S04]  /*c900*/  LDL.LU R0, [R1] ;  /* 0x0000000001007983 */ /* 0x001ee80000300800 */
[----:B----4-:R-:W-:Y:S04]  /*c910*/  STS.U16 [R113+UR4+0x180], R166 ;  /* 0x000180a671007988 */ /* 0x010fe80008000404 */
[----:B------:R-:W-:Y:S04]  /*c920*/  STS.U16 [R113+UR4+0x580], R165 ;  /* 0x000580a571007988 */ /* 0x000fe80008000404 */
[----:B------:R-:W-:Y:S04]  /*c930*/  STS.U16 [R113+UR4+0x980], R164 ;  /* 0x000980a471007988 */ /* 0x000fe80008000404 */
[----:B------:R-:W-:Y:S04]  /*c940*/  STS.U16 [R113+UR4+0xd80], R246 ;  /* 0x000d80f671007988 */ /* 0x000fe80008000404 */
[----:B------:R0:W-:Y:S04]  /*c950*/  STS.U16 [R113+UR4+0x1180], R7 ;  /* 0x0011800771007988 */ /* 0x0001e80008000404 */
[----:B0-----:R-:W4:Y:S01]  /*c960*/  LDL.LU R7, [R1+0x650] ;  /* 0x0006500001077983 */ /* 0x001f220000300800 */
[----:B------:R-:W-:-:S05]  /*c970*/  @!P0 IMAD.MOV.U32 R158, RZ, RZ, R103 ;  /* 0x000000ffff9e8224 */ /* 0x000fca00078e0067 */
[----:B------:R0:W4:Y:S01]  /*c980*/  @!P0 LDG.E.U16 R188, desc[UR6][R158.64] ;  /* 0x000000069ebc8981 */ /* 0x000122000c1e1500 */
[----:B------:R-:W-:Y:S01]  /*c990*/  PRMT R186, RZ, 0x7610, R186 ;  /* 0x00007610ffba7816 */ /* 0x000fe200000000ba */
[----:B0-----:R-:W-:Y:S02]  /*c9a0*/  @!P0 IMAD.MOV.U32 R158, RZ, RZ, R234 ;  /* 0x000000ffff9e8224 */ /* 0x001fe400078e00ea */
        /* <DEDUP_REMOVED lines=23> */
[----:B--2---:R-:W-:Y:S02]  /*cb20*/  @!P0 IMAD.MOV.U32 R158, RZ, RZ, R233 ;  /* 0x000000ffff9e8224 */ /* 0x004fe400078e00e9 */
[----:B------:R-:W-:-:S05]  /*cb30*/  @!P0 IMAD.MOV.U32 R159, RZ, RZ, R204 ;  /* 0x000000ffff9f8224 */ /* 0x000fca00078e00cc */
[----:B------:R0:W2:Y:S01]  /*cb40*/  @!P0 LDG.E.U16 R181, desc[UR6][R158.64] ;  /* 0x000000069eb58981 */ /* 0x0000a2000c1e1500 */
[----:B------:R-:W-:Y:S01]  /*cb50*/  PRMT R179, RZ, 0x7610, R179 ;  /* 0x00007610ffb37816 */ /* 0x000fe200000000b3 */
[----:B0-----:R-:W-:Y:S02]  /*cb60*/  @!P0 IMAD.MOV.U32 R158, RZ, RZ, R94 ;  /* 0x000000ffff9e8224 */ /* 0x001fe400078e005e */
        /* <DEDUP_REMOVED lines=69> */
[----:B------:R0:W2:Y:S04]  /*cfc0*/  @!P0 LDG.E.U16 R191, desc[UR6][R158.64] ;  /* 0x000000069ebf8981 */ /* 0x0000a8000c1e1500 */
[----:B------:R1:W-:Y:S01]  /*cfd0*/  STS.U16 [R113+UR4+0x1580], R248 ;  /* 0x001580f871007988 */ /* 0x0003e20008000404 */
[----:B0-----:R-:W-:Y:S02]  /*cfe0*/  @!P0 IMAD.MOV.U32 R158, RZ, RZ, R17 ;  /* 0x000000ffff9e8224 */ /* 0x001fe400078e0011 */
[----:B---3--:R-:W-:Y:S01]  /*cff0*/  @!P0 IMAD.MOV.U32 R159, RZ, RZ, R0 ;  /* 0x000000ffff9f8224 */ /* 0x008fe200078e0000 */
[----:B-1----:R-:W-:-:S04]  /*d000*/  PRMT R248, RZ, 0x7610, R248 ;  /* 0x00007610fff87816 */ /* 0x002fc800000000f8 */
[----:B------:R0:W3:Y:S04]  /*d010*/  @!P0 LDG.E.U16 R246, desc[UR6][R158.64] ;  /* 0x000000069ef68981 */ /* 0x0000e8000c1e1500 */
[----:B------:R1:W-:Y:S01]  /*d020*/  STS.U16 [R113+UR4+0x1980], R245 ;  /* 0x001980f571007988 */ /* 0x0003e20008000404 */
[----:B0-----:R-:W-:Y:S02]  /*d030*/  @!P0 IMAD.MOV.U32 R158, RZ, RZ, R214 ;  /* 0x000000ffff9e8224 */ /* 0x001fe400078e00d6 */
[----:B------:R-:W-:Y:S01]  /*d040*/  @!P0 IMAD.MOV.U32 R159, RZ, RZ, R210 ;  /* 0x000000ffff9f8224 */ /* 0x000fe200078e00d2 */
[----:B-1----:R-:W-:-:S04]  /*d050*/  PRMT R245, RZ, 0x7610, R245 ;  /* 0x00007610fff57816 */ /* 0x002fc800000000f5 */
[----:B------:R0:W3:Y:S04]  /*d060*/  @!P0 LDG.E.U16 R248, desc[UR6][R158.64] ;  /* 0x000000069ef88981 */ /* 0x0000e8000c1e1500 */
[----:B------:R1:W-:Y:S01]  /*d070*/  STS.U16 [R113+UR4+0x1d80], R237 ;  /* 0x001d80ed71007988 */ /* 0x0003e20008000404 */
[----:B0-----:R-:W-:Y:S02]  /*d080*/  @!P0 IMAD.MOV.U32 R158, RZ, RZ, R105 ;  /* 0x000000ffff9e8224 */ /* 0x001fe400078e0069 */
[----:B------:R-:W-:Y:S01]  /*d090*/  @!P0 IMAD.MOV.U32 R159, RZ, RZ, R19 ;  /* 0x000000ffff9f8224 */ /* 0x000fe200078e0013 */
[----:B-1----:R-:W-:-:S04]  /*d0a0*/  PRMT R237, RZ, 0x7610, R237 ;  /* 0x00007610ffed7816 */ /* 0x002fc800000000ed */
[----:B------:R0:W3:Y:S02]  /*d0b0*/  @!P0 LDG.E.U16 R245, desc[UR6][R158.64] ;  /* 0x000000069ef58981 */ /* 0x0000e4000c1e1500 */
[----:B0-----:R-:W-:Y:S02]  /*d0c0*/  @!P0 IMAD.MOV.U32 R158, RZ, RZ, R97 ;  /* 0x000000ffff9e8224 */ /* 0x001fe400078e0061 */
[----:B----4-:R-:W-:Y:S01]  /*d0d0*/  @!P0 IMAD.MOV.U32 R159, RZ, RZ, R7 ;  /* 0x000000ffff9f8224 */ /* 0x010fe200078e0007 */
[----:B------:R0:W-:Y:S04]  /*d0e0*/  STS.U16 [R113+UR4+0x2180], R230 ;  /* 0x002180e671007988 */ /* 0x0001e80008000404 */
[----:B------:R-:W4:Y:S04]  /*d0f0*/  @!P0 LDG.E.U16 R237, desc[UR6][R158.64] ;  /* 0x000000069eed8981 */ /* 0x000f28000c1e1500 */
[----:B------:R1:W-:Y:S04]  /*d100*/  STS.U16 [R113+UR4+0x2580], R222 ;  /* 0x002580de71007988 */ /* 0x0003e80008000404 */
[----:B------:R-:W2:Y:S04]  /*d110*/  LDL.LU R158, [R1+0x3c] ;  /* 0x00003c00019e7983 */ /* 0x000ea80000300800 */
[----:B------:R-:W3:Y:S04]  /*d120*/  LDL.LU R159, [R1+0x20] ;  /* 0x00002000019f7983 */ /* 0x000ee80000300800 */
[----:B0-----:R-:W4:Y:S04]  /*d130*/  LDL.LU R230, [R1+0x1c] ;  /* 0x00001c0001e67983 */ /* 0x001f280000300800 */
[----:B-1----:R-:W4:Y:S04]  /*d140*/  LDL.LU R222, [R1+0x34] ;  /* 0x0000340001de7983 */ /* 0x002f280000300800 */
[----:B------:R0:W-:Y:S04]  /*d150*/  STS.U16 [R113+UR4+0x2980], R213 ;  /* 0x002980d571007988 */ /* 0x0001e80008000404 */
[----:B------:R1:W-:Y:S04]  /*d160*/  STS.U16 [R113+UR4+0x2d80], R206 ;  /* 0x002d80ce71007988 */ /* 0x0003e80008000404 */
[----:B------:R1:W-:Y:S04]  /*d170*/  STS.U16 [R113+UR4+0x3180], R198 ;  /* 0x003180c671007988 */ /* 0x0003e80008000404 */
[----:B0-----:R-:W4:Y:S04]  /*d180*/  LDL.LU R213, [R1+0x50] ;  /* 0x0000500001d57983 */ /* 0x001f280000300800 */
[----:B-1----:R-:W4:Y:S04]  /*d190*/  LDL.LU R206, [R1+0x51c] ;  /* 0x00051c0001ce7983 */ /* 0x002f280000300800 */
[----:B------:R-:W2:Y:S04]  /*d1a0*/  LDL R198, [R1+0x54c] ;  /* 0x00054c0001c67983 */ /* 0x000ea80000100800 */
[----:B------:R0:W-:Y:S04]  /*d1b0*/  STS.U16 [R113+UR4+0x3580], R115 ;  /* 0x0035807371007988 */ /* 0x0001e80008000404 */
[----:B------:R1:W-:Y:S04]  /*d1c0*/  STS.U16 [R113+UR4+0x3980], R120 ;  /* 0x0039807871007988 */ /* 0x0003e80008000404 */
[----:B0-----:R-:W3:Y:S04]  /*d1d0*/  LDL.LU R115, [R1+0x54] ;  /* 0x0000540001737983 */ /* 0x001ee80000300800 */
[----:B-1----:R-:W2:Y:S04]  /*d1e0*/  LDL.LU R120, [R1+0x520] ;  /* 0x0005200001787983 */ /* 0x002ea80000300800 */
[----:B------:R0:W-:Y:S04]  /*d1f0*/  STS.U16 [R113+UR4+0x3d80], R125 ;  /* 0x003d807d71007988 */ /* 0x0001e80008000404 */
[----:B0-----:R-:W4:Y:S04]  /*d200*/  LDL.LU R113, [R1+0x64c] ;  /* 0x00064c0001717983 */ /* 0x001f280000300800 */
[----:B------:R-:W4:Y:S04]  /*d210*/  LDL R125, [R1+0x548] ;  /* 0x00054800017d7983 */ /* 0x000f280000100800 */
[----:B--2---:R-:W-:Y:S04]  /*d220*/  STS.U16 [R198+UR4+0x200], R120 ;  /* 0x00020078c6007988 */ /* 0x004fe80008000404 */
[----:B---3--:R-:W-:Y:S04]  /*d230*/  STS.U16 [R198+UR4+0x600], R115 ;  /* 0x00060073c6007988 */ /* 0x008fe80008000404 */
[----:B------:R-:W-:Y:S04]  /*d240*/  STS.U16 [R198+UR4+0xa00], R158 ;  /* 0x000a009ec6007988 */ /* 0x000fe80008000404 */
[----:B------:R-:W-:Y:S04]  /*d250*/  STS.U16 [R198+UR4+0xe00], R159 ;  /* 0x000e009fc6007988 */ /* 0x000fe80008000404 */
[----:B----4-:R0:W-:Y:S04]  /*d260*/  STS.U16 [R198+UR4+0x1200], R113 ;  /* 0x00120071c6007988 */ /* 0x0101e80008000404 */
[----:B------:R1:W-:Y:S04]  /*d270*/  STS.U16 [R198+UR4+0x1600], R114 ;  /* 0x00160072c6007988 */ /* 0x0003e80008000404 */
        /* <DEDUP_REMOVED lines=10> */
[----:B0-----:R-:W2:Y:S04]  /*d320*/  LDL.LU R113, [R1+0x648] ;  /* 0x0006480001717983 */ /* 0x001ea80000300800 */
[----:B------:R-:W-:Y:S04]  /*d330*/  STS.U16 [R125+UR4+0x280], R206 ;  /* 0x000280ce7d007988 */ /* 0x000fe80008000404 */
[----:B------:R-:W3:Y:S04]  /*d340*/  LDL.LU R158, [R1+0x518] ;  /* 0x00051800019e7983 */ /* 0x000ee80000300800 */
[----:B------:R-:W-:Y:S04]  /*d350*/  STS.U16 [R125+UR4+0x680], R213 ;  /* 0x000680d57d007988 */ /* 0x000fe80008000404 */
[----:B------:R-:W4:Y:S04]  /*d360*/  LDL.LU R159, [R1+0x4c] ;  /* 0x00004c00019f7983 */ /* 0x000f280000300800 */
[----:B------:R-:W-:Y:S04]  /*d370*/  STS.U16 [R125+UR4+0xa80], R222 ;  /* 0x000a80de7d007988 */ /* 0x000fe80008000404 */
[----:B-1----:R-:W2:Y:S04]  /*d380*/  LDL.LU R114, [R1+0x644] ;  /* 0x0006440001727983 */ /* 0x002ea80000300800 */
[----:B------:R-:W-:Y:S04]  /*d390*/  STS.U16 [R125+UR4+0xe80], R230 ;  /* 0x000e80e67d007988 */ /* 0x000fe80008000404 */
[----:B------:R-:W3:Y:S04]  /*d3a0*/  LDL R120, [R1+0x544] ;  /* 0x0005440001787983 */ /* 0x000ee80000100800 */
[----:B------:R-:W2:Y:S04]  /*d3b0*/  LDL R115, [R1+0x540] ;  /* 0x0005400001737983 */ /* 0x000ea80000100800 */
[----:B------:R0:W-:Y:S04]  /*d3c0*/  STS.U16 [R125+UR4+0x1280], R110 ;  /* 0x0012806e7d007988 */ /* 0x0001e80008000404 */
[----:B------:R1:W-:Y:S04]  /*d3d0*/  STS.U16 [R125+UR4+0x1680], R111 ;  /* 0x0016806f7d007988 */ /* 0x0003e80008000404 */
[----:B0-----:R-:W2:Y:S04]  /*d3e0*/  LDL.LU R110, [R1+0x640] ;  /* 0x00064000016e7983 */ /* 0x001ea80000300800 */
[----:B-1----:R-:W2:Y:S04]  /*d3f0*/  LDL.LU R111, [R1+0x63c] ;  /* 0x00063c00016f7983 */ /* 0x002ea80000300800 */
        /* <DEDUP_REMOVED lines=10> */
[----:B---3--:R-:W-:Y:S04]  /*d4a0*/  STS.U16 [R120+UR4+0x300], R158 ;  /* 0x0003009e78007988 */ /* 0x008fe80008000404 */
[----:B----4-:R-:W-:Y:S04]  /*d4b0*/  STS.U16 [R120+UR4+0x700], R159 ;  /* 0x0007009f78007988 */ /* 0x010fe80008000404 */
[----:B--2---:R0:W-:Y:S04]  /*d4c0*/  STS.U16 [R120+UR4+0xb00], R111 ;  /* 0x000b006f78007988 */ /* 0x0041e80008000404 */
[----:B------:R1:W-:Y:S04]  /*d4d0*/  STS.U16 [R120+UR4+0xf00], R114 ;  /* 0x000f007278007988 */ /* 0x0003e80008000404 */
[----:B0-----:R-:W2:Y:S04]  /*d4e0*/  LDL.LU R111, [R1+0x638] ;  /* 0x00063800016f7983 */ /* 0x001ea80000300800 */
[----:B-1----:R-:W3:Y:S04]  /*d4f0*/  LDL.LU R114, [R1+0x634] ;  /* 0x0006340001727983 */ /* 0x002ee80000300800 */
        /* <DEDUP_REMOVED lines=12> */
[----:B0-----:R-:W4:Y:S04]  /*d5c0*/  LDL.LU R112, [R1+0x630] ;  /* 0x0006300001707983 */ /* 0x001f280000300800 */
[----:B---3--:R0:W-:Y:S04]  /*d5d0*/  STS.U16 [R115+UR4+0x380], R114 ;  /* 0x0003807273007988 */ /* 0x0081e80008000404 */
[----:B--2---:R1:W-:Y:S04]  /*d5e0*/  STS.U16 [R115+UR4+0x780], R111 ;  /* 0x0007806f73007988 */ /* 0x0043e80008000404 */
[----:B------:R2:W-:Y:S04]  /*d5f0*/  STS.U16 [R115+UR4+0xb80], R110 ;  /* 0x000b806e73007988 */ /* 0x0005e80008000404 */
[----:B0-----:R-:W3:Y:S04]  /*d600*/  LDL.LU R114, [R1+0x62c] ;  /* 0x00062c0001727983 */ /* 0x001ee80000300800 */
[----:B-1----:R-:W3:Y:S04]  /*d610*/  LDL.LU R111, [R1+0x628] ;  /* 0x00062800016f7983 */ /* 0x002ee80000300800 */
[----:B--2---:R-:W2:Y:S04]  /*d620*/  LDL.LU R110, [R1+0x624] ;  /* 0x00062400016e7983 */ /* 0x004ea80000300800 */
[----:B------:R0:W-:Y:S04]  /*d630*/  STS.U16 [R115+UR4+0xf80], R113 ;  /* 0x000f807173007988 */ /* 0x0001e80008000404 */
[----:B------:R1:W-:Y:S04]  /*d640*/  STS.U16 [R115+UR4+0x1380], R3 ;  /* 0x0013800373007988 */ /* 0x0003e80008000404 */
[----:B0-----:R-:W4:Y:S04]  /*d650*/  LDL.LU R113, [R1+0x620] ;  /* 0x0006200001717983 */ /* 0x001f280000300800 */
[----:B-1----:R-:W3:Y:S04]  /*d660*/  LDL.LU R3, [R1+0x61c] ;  /* 0x00061c0001037983 */ /* 0x002ee80000300800 */
        /* <DEDUP_REMOVED lines=10> */
[----:B------:R0:W-:Y:S01]  /*d710*/  STS.U16 [R115+UR4+0x3f80], R129 ;  /* 0x003f808173007988 */ /* 0x0001e20008000404 */
[----:B------:R-:W-:-:S03]  /*d720*/  UMOV UR37, 0x40000040 ;  /* 0x4000004000257882 */ /* 0x000fc60000000000 */
[----:B------:R-:W2:Y:S04]  /*d730*/  LDL.LU R213, [R1+0x538] ;  /* 0x0005380001d57983 */ /* 0x000ea80000300800 */
[----:B------:R-:W4:Y:S04]  /*d740*/  LDL.LU R222, [R1+0x534] ;  /* 0x0005340001de7983 */ /* 0x000f280000300800 */
[----:B------:R-:W4:Y:S04]  /*d750*/  LDL.LU R230, [R1+0x530] ;  /* 0x0005300001e67983 */ /* 0x000f280000300800 */
[----:B------:R-:W4:Y:S04]  /*d760*/  LDL.LU R158, [R1+0x52c] ;  /* 0x00052c00019e7983 */ /* 0x000f280000300800 */
[----:B------:R-:W4:Y:S01]  /*d770*/  LDL.LU R159, [R1+0x528] ;  /* 0x00052800019f7983 */ /* 0x000f220000300800 */
[----:B---3--:R-:W-:-:S03]  /*d780*/  LOP3.LUT R116, R3, 0x10, RZ, 0x3c, !PT ;  /* 0x0000001003747812 */ /* 0x008fc600078e3cff */
[----:B------:R-:W-:Y:S04]  /*d790*/  STS.U16 [R3+UR4+0x8000], R131 ;  /* 0x0080008303007988 */ /* 0x000fe80008000404 */
[----:B------:R-:W-:Y:S04]  /*d7a0*/  STS.U16 [R3+UR4+0x8400], R132 ;  /* 0x0084008403007988 */ /* 0x000fe80008000404 */
[----:B------:R-:W-:Y:S04]  /*d7b0*/  STS.U16 [R3+UR4+0x8800], R133 ;  /* 0x0088008503007988 */ /* 0x000fe80008000404 */
[----:B------:R-:W-:Y:S04]  /*d7c0*/  STS.U16 [R3+UR4+0x8c00], R134 ;  /* 0x008c008603007988 */ /* 0x000fe80008000404 */
[----:B------:R-:W-:Y:S04]  /*d7d0*/  STS.U16 [R3+UR4+0x9000], R135 ;  /* 0x0090008703007988 */ /* 0x000fe80008000404 */
[----:B------:R-:W-:Y:S04]  /*d7e0*/  STS.U16 [R3+UR4+0x9400], R136 ;  /* 0x0094008803007988 */ /* 0x000fe80008000404 */
[----:B------:R-:W-:Y:S04]  /*d7f0*/  STS.U16 [R3+UR4+0x9800], R137 ;  /* 0x0098008903007988 */ /* 0x000fe80008000404 */
[----:B------:R-:W-:Y:S01]  /*d800*/  STS.U16 [R3+UR4+0x9c00], R138 ;  /* 0x009c008a03007988 */ /* 0x000fe20008000404 */
[----:B0-----:R-:W-:-:S03]  /*d810*/  LOP3.LUT R115, R3, 0x20, RZ, 0x3c, !PT ;  /* 0x0000002003737812 */ /* 0x001fc600078e3cff */
        /* <DEDUP_REMOVED lines=52> */
[----:B------:R-:W-:Y:S01]  /*db60*/  UIADD3.64 UR48, UR8, 0x380, URZ ;  /* 0x0000038008307897 */ /* 0x000fe2000fffe03f */
[----:B------:R-:W-:Y:S01]  /*db70*/  UMOV UR50, UR38 ;  /* 0x0000002600327c82 */ /* 0x000fe20008000000 */
[----:B------:R-:W-:Y:S01]  /*db80*/  UMOV UR51, UR39 ;  /* 0x0000002700337c82 */ /* 0x000fe20008000000 */
[----:B------:R-:W-:Y:S01]  /*db90*/  UIADD3.64 UR52, UR8, 0x400, URZ ;  /* 0x0000040008347897 */ /* 0x000fe2000fffe03f */
[----:B0-----:R-:W3:Y:S01]  /*dba0*/  LDL R116, [R1+0x53c] ;  /* 0x00053c0001747983 */ /* 0x001ee20000100800 */
[----:B-1----:R-:W-:Y:S01]  /*dbb0*/  LOP3.LUT R115, R3, 0x70, RZ, 0x3c, !PT ;  /* 0x0000007003737812 */ /* 0x002fe200078e3cff */
[----:B------:R-:W-:Y:S01]  /*dbc0*/  UMOV UR54, UR10 ;  /* 0x0000000a00367c82 */ /* 0x000fe20008000000 */
[----:B------:R-:W-:Y:S01]  /*dbd0*/  UMOV UR55, UR11 ;  /* 0x0000000b00377c82 */ /* 0x000fe20008000000 */
[----:B------:R-:W-:Y:S01]  /*dbe0*/  UIADD3.64 UR56, UR8, 0x480, URZ ;  /* 0x0000048008387897 */ /* 0x000fe2000fffe03f */
[----:B------:R-:W3:Y:S04]  /*dbf0*/  LDL.LU R229, [R1+0x510] ;  /* 0x0005100001e57983 */ /* 0x000ee80000300800 */
        /* <DEDUP_REMOVED lines=8> */
[----:B------:R1:W-:Y:S06]  /*dc80*/  MEMBAR.ALL.CTA ;  /* 0x0000000000007992 */ /* 0x0003ec0000008000 */
[----:B-1----:R-:W1:Y:S02]  /*dc90*/  FENCE.VIEW.ASYNC.S ;  /* 0x00000000000073c6 */ /* 0x002e640000000000 */
[----:B-1----:R-:W-:Y:S06]  /*dca0*/  BAR.SYNC.DEFER_BLOCKING 0x0 ;  /* 0x0000000000007b1d */ /* 0x002fec0000010000 */
[----:B------:R-:W-:-:S06]  /*dcb0*/  WARPGROUP.ARRIVE ;  /* 0x00000000000079c5 */ /* 0x000fcc0000000000 */
[----:B------:R-:W-:Y:S04]  /*dcc0*/  HGMMA.64x64x16.F32 R56, gdesc[UR36].tnspA, R56 ;  /* 0x20e00000243879f0 */ /* 0x000fe80008700838 */
[----:B------:R-:W-:Y:S04]  /*dcd0*/  HGMMA.64x64x16.F32 R56, gdesc[UR8].tnspA, R56 ;  /* 0x20e00000083879f0 */ /* 0x000fe80008700838 */
[----:B------:R-:W-:Y:S04]  /*dce0*/  HGMMA.64x64x16.F32 R56, gdesc[UR12].tnspA, R56 ;  /* 0x20e000000c3879f0 */ /* 0x000fe80008700838 */
[----:B------:R-:W-:Y:S04]  /*dcf0*/  HGMMA.64x64x16.F32 R56, gdesc[UR16].tnspA, R56 ;  /* 0x20e00000103879f0 */ /* 0x000fe80008700838 */
[----:B------:R-:W-:Y:S04]  /*dd00*/  HGMMA.64x64x16.F32 R56, gdesc[UR20].tnspA, R56 ;  /* 0x20e00000143879f0 */ /* 0x000fe80008700838 */
[----:B------:R-:W-:Y:S04]  /*dd10*/  HGMMA.64x64x16.F32 R56, gdesc[UR24].tnspA, R56 ;  /* 0x20e00000183879f0 */ /* 0x000fe80008700838 */
[----:B------:R-:W-:Y:S04]  /*dd20*/  HGMMA.64x64x16.F32 R56, gdesc[UR28].tnspA, R56 ;  /* 0x20e000001c3879f0 */ /* 0x000fe80008700838 */
[----:B------:R-:W-:Y:S04]  /*dd30*/  HGMMA.64x64x16.F32 R56, gdesc[UR32].tnspA, R56 ;  /* 0x20e00000203879f0 */ /* 0x000fe80008700838 */
[----:B------:R-:W-:Y:S01]  /*dd40*/  HGMMA.64x64x16.F32 R24, gdesc[UR48].tnspA, R24 ;  /* 0x20e00000301879f0 */ /* 0x000fe20008700818 */
[----:B------:R-:W-:Y:S01]  /*dd50*/  UMOV UR58, UR14 ;  /* 0x0000000e003a7c82 */ /* 0x000fe20008000000 */
[----:B------:R-:W-:-:S02]  /*dd60*/  UMOV UR59, UR15 ;  /* 0x0000000f003b7c82 */ /* 0x000fc40008000000 */
[----:B------:R-:W-:Y:S01]  /*dd70*/  HGMMA.64x64x16.F32 R24, gdesc[UR52].tnspA, R24 ;  /* 0x20e00000341879f0 */ /* 0x000fe20008700818 */
[----:B--2---:R-:W-:Y:S02]  /*dd80*/  R2UR UR49, R213 ;  /* 0x00000000d53172ca */ /* 0x004fe400000e0000 */
[----:B----4-:R-:W-:Y:S01]  /*dd90*/  R2UR UR48, R222 ;  /* 0x00000000de3072ca */ /* 0x010fe200000e0000 */
[----:B------:R-:W2:Y:S01]  /*dda0*/  LDL.LU R213, [R1+0x500] ;  /* 0x0005000001d57983 */ /* 0x000ea20000300800 */
[----:B------:R-:W-:-:S03]  /*ddb0*/  R2UR UR53, R230 ;  /* 0x00000000e63572ca */ /* 0x000fc600000e0000 */
[----:B------:R-:W4:Y:S01]  /*ddc0*/  LDL.LU R222, [R1+0x4f8] ;  /* 0x0004f80001de7983 */ /* 0x000f220000300800 */
[----:B------:R-:W-:-:S03]  /*ddd0*/  R2UR UR52, R158 ;  /* 0x000000009e3472ca */ /* 0x000fc600000e0000 */
[----:B------:R-:W4:Y:S04]  /*dde0*/  LDL.LU R230, [R1+0x4f0] ;  /* 0x0004f00001e67983 */ /* 0x000f280000300800 */
[----:B------:R-:W4:Y:S04]  /*ddf0*/  LDL.LU R205, [R1+0x4e8] ;  /* 0x0004e80001cd7983 */ /* 0x000f280000300800 */
[----:B------:R-:W4:Y:S04]  /*de00*/  LDL.LU R212, [R1+0x50c] ;  /* 0x00050c0001d47983 */ /* 0x000f280000300800 */
[----:B------:R-:W4:Y:S04]  /*de10*/  LDL.LU R158, [R1+0x4e0] ;  /* 0x0004e000019e7983 */ /* 0x000f280000300800 */
[----:B------:R-:W4:Y:S04]  /*de20*/  LDL.LU R120, [R1+0x504] ;  /* 0x0005040001787983 */ /* 0x000f280000300800 */
[----:B------:R-:W4:Y:S04]  /*de30*/  LDL.LU R238, [R1+0x4d8] ;  /* 0x0004d80001ee7983 */ /* 0x000f280000300800 */
[----:B0-----:R-:W4:Y:S01]  /*de40*/  LDL.LU R115, [R1+0x4fc] ;  /* 0x0004fc0001737983 */ /* 0x001f220000300800 */
[----:B------:R-:W-:Y:S01]  /*de50*/  HGMMA.64x64x16.F32 R24, gdesc[UR56].tnspA, R24 ;  /* 0x20e00000381879f0 */ /* 0x000fe20008700818 */
[----:B------:R-:W-:-:S02]  /*de60*/  R2UR UR56, R113 ;  /* 0x00000000713872ca */ /* 0x000fc400000e0000 */
[----:B------:R-:W0:Y:S01]  /*de70*/  LDC R113, c[0x0][0x238] ;  /* 0x00008e00ff717b82 */ /* 0x000e220000000800 */
[----:B------:R-:W-:Y:S02]  /*de80*/  R2UR UR57, R159 ;  /* 0x000000009f3972ca */ /* 0x000fe400000e0000 */
[----:B------:R-:W4:Y:S04]  /*de90*/  LDL.LU R159, [R1+0x4d0] ;  /* 0x0004d000019f7983 */ /* 0x000f280000300800 */
[----:B------:R-:W4:Y:S04]  /*dea0*/  LDL.LU R198, [R1+0x4f4] ;  /* 0x0004f40001c67983 */ /* 0x000f280000300800 */
[----:B------:R-:W4:Y:S04]  /*deb0*/  LDL.LU R206, [R1+0x4c8] ;  /* 0x0004c80001ce7983 */ /* 0x000f280000300800 */
[----:B------:R-:W4:Y:S04]  /*dec0*/  LDL.LU R247, [R1+0x4ec] ;  /* 0x0004ec0001f77983 */ /* 0x000f280000300800 */
[----:B------:R-:W4:Y:S01]  /*ded0*/  LDL.LU R125, [R1+0x4c0] ;  /* 0x0004c000017d7983 */ /* 0x000f220000300800 */
[----:B0-----:R-:W-:-:S04]  /*dee0*/  IMAD.SHL.U32 R113, R113, 0x80, RZ ;  /* 0x0000008071717824 */ /* 0x001fc800078e00ff */
[----:B------:R-:W-:-:S05]  /*def0*/  IMAD.SHL.U32 R113, R113, 0x2, RZ ;  /* 0x0000000271717824 */ /* 0x000fca00078e00ff */
[----:B------:R-:W-:-:S05]  /*df00*/  IADD3 R112, P6, R112, R113, RZ ;  /* 0x0000007170707210 */ /* 0x000fca0007fde0ff */
[----:B------:R0:W-:Y:S04]  /*df10*/  STL [R1+0x508], R112 ;  /* 0x0005087001007387 */ /* 0x0001e80000100800 */
[----:B0-----:R-:W4:Y:S01]  /*df20*/  LDL.LU R112, [R1+0x618] ;  /* 0x0006180001707983 */ /* 0x001f220000300800 */
[----:B---3--:R-:W-:-:S05]  /*df30*/  IADD3 R229, P5, R229, R113, RZ ;  /* 0x00000071e5e57210 */ /* 0x008fca0007fbe0ff */
[----:B------:R-:W-:Y:S04]  /*df40*/  STL [R1+0x510], R229 ;  /* 0x000510e501007387 */ /* 0x000fe80000100800 */
[----:B------:R-:W3:Y:S01]  /*df50*/  LDL.LU R221, [R1+0x4e4] ;  /* 0x0004e40001dd7983 */ /* 0x000ee20000300800 */
[-C--:B------:R-:W-:Y:S02]  /*df60*/  IADD3 R114, P4, R114, R113.reuse, RZ ;  /* 0x0000007172727210 */ /* 0x080fe40007f9e0ff */
[-C--:B--2---:R-:W-:Y:S02]  /*df70*/  IADD3 R213, P1, R213, R113.reuse, RZ ;  /* 0x00000071d5d57210 */ /* 0x084fe40007f3e0ff */
[----:B----4-:R-:W-:-:S03]  /*df80*/  IADD3 R222, P2, R222, R113, RZ ;  /* 0x00000071dede7210 */ /* 0x010fc60007f5e0ff */
[----:B------:R0:W-:Y:S01]  /*df90*/  STL [R1+0x500], R213 ;  /* 0x000500d501007387 */ /* 0x0001e20000100800 */
[----:B------:R-:W-:-:S03]  /*dfa0*/  IADD3 R230, P3, R230, R113, RZ ;  /* 0x00000071e6e67210 */ /* 0x000fc60007f7e0ff */
[----:B0-----:R-:W2:Y:S04]  /*dfb0*/  LDL.LU R213, [R1+0x4b8] ;  /* 0x0004b80001d57983 */ /* 0x001ea80000300800 */
[----:B------:R-:W4:Y:S04]  /*dfc0*/  LDL.LU R229, [R1+0x4dc] ;  /* 0x0004dc0001e57983 */ /* 0x000f280000300800 */
[----:B------:R0:W-:Y:S04]  /*dfd0*/  STL [R1+0x4f8], R222 ;  /* 0x0004f8de01007387 */ /* 0x0001e80000100800 */
[----:B0-----:R-:W4:Y:S04]  /*dfe0*/  LDL.LU R222, [R1+0x4b0] ;  /* 0x0004b00001de7983 */ /* 0x001f280000300800 */
[----:B------:R0:W-:Y:S04]  /*dff0*/  STL [R1+0x4f0], R230 ;  /* 0x0004f0e601007387 */ /* 0x0001e80000100800 */
[----:B0-----:R-:W4:Y:S01]  /*e000*/  LDL.LU R230, [R1+0x4d4] ;  /* 0x0004d40001e67983 */ /* 0x001f220000300800 */
[--C-:B------:R-:W-:Y:S01]  /*e010*/  IMAD.X R212, R212, 0x1, R112.reuse, P5 ;  /* 0x00000001d4d47824 */ /* 0x100fe200028e0670 */
[-C--:B------:R-:W-:Y:S01]  /*e020*/  IADD3 R158, P5, R158, R113.reuse, RZ ;  /* 0x000000719e9e7210 */ /* 0x080fe20007fbe0ff */
[----:B------:R-:W-:Y:S01]  /*e030*/  IMAD.X R111, R111, 0x1, R112, P4 ;  /* 0x000000016f6f7824 */ /* 0x000fe200020e0670 */
[----:B------:R-:W-:-:S03]  /*e040*/  IADD3 R205, P4, R205, R113, RZ ;  /* 0x00000071cdcd7210 */ /* 0x000fc60007f9e0ff */
[----:B------:R0:W-:Y:S04]  /*e050*/  STL [R1+0x4e0], R158 ;  /* 0x0004e09e01007387 */ /* 0x0001e80000100800 */
[----:B------:R-:W-:Y:S04]  /*e060*/  STL [R1+0x4e8], R205 ;  /* 0x0004e8cd01007387 */ /* 0x000fe80000100800 */
[----:B0-----:R-:W4:Y:S01]  /*e070*/  LDL.LU R158, [R1+0x4a8] ;  /* 0x0004a800019e7983 */ /* 0x001f220000300800 */
[--C-:B------:R-:W-:Y:S01]  /*e080*/  IMAD.X R120, R120, 0x1, R112.reuse, P6 ;  /* 0x0000000178787824 */ /* 0x100fe200030e0670 */
[----:B------:R-:W-:Y:S01]  /*e090*/  IADD3 R238, P6, R238, R113, RZ ;  /* 0x00000071eeee7210 */ /* 0x000fe20007fde0ff */
[----:B------:R-:W-:Y:S01]  /*e0a0*/  IMAD.X R115, R115, 0x1, R112, P1 ;  /* 0x0000000173737824 */ /* 0x000fe200008e0670 */
[----:B------:R-:W-:Y:S01]  /*e0b0*/  STL [R1+0x50c], R212 ;  /* 0x00050cd401007387 */ /* 0x000fe20000100800 */
[----:B------:R-:W-:-:S03]  /*e0c0*/  VIADD R110, R110, 0x1 ;  /* 0x000000016e6e7836 */ /* 0x000fc60000000000 */
[----:B------:R0:W-:Y:S01]  /*e0d0*/  STL [R1+0x504], R120 ;  /* 0x0005047801007387 */ /* 0x0001e20000100800 */
[-C--:B------:R-:W-:Y:S02]  /*e0e0*/  IADD3 R159, P1, R159, R113.reuse, RZ ;  /* 0x000000719f9f7210 */ /* 0x080fe40007f3e0ff */
[----:B------:R-:W-:Y:S01]  /*e0f0*/  ISETP.NE.U32.AND P0, PT, R110, R116, PT ;  /* 0x000000746e00720c */ /* 0x000fe20003f05070 */
[----:B------:R-:W-:Y:S01]  /*e100*/  IMAD.X R198, R198, 0x1, R112, P2 ;  /* 0x00000001c6c67824 */ /* 0x000fe200010e0670 */
[----:B0-----:R-:W4:Y:S04]  /*e110*/  LDL.LU R120, [R1+0x4cc] ;  /* 0x0004cc0001787983 */ /* 0x001f280000300800 */
[----:B------:R-:W4:Y:S04]  /*e120*/  LDL.LU R121, [R1+0x4a0] ;  /* 0x0004a00001797983 */ /* 0x000f280000300800 */
[----:B------:R0:W-:Y:S04]  /*e130*/  STL [R1+0x4fc], R115 ;  /* 0x0004fc7301007387 */ /* 0x0001e80000100800 */
[----:B------:R1:W-:Y:S01]  /*e140*/  STL [R1+0x4d8], R238 ;  /* 0x0004d8ee01007387 */ /* 0x0003e20000100800 */
[----:B------:R-:W-:-:S03]  /*e150*/  IADD3 R206, P2, R206, R113, RZ ;  /* 0x00000071cece7210 */ /* 0x000fc60007f5e0ff */
[----:B0-----:R-:W4:Y:S04]  /*e160*/  LDL.LU R115, [R1+0x4c4] ;  /* 0x0004c40001737983 */ /* 0x001f280000300800 */
[----:B------:R-:W4:Y:S04]  /*e170*/  LDL.LU R116, [R1+0x498] ;  /* 0x0004980001747983 */ /* 0x000f280000300800 */
[----:B-1----:R-:W4:Y:S04]  /*e180*/  LDL.LU R238, [R1+0x4bc] ;  /* 0x0004bc0001ee7983 */ /* 0x002f280000300800 */
[----:B------:R0:W-:Y:S01]  /*e190*/  STL [R1+0x4d0], R159 ;  /* 0x0004d09f01007387 */ /* 0x0001e20000100800 */
[----:B------:R-:W-:Y:S01]  /*e1a0*/  IMAD.X R247, R247, 0x1, R112, P3 ;  /* 0x00000001f7f77824 */ /* 0x000fe200018e0670 */
[----:B------:R-:W-:-:S02]  /*e1b0*/  IADD3 R125, P3, R125, R113, RZ ;  /* 0x000000717d7d7210 */ /* 0x000fc40007f7e0ff */
[----:B0-----:R-:W4:Y:S04]  /*e1c0*/  LDL.LU R159, [R1+0x490] ;  /* 0x00049000019f7983 */ /* 0x001f280000300800 */
[----:B------:R0:W-:Y:S01]  /*e1d0*/  STL [R1+0x4f4], R198 ;  /* 0x0004f4c601007387 */ /* 0x0001e20000100800 */
[----:B---3--:R-:W-:-:S03]  /*e1e0*/  IMAD.X R221, R221, 0x1, R112, P4 ;  /* 0x00000001dddd7824 */ /* 0x008fc600020e0670 */
[----:B0-----:R-:W3:Y:S04]  /*e1f0*/  LDL.LU R198, [R1+0x4b4] ;  /* 0x0004b40001c67983 */ /* 0x001ee80000300800 */
[----:B------:R0:W-:Y:S04]  /*e200*/  STL [R1+0x4c8], R206 ;  /* 0x0004c8ce01007387 */ /* 0x0001e80000100800 */
[----:B0-----:R-:W3:Y:S04]  /*e210*/  LDL.LU R206, [R1+0x488] ;  /* 0x0004880001ce7983 */ /* 0x001ee80000300800 */
[----:B------:R-:W3:Y:S04]  /*e220*/  LDL.LU R212, [R1+0x4ac] ;  /* 0x0004ac0001d47983 */ /* 0x000ee80000300800 */
[----:B------:R0:W-:Y:S04]  /*e230*/  STL [R1+0x4ec], R247 ;  /* 0x0004ecf701007387 */ /* 0x0001e80000100800 */
[----:B0-----:R-:W3:Y:S04]  /*e240*/  LDL.LU R247, [R1+0x480] ;  /* 0x0004800001f77983 */ /* 0x001ee80000300800 */
[----:B------:R0:W-:Y:S04]  /*e250*/  STL [R1+0x4c0], R125 ;  /* 0x0004c07d01007387 */ /* 0x0001e80000100800 */
[----:B0-----:R-:W3:Y:S01]  /*e260*/  LDL.LU R125, [R1+0x4a4] ;  /* 0x0004a400017d7983 */ /* 0x001ee20000300800 */
[----:B--2---:R-:W-:Y:S01]  /*e270*/  IADD3 R213, P4, R213, R113, RZ ;  /* 0x00000071d5d57210 */ /* 0x004fe20007f9e0ff */
[----:B----4-:R-:W-:-:S04]  /*e280*/  IMAD.X R229, R229, 0x1, R112, P5 ;  /* 0x00000001e5e57824 */ /* 0x010fc800028e0670 */
[----:B------:R0:W-:Y:S04]  /*e290*/  STL [R1+0x4b8], R213 ;  /* 0x0004b8d501007387 */ /* 0x0001e80000100800 */
[----:B0-----:R-:W2:Y:S01]  /*e2a0*/  LDL.LU R213, [R1+0x478] ;  /* 0x0004780001d57983 */ /* 0x001ea20000300800 */
[----:B------:R-:W-:-:S03]  /*e2b0*/  IADD3 R222, P5, R222, R113, RZ ;  /* 0x00000071dede7210 */ /* 0x000fc60007fbe0ff */
[----:B------:R-:W-:Y:S04]  /*e2c0*/  STL [R1+0x4e4], R221 ;  /* 0x0004e4dd01007387 */ /* 0x000fe80000100800 */
[----:B------:R0:W-:Y:S01]  /*e2d0*/  STL [R1+0x4b0], R222 ;  /* 0x0004b0de01007387 */ /* 0x0001e20000100800 */
[----:B------:R-:W-:-:S03]  /*e2e0*/  IMAD.X R230, R230, 0x1, R112, P6 ;  /* 0x00000001e6e67824 */ /* 0x000fc600030e0670 */
[----:B0-----:R-:W4:Y:S04]  /*e2f0*/  LDL.LU R222, [R1+0x49c] ;  /* 0x00049c0001de7983 */ /* 0x001f280000300800 */
[----:B------:R-:W-:Y:S04]  /*e300*/  STL [R1+0x4dc], R229 ;  /* 0x0004dce501007387 */ /* 0x000fe80000100800 */
[----:B------:R-:W4:Y:S04]  /*e310*/  LDL.LU R197, [R1+0x470] ;  /* 0x0004700001c57983 */ /* 0x000f280000300800 */
[----:B------:R-:W4:Y:S04]  /*e320*/  LDL.LU R205, [R1+0x494] ;  /* 0x0004940001cd7983 */ /* 0x000f280000300800 */
[----:B------:R-:W4:Y:S04]  /*e330*/  LDL.LU R221, [R1+0x468] ;  /* 0x0004680001dd7983 */ /* 0x000f280000300800 */
[----:B------:R0:W-:Y:S04]  /*e340*/  STL [R1+0x4d4], R230 ;  /* 0x0004d4e601007387 */ /* 0x0001e80000100800 */
[----:B0-----:R-:W4:Y:S01]  /*e350*/  LDL.LU R230, [R1+0x48c] ;  /* 0x00048c0001e67983 */ /* 0x001f220000300800 */
[----:B------:R-:W-:-:S05]  /*e360*/  IADD3 R158, P6, R158, R113, RZ ;  /* 0x000000719e9e7210 */ /* 0x000fca0007fde0ff */
[----:B------:R0:W-:Y:S04]  /*e370*/  STL [R1+0x4a8], R158 ;  /* 0x0004a89e01007387 */ /* 0x0001e80000100800 */
[----:B0-----:R-:W4:Y:S01]  /*e380*/  LDL.LU R158, [R1+0x460] ;  /* 0x00046000019e7983 */ /* 0x001f220000300800 */
[----:B------:R-:W-:-:S03]  /*e390*/  IMAD.X R120, R120, 0x1, R112, P1 ;  /* 0x0000000178787824 */ /* 0x000fc600008e0670 */
[----:B------:R-:W4:Y:S04]  /*e3a0*/  LDL.LU R229, [R1+0x484] ;  /* 0x0004840001e57983 */ /* 0x000f280000300800 */
[----:B------:R0:W-:Y:S01]  /*e3b0*/  STL [R1+0x4cc], R120 ;  /* 0x0004cc7801007387 */ /* 0x0001e20000100800 */
[----:B------:R-:W-:-:S03]  /*e3c0*/  IADD3 R121, P1, R121, R113, RZ ;  /* 0x0000007179797210 */ /* 0x000fc60007f3e0ff */
[----:B0-----:R-:W4:Y:S01]  /*e3d0*/  LDL.LU R120, [R1+0x458] ;  /* 0x0004580001787983 */ /* 0x001f220000300800 */
[----:B------:R-:W-:Y:S01]  /*e3e0*/  IMAD.X R115, R115, 0x1, R112, P2 ;  /* 0x0000000173737824 */ /* 0x000fe200010e0670 */
[----:B------:R-:W-:-:S04]  /*e3f0*/  IADD3 R116, P2, R116, R113, RZ ;  /* 0x0000007174747210 */ /* 0x000fc80007f5e0ff */
[----:B------:R0:W-:Y:S01]  /*e400*/  STL [R1+0x4c4], R115 ;  /* 0x0004c47301007387 */ /* 0x0001e20000100800 */
[----:B------:R-:W-:-:S03]  /*e410*/  IMAD.X R238, R238, 0x1, R112, P3 ;  /* 0x00000001eeee7824 */ /* 0x000fc600018e0670 */
[----:B0-----:R-:W4:Y:S01]  /*e420*/  LDL.LU R115, [R1+0x47c] ;  /* 0x00047c0001737983 */ /* 0x001f220000300800 */
[----:B------:R-:W-:-:S03]  /*e430*/  IADD3 R159, P3, R159, R113, RZ ;  /* 0x000000719f9f7210 */ /* 0x000fc60007f7e0ff */
[----:B------:R-:W-:Y:S04]  /*e440*/  STL [R1+0x4a0], R121 ;  /* 0x0004a07901007387 */ /* 0x000fe80000100800 */
[----:B------:R0:W-:Y:S04]  /*e450*/  STL [R1+0x490], R159 ;  /* 0x0004909f01007387 */ /* 0x0001e80000100800 */
[----:B------:R-:W-:Y:S01]  /*e460*/  STL [R1+0x498], R116 ;  /* 0x0004987401007387 */ /* 0x000fe20000100800 */
[----:B---3--:R-:W-:-:S03]  /*e470*/  IMAD.X R198, R198, 0x1, R112, P4 ;  /* 0x00000001c6c67824 */ /* 0x008fc600020e0670 */
[----:B0-----:R-:W3:Y:S04]  /*e480*/  LDL.LU R159, [R1+0x450] ;  /* 0x00045000019f7983 */ /* 0x001ee80000300800 */
[----:B------:R-:W-:Y:S04]  /*e490*/  STL [R1+0x4bc], R238 ;  /* 0x0004bcee01007387 */ /* 0x000fe80000100800 */
[----:B------:R0:W-:Y:S01]  /*e4a0*/  STL [R1+0x4b4], R198 ;  /* 0x0004b4c601007387 */ /* 0x0001e20000100800 */
[----:B------:R-:W-:Y:S01]  /*e4b0*/  IADD3 R206, P4, R206, R113, RZ ;  /* 0x00000071cece7210 */ /* 0x000fe20007f9e0ff */
[----:B------:R-:W-:-:S02]  /*e4c0*/  IMAD.X R212, R212, 0x1, R112, P5 ;  /* 0x00000001d4d47824 */ /* 0x000fc400028e0670 */
[----:B0-----:R-:W3:Y:S04]  /*e4d0*/  LDL.LU R198, [R1+0x474] ;  /* 0x0004740001c67983 */ /* 0x001ee80000300800 */
[----:B------:R-:W3:Y:S04]  /*e4e0*/  LDL.LU R238, [R1+0x448] ;  /* 0x0004480001ee7983 */ /* 0x000ee80000300800 */
[----:B------:R0:W-:Y:S01]  /*e4f0*/  STL [R1+0x488], R206 ;  /* 0x000488ce01007387 */ /* 0x0001e20000100800 */
[----:B------:R-:W-:-:S03]  /*e500*/  IADD3 R247, P5, R247, R113, RZ ;  /* 0x00000071f7f77210 */ /* 0x000fc60007fbe0ff */
[----:B0-----:R-:W3:Y:S04]  /*e510*/  LDL.LU R206, [R1+0x46c] ;  /* 0x00046c0001ce7983 */ /* 0x001ee80000300800 */
[----:B------:R0:W-:Y:S01]  /*e520*/  STL [R1+0x4ac], R212 ;  /* 0x0004acd401007387 */ /* 0x0001e20000100800 */
[----:B------:R-:W-:-:S03]  /*e530*/  IMAD.X R125, R125, 0x1, R112, P6 ;  /* 0x000000017d7d7824 */ /* 0x000fc600030e0670 */
[----:B0-----:R-:W3:Y:S04]  /*e540*/  LDL.LU R212, [R1+0x440] ;  /* 0x0004400001d47983 */ /* 0x001ee80000300800 */
[----:B------:R0:W-:Y:S04]  /*e550*/  STL [R1+0x4a4], R125 ;  /* 0x0004a47d01007387 */ /* 0x0001e80000100800 */
[----:B------:R1:W-:Y:S04]  /*e560*/  STL [R1+0x480], R247 ;  /* 0x000480f701007387 */ /* 0x0003e80000100800 */
[----:B0-----:R-:W3:Y:S04]  /*e570*/  LDL.LU R125, [R1+0x464] ;  /* 0x00046400017d7983 */ /* 0x001ee80000300800 */
[----:B-1----:R-:W3:Y:S01]  /*e580*/  LDL.LU R247, [R1+0x438] ;  /* 0x0004380001f77983 */ /* 0x002ee20000300800 */
[----:B--2---:R-:W-:-:S05]  /*e590*/  IADD3 R213, P6, R213, R113, RZ ;  /* 0x00000071d5d57210 */ /* 0x004fca0007fde0ff */
[----:B------:R0:W-:Y:S04]  /*e5a0*/  STL [R1+0x478], R213 ;  /* 0x000478d501007387 */ /* 0x0001e80000100800 */
[----:B0-----:R-:W2:Y:S01]  /*e5b0*/  LDL.LU R213, [R1+0x45c] ;  /* 0x00045c0001d57983 */ /* 0x001ea20000300800 */
[----:B----4-:R-:W-:-:S05]  /*e5c0*/  IMAD.X R222, R222, 0x1, R112, P1 ;  /* 0x00000001dede7824 */ /* 0x010fca00008e0670 */
[----:B------:R0:W-:Y:S01]  /*e5d0*/  STL [R1+0x49c], R222 ;  /* 0x00049cde01007387 */ /* 0x0001e20000100800 */
[-C--:B------:R-:W-:Y:S01]  /*e5e0*/  IADD3 R197, P1, R197, R113.reuse, RZ ;  /* 0x00000071c5c57210 */ /* 0x080fe20007f3e0ff */
[----:B------:R-:W-:Y:S02]  /*e5f0*/  IMAD.X R205, R205, 0x1, R112, P2 ;  /* 0x00000001cdcd7824 */ /* 0x000fe400010e0670 */
[----:B0-----:R-:W4:Y:S01]  /*e600*/  LDL.LU R222, [R1+0x430] ;  /* 0x0004300001de7983 */ /* 0x001f220000300800 */
[----:B------:R-:W-:-:S03]  /*e610*/  IADD3 R221, P2, R221, R113, RZ ;  /* 0x00000071dddd7210 */ /* 0x000fc60007f5e0ff */
[----:B------:R-:W-:Y:S01]  /*e620*/  STL [R1+0x470], R197 ;  /* 0x000470c501007387 */ /* 0x000fe20000100800 */
[----:B------:R-:W-:-:S05]  /*e630*/  IMAD.X R230, R230, 0x1, R112, P3 ;  /* 0x00000001e6e67824 */ /* 0x000fca00018e0670 */
[----:B------:R0:W-:Y:S04]  /*e640*/  STL [R1+0x48c], R230 ;  /* 0x00048ce601007387 */ /* 0x0001e80000100800 */
[----:B------:R-:W-:Y:S04]  /*e650*/  STL [R1+0x494], R205 ;  /* 0x000494cd01007387 */ /* 0x000fe80000100800 */
[----:B0-----:R-:W4:Y:S04]  /*e660*/  LDL.LU R230, [R1+0x454] ;  /* 0x0004540001e67983 */ /* 0x001f280000300800 */
[----:B------:R-:W-:Y:S01]  /*e670*/  STL [R1+0x468], R221 ;  /* 0x000468dd01007387 */ /* 0x000fe20000100800 */
[----:B------:R-:W-:-:S05]  /*e680*/  IADD3 R158, P3, R158, R113, RZ ;  /* 0x000000719e9e7210 */ /* 0x000fca0007f7e0ff */
[----:B------:R0:W-:Y:S04]  /*e690*/  STL [R1+0x460], R158 ;  /* 0x0004609e01007387 */ /* 0x0001e80000100800 */
[----:B0-----:R-:W4:Y:S01]  /*e6a0*/  LDL.LU R158, [R1+0x428] ;  /* 0x00042800019e7983 */ /* 0x001f220000300800 */
[--C-:B------:R-:W-:Y:S01]  /*e6b0*/  IMAD.X R229, R229, 0x1, R112.reuse, P4 ;  /* 0x00000001e5e57824 */ /* 0x100fe200020e0670 */
[----:B------:R-:W-:Y:S02]  /*e6c0*/  IADD3 R120, P4, R120, R113, RZ ;  /* 0x0000007178787210 */ /* 0x000fe40007f9e0ff */
[----:B------:R-:W4:Y:S04]  /*e6d0*/  LDL.LU R121, [R1+0x44c] ;  /* 0x00044c0001797983 */ /* 0x000f280000300800 */
[----:B------:R0:W-:Y:S04]  /*e6e0*/  STL [R1+0x458], R120 ;  /* 0x0004587801007387 */ /* 0x0001e80000100800 */
[----:B------:R1:W-:Y:S04]  /*e6f0*/  STL [R1+0x484], R229 ;  /* 0x000484e501007387 */ /* 0x0003e80000100800 */
[----:B0-----:R-:W4:Y:S01]  /*e700*/  LDL.LU R120, [R1+0x420] ;  /* 0x0004200001787983 */ /* 0x001f220000300800 */
[----:B------:R-:W-:-:S03]  /*e710*/  IMAD.X R115, R115, 0x1, R112, P5 ;  /* 0x0000000173737824 */ /* 0x000fc600028e0670 */
[----:B------:R-:W4:Y:S04]  /*e720*/  LDL.LU R116, [R1+0x444] ;  /* 0x0004440001747983 */ /* 0x000f280000300800 */
[----:B-1----:R-:W4:Y:S04]  /*e730*/  LDL.LU R229, [R1+0x418] ;  /* 0x0004180001e57983 */ /* 0x002f280000300800 */
[----:B------:R0:W-:Y:S04]  /*e740*/  STL [R1+0x47c], R115 ;  /* 0x00047c7301007387 */ /* 0x0001e80000100800 */
[----:B0-----:R-:W4:Y:S01]  /*e750*/  LDL.LU R115, [R1+0x43c] ;  /* 0x00043c0001737983 */ /* 0x001f220000300800 */
[----:B---3--:R-:W-:-:S05]  /*e760*/  IADD3 R159, P5, R159, R113, RZ ;  /* 0x000000719f9f7210 */ /* 0x008fca0007fbe0ff */
[----:B------:R0:W-:Y:S04]  /*e770*/  STL [R1+0x450], R159 ;  /* 0x0004509f01007387 */ /* 0x0001e80000100800 */
[----:B0-----:R-:W3:Y:S01]  /*e780*/  LDL.LU R159, [R1+0x410] ;  /* 0x00041000019f7983 */ /* 0x001ee20000300800 */
[----:B------:R-:W-:Y:S01]  /*e790*/  IMAD.X R198, R198, 0x1, R112, P6 ;  /* 0x00000001c6c67824 */ /* 0x000fe200030e0670 */
[----:B------:R-:W-:-:S04]  /*e7a0*/  IADD3 R238, P6, R238, R113, RZ ;  /* 0x00000071eeee7210 */ /* 0x000fc80007fde0ff */
[----:B------:R0:W-:Y:S04]  /*e7b0*/  STL [R1+0x474], R198 ;  /* 0x000474c601007387 */ /* 0x0001e80000100800 */
[----:B0-----:R-:W3:Y:S01]  /*e7c0*/  LDL.LU R198, [R1+0x434] ;  /* 0x0004340001c67983 */ /* 0x001ee20000300800 */
[----:B------:R-:W-:-:S03]  /*e7d0*/  IMAD.X R206, R206, 0x1, R112, P1 ;  /* 0x00000001cece7824 */ /* 0x000fc600008e0670 */
[----:B------:R-:W3:Y:S04]  /*e7e0*/  LDL.LU R221, [R1+0x408] ;  /* 0x0004080001dd7983 */ /* 0x000ee80000300800 */
[----:B------:R0:W-:Y:S04]  /*e7f0*/  STL [R1+0x448], R238 ;  /* 0x000448ee01007387 */ /* 0x0001e80000100800 */
[----:B0-----:R-:W3:Y:S01]  /*e800*/  LDL.LU R238, [R1+0x42c] ;  /* 0x00042c0001ee7983 */ /* 0x001ee20000300800 */
[----:B------:R-:W-:-:S03]  /*e810*/  IADD3 R212, P1, R212, R113, RZ ;  /* 0x00000071d4d47210 */ /* 0x000fc60007f3e0ff */
[----:B------:R0:W-:Y:S01]  /*e820*/  STL [R1+0x46c], R206 ;  /* 0x00046cce01007387 */ /* 0x0001e20000100800 */
[----:B------:R-:W-:-:S03]  /*e830*/  IMAD.X R125, R125, 0x1, R112, P2 ;  /* 0x000000017d7d7824 */ /* 0x000fc600010e0670 */
[----:B0-----:R-:W3:Y:S01]  /*e840*/  LDL.LU R206, [R1+0x400] ;  /* 0x0004000001ce7983 */ /* 0x001ee20000300800 */
[----:B------:R-:W-:-:S03]  /*e850*/  IADD3 R247, P2, R247, R113, RZ ;  /* 0x00000071f7f77210 */ /* 0x000fc60007f5e0ff */
[----:B------:R0:W-:Y:S04]  /*e860*/  STL [R1+0x464], R125 ;  /* 0x0004647d01007387 */ /* 0x0001e80000100800 */
[----:B0-----:R-:W3:Y:S04]  /*e870*/  LDL.LU R125, [R1+0x424] ;  /* 0x00042400017d7983 */ /* 0x001ee80000300800 */
[----:B------:R-:W-:Y:S01]  /*e880*/  STL [R1+0x440], R212 ;  /* 0x000440d401007387 */ /* 0x000fe20000100800 */
[----:B--2---:R-:W-:-:S05]  /*e890*/  IMAD.X R213, R213, 0x1, R112, P3 ;  /* 0x00000001d5d57824 */ /* 0x004fca00018e0670 */
[----:B------:R0:W-:Y:S04]  /*e8a0*/  STL [R1+0x45c], R213 ;  /* 0x00045cd501007387 */ /* 0x0001e80000100800 */
[----:B0-----:R-:W2:Y:S01]  /*e8b0*/  LDL.LU R213, [R1+0x3f8] ;  /* 0x0003f80001d57983 */ /* 0x001ea20000300800 */
[----:B----4-:R-:W-:-:S03]  /*e8c0*/  IADD3 R222, P3, R222, R113, RZ ;  /* 0x00000071dede7210 */ /* 0x010fc60007f7e0ff */
[----:B------:R-:W-:Y:S04]  /*e8d0*/  STL [R1+0x438], R247 ;  /* 0x000438f701007387 */ /* 0x000fe80000100800 */
[----:B------:R-:W4:Y:S04]  /*e8e0*/  LDL.LU R197, [R1+0x41c] ;  /* 0x00041c0001c57983 */ /* 0x000f280000300800 */
[----:B------:R-:W4:Y:S04]  /*e8f0*/  LDL.LU R205, [R1+0x3f0] ;  /* 0x0003f00001cd7983 */ /* 0x000f280000300800 */
[----:B------:R-:W4:Y:S04]  /*e900*/  LDL.LU R212, [R1+0x414] ;  /* 0x0004140001d47983 */ /* 0x000f280000300800 */
[----:B------:R0:W-:Y:S04]  /*e910*/  STL [R1+0x430], R222 ;  /* 0x000430de01007387 */ /* 0x0001e80000100800 */
[----:B0-----:R-:W4:Y:S01]  /*e920*/  LDL.LU R222, [R1+0x3e8] ;  /* 0x0003e80001de7983 */ /* 0x001f220000300800 */
[----:B------:R-:W-:-:S05]  /*e930*/  IMAD.X R230, R230, 0x1, R112, P4 ;  /* 0x00000001e6e67824 */ /* 0x000fca00020e0670 */
[----:B------:R0:W-:Y:S04]  /*e940*/  STL [R1+0x454], R230 ;  /* 0x000454e601007387 */ /* 0x0001e80000100800 */
[----:B0-----:R-:W4:Y:S04]  /*e950*/  LDL.LU R230, [R1+0x40c] ;  /* 0x00040c0001e67983 */ /* 0x001f280000300800 */
[----:B------:R-:W4:Y:S01]  /*e960*/  LDL.LU R247, [R1+0x3e0] ;  /* 0x0003e00001f77983 */ /* 0x000f220000300800 */
[----:B------:R-:W-:-:S05]  /*e970*/  IADD3 R158, P4, R158, R113, RZ ;  /* 0x000000719e9e7210 */ /* 0x000fca0007f9e0ff */
[----:B------:R0:W-:Y:S04]  /*e980*/  STL [R1+0x428], R158 ;  /* 0x0004289e01007387 */ /* 0x0001e80000100800 */
[----:B0-----:R-:W4:Y:S01]  /*e990*/  LDL.LU R158, [R1+0x404] ;  /* 0x00040400019e7983 */ /* 0x001f220000300800 */
[--C-:B------:R-:W-:Y:S01]  /*e9a0*/  IMAD.X R121, R121, 0x1, R112.reuse, P5 ;  /* 0x0000000179797824 */ /* 0x100fe200028e0670 */
[----:B------:R-:W-:Y:S01]  /*e9b0*/  IADD3 R120, P5, R120, R113, RZ ;  /* 0x0000007178787210 */ /* 0x000fe20007fbe0ff */
[----:B------:R-:W-:-:S04]  /*e9c0*/  IMAD.X R116, R116, 0x1, R112, P6 ;  /* 0x0000000174747824 */ /* 0x000fc800030e0670 */
[----:B------:R0:W-:Y:S01]  /*e9d0*/  STL [R1+0x420], R120 ;  /* 0x0004207801007387 */ /* 0x0001e20000100800 */
[----:B------:R-:W-:-:S03]  /*e9e0*/  IADD3 R229, P6, R229, R113, RZ ;  /* 0x00000071e5e57210 */ /* 0x000fc60007fde0ff */
[----:B0-----:R-:W4:Y:S01]  /*e9f0*/  LDL.LU R120, [R1+0x3d8] ;  /* 0x0003d80001787983 */ /* 0x001f220000300800 */
[----:B------:R-:W-:-:S03]  /*ea00*/  IMAD.X R115, R115, 0x1, R112, P1 ;  /* 0x0000000173737824 */ /* 0x000fc600008e0670 */
[----:B------:R-:W-:Y:S04]  /*ea10*/  STL [R1+0x44c], R121 ;  /* 0x00044c7901007387 */ /* 0x000fe80000100800 */
[----:B------:R0:W-:Y:S04]  /*ea20*/  STL [R1+0x43c], R115 ;  /* 0x00043c7301007387 */ /* 0x0001e80000100800 */
[----:B------:R-:W-:Y:S04]  /*ea30*/  STL [R1+0x444], R116 ;  /* 0x0004447401007387 */ /* 0x000fe80000100800 */
[----:B0-----:R-:W4:Y:S01]  /*ea40*/  LDL.LU R115, [R1+0x3fc] ;  /* 0x0003fc0001737983 */ /* 0x001f220000300800 */
[----:B---3--:R-:W-:-:S03]  /*ea50*/  IADD3 R159, P1, R159, R113, RZ ;  /* 0x000000719f9f7210 */ /* 0x008fc60007f3e0ff */
[----:B------:R-:W-:Y:S04]  /*ea60*/  STL [R1+0x418], R229 ;  /* 0x000418e501007387 */ /* 0x000fe80000100800 */
[----:B------:R0:W-:Y:S04]  /*ea70*/  STL [R1+0x410], R159 ;  /* 0x0004109f01007387 */ /* 0x0001e80000100800 */
[----:B0-----:R-:W3:Y:S01]  /*ea80*/  LDL.LU R159, [R1+0x3d0] ;  /* 0x0003d000019f7983 */ /* 0x001ee20000300800 */
[----:B------:R-:W-:-:S03]  /*ea90*/  IMAD.X R198, R198, 0x1, R112, P2 ;  /* 0x00000001c6c67824 */ /* 0x000fc600010e0670 */
[----:B------:R-:W3:Y:S01]  /*eaa0*/  LDL.LU R229, [R1+0x3f4] ;  /* 0x0003f40001e57983 */ /* 0x000ee20000300800 */
[----:B------:R-:W-:-:S03]  /*eab0*/  IADD3 R221, P2, R221, R113, RZ ;  /* 0x00000071dddd7210 */ /* 0x000fc60007f5e0ff */
[----:B------:R0:W-:Y:S04]  /*eac0*/  STL [R1+0x434], R198 ;  /* 0x000434c601007387 */ /* 0x0001e80000100800 */
[----:B0-----:R-:W3:Y:S01]  /*ead0*/  LDL.LU R198, [R1+0x3c8] ;  /* 0x0003c80001c67983 */ /* 0x001ee20000300800 */
[----:B------:R-:W-:-:S03]  /*eae0*/  IMAD.X R238, R238, 0x1, R112, P3 ;  /* 0x00000001eeee7824 */ /* 0x000fc600018e0670 */
[----:B------:R0:W-:Y:S04]  /*eaf0*/  STL [R1+0x408], R221 ;  /* 0x000408dd01007387 */ /* 0x0001e80000100800 */
[----:B0-----:R-:W3:Y:S01]  /*eb00*/  LDL.LU R221, [R1+0x3ec] ;  /* 0x0003ec0001dd7983 */ /* 0x001ee20000300800 */
[----:B------:R-:W-:-:S05]  /*eb10*/  IADD3 R206, P3, R206, R113, RZ ;  /* 0x00000071cece7210 */ /* 0x000fca0007f7e0ff */
[----:B------:R0:W-:Y:S04]  /*eb20*/  STL [R1+0x400], R206 ;  /* 0x000400ce01007387 */ /* 0x0001e80000100800 */
[----:B------:R1:W-:Y:S01]  /*eb30*/  STL [R1+0x42c], R238 ;  /* 0x00042cee01007387 */ /* 0x0003e20000100800 */
[----:B------:R-:W-:-:S03]  /*eb40*/  IMAD.X R125, R125, 0x1, R112, P4 ;  /* 0x000000017d7d7824 */ /* 0x000fc600020e0670 */
[----:B0-----:R-:W3:Y:S04]  /*eb50*/  LDL.LU R206, [R1+0x3c0] ;  /* 0x0003c00001ce7983 */ /* 0x001ee80000300800 */
[----:B-1----:R-:W3:Y:S04]  /*eb60*/  LDL.LU R238, [R1+0x3e4] ;  /* 0x0003e40001ee7983 */ /* 0x002ee80000300800 */
[----:B------:R0:W-:Y:S04]  /*eb70*/  STL [R1+0x424], R125 ;  /* 0x0004247d01007387 */ /* 0x0001e80000100800 */
[----:B0-----:R-:W3:Y:S01]  /*eb80*/  LDL.LU R125, [R1+0x3b8] ;  /* 0x0003b800017d7983 */ /* 0x001ee20000300800 */
[----:B--2---:R-:W-:-:S05]  /*eb90*/  IADD3 R213, P4, R213, R113, RZ ;  /* 0x00000071d5d57210 */ /* 0x004fca0007f9e0ff */
[----:B------:R0:W-:Y:S01]  /*eba0*/  STL [R1+0x3f8], R213 ;  /* 0x0003f8d501007387 */ /* 0x0001e20000100800 */
[--C-:B----4-:R-:W-:Y:S01]  /*ebb0*/  IMAD.X R197, R197, 0x1, R112.reuse, P5 ;  /* 0x00000001c5c57824 */ /* 0x110fe200028e0670 */
[----:B------:R-:W-:Y:S02]  /*ebc0*/  IADD3 R205, P5, R205, R113, RZ ;  /* 0x00000071cdcd7210 */ /* 0x000fe40007fbe0ff */
[----:B0-----:R-:W2:Y:S01]  /*ebd0*/  LDL.LU R213, [R1+0x3dc] ;  /* 0x0003dc0001d57983 */ /* 0x001ea20000300800 */
[----:B------:R-:W-:-:S03]  /*ebe0*/  IMAD.X R212, R212, 0x1, R112, P6 ;  /* 0x00000001d4d47824 */ /* 0x000fc600030e0670 */
[----:B------:R-:W-:Y:S01]  /*ebf0*/  STL [R1+0x41c], R197 ;  /* 0x00041cc501007387 */ /* 0x000fe20000100800 */
[----:B------:R-:W-:-:S05]  /*ec00*/  IADD3 R222, P6, R222, R113, RZ ;  /* 0x00000071dede7210 */ /* 0x000fca0007fde0ff */
[----:B------:R0:W-:Y:S04]  /*ec10*/  STL [R1+0x3e8], R222 ;  /* 0x0003e8de01007387 */ /* 0x0001e80000100800 */
[----:B------:R-:W-:Y:S04]  /*ec20*/  STL [R1+0x3f0], R205 ;  /* 0x0003f0cd01007387 */ /* 0x000fe80000100800 */
[----:B0-----:R-:W4:Y:S01]  /*ec30*/  LDL.LU R222, [R1+0x3b0] ;  /* 0x0003b00001de7983 */ /* 0x001f220000300800 */
[----:B------:R-:W-:-:S03]  /*ec40*/  IMAD.X R230, R230, 0x1, R112, P1 ;  /* 0x00000001e6e67824 */ /* 0x000fc600008e0670 */
[----:B------:R-:W-:Y:S04]  /*ec50*/  STL [R1+0x414], R212 ;  /* 0x000414d401007387 */ /* 0x000fe80000100800 */
[----:B------:R0:W-:Y:S01]  /*ec60*/  STL [R1+0x40c], R230 ;  /* 0x00040ce601007387 */ /* 0x0001e20000100800 */
[----:B------:R-:W-:-:S03]  /*ec70*/  IADD3 R247, P1, R247, R113, RZ ;  /* 0x00000071f7f77210 */ /* 0x000fc60007f3e0ff */
[----:B0-----:R-:W4:Y:S04]  /*ec80*/  LDL.LU R230, [R1+0x3d4] ;  /* 0x0003d40001e67983 */ /* 0x001f280000300800 */
[----:B------:R-:W4:Y:S01]  /*ec90*/  LDL.LU R121, [R1+0x3a8] ;  /* 0x0003a80001797983 */ /* 0x000f220000300800 */
[----:B------:R-:W-:-:S05]  /*eca0*/  IMAD.X R158, R158, 0x1, R112, P2 ;  /* 0x000000019e9e7824 */ /* 0x000fca00010e0670 */
[----:B------:R0:W-:Y:S04]  /*ecb0*/  STL [R1+0x404], R158 ;  /* 0x0004049e01007387 */ /* 0x0001e80000100800 */
[----:B------:R1:W-:Y:S04]  /*ecc0*/  STL [R1+0x3e0], R247 ;  /* 0x0003e0f701007387 */ /* 0x0003e80000100800 */
[----:B0-----:R-:W4:Y:S01]  /*ecd0*/  LDL.LU R158, [R1+0x3cc] ;  /* 0x0003cc00019e7983 */ /* 0x001f220000300800 */
[----:B------:R-:W-:-:S03]  /*ece0*/  IADD3 R120, P2, R120, R113, RZ ;  /* 0x0000007178787210 */ /* 0x000fc60007f5e0ff */
[----:B------:R-:W4:Y:S04]  /*ecf0*/  LDL.LU R116, [R1+0x3a0] ;  /* 0x0003a00001747983 */ /* 0x000f280000300800 */
[----:B-1----:R-:W4:Y:S04]  /*ed00*/  LDL.LU R247, [R1+0x3c4] ;  /* 0x0003c40001f77983 */ /* 0x002f280000300800 */
[----:B------:R0:W-:Y:S04]  /*ed10*/  STL [R1+0x3d8], R120 ;  /* 0x0003d87801007387 */ /* 0x0001e80000100800 */
[----:B0-----:R-:W4:Y:S01]  /*ed20*/  LDL.LU R120, [R1+0x398] ;  /* 0x0003980001787983 */ /* 0x001f220000300800 */
[----:B------:R-:W-:-:S05]  /*ed30*/  IMAD.X R115, R115, 0x1, R112, P3 ;  /* 0x0000000173737824 */ /* 0x000fca00018e0670 */
[----:B------:R0:W-:Y:S04]  /*ed40*/  STL [R1+0x3fc], R115 ;  /* 0x0003fc7301007387 */ /* 0x0001e80000100800 */
[----:B0-----:R-:W4:Y:S01]  /*ed50*/  LDL.LU R115, [R1+0x3bc] ;  /* 0x0003bc0001737983 */ /* 0x001f220000300800 */
[----:B---3--:R-:W-:Y:S01]  /*ed60*/  IADD3 R159, P3, R159, R113, RZ ;  /* 0x000000719f9f7210 */ /* 0x008fe20007f7e0ff */
[----:B------:R-:W-:-:S04]  /*ed70*/  IMAD.X R229, R229, 0x1, R112, P4 ;  /* 0x00000001e5e57824 */ /* 0x000fc800020e0670 */
[----:B------:R0:W-:Y:S04]  /*ed80*/  STL [R1+0x3d0], R159 ;  /* 0x0003d09f01007387 */ /* 0x0001e80000100800 */
[----:B0-----:R-:W3:Y:S01]  /*ed90*/  LDL.LU R159, [R1+0x390] ;  /* 0x00039000019f7983 */ /* 0x001ee20000300800 */
[----:B------:R-:W-:-:S03]  /*eda0*/  IADD3 R198, P4, R198, R113, RZ ;  /* 0x00000071c6c67210 */ /* 0x000fc60007f9e0ff */
[----:B------:R-:W3:Y:S04]  /*edb0*/  LDL.LU R212, [R1+0x3b4] ;  /* 0x0003b40001d47983 */ /* 0x000ee80000300800 */
[----:B------:R0:W-:Y:S01]  /*edc0*/  STL [R1+0x3f4], R229 ;  /* 0x0003f4e501007387 */ /* 0x0001e20000100800 */
[----:B------:R-:W-:-:S03]  /*edd0*/  IMAD.X R221, R221, 0x1, R112, P5 ;  /* 0x00000001dddd7824 */ /* 0x000fc600028e0670 */
[----:B0-----:R-:W3:Y:S04]  /*ede0*/  LDL.LU R229, [R1+0x388] ;  /* 0x0003880001e57983 */ /* 0x001ee80000300800 */
[----:B------:R0:W-:Y:S04]  /*edf0*/  STL [R1+0x3c8], R198 ;  /* 0x0003c8c601007387 */ /* 0x0001e80000100800 */
[----:B0-----:R-:W3:Y:S01]  /*ee00*/  LDL.LU R198, [R1+0x3ac] ;  /* 0x0003ac0001c67983 */ /* 0x001ee20000300800 */
[----:B------:R-:W-:Y:S01]  /*ee10*/  IADD3 R206, P5, R206, R113, RZ ;  /* 0x00000071cece7210 */ /* 0x000fe20007fbe0ff */
[----:B------:R-:W-:-:S04]  /*ee20*/  IMAD.X R238, R238, 0x1, R112, P6 ;  /* 0x00000001eeee7824 */ /* 0x000fc800030e0670 */
[----:B------:R0:W-:Y:S04]  /*ee30*/  STL [R1+0x3c0], R206 ;  /* 0x0003c0ce01007387 */ /* 0x0001e80000100800 */
[----:B0-----:R-:W3:Y:S01]  /*ee40*/  LDL.LU R206, [R1+0x380] ;  /* 0x0003800001ce7983 */ /* 0x001ee20000300800 */
[----:B------:R-:W-:-:S03]  /*ee50*/  IADD3 R125, P6, R125, R113, RZ ;  /* 0x000000717d7d7210 */ /* 0x000fc60007fde0ff */
[----:B------:R-:W-:Y:S04]  /*ee60*/  STL [R1+0x3ec], R221 ;  /* 0x0003ecdd01007387 */ /* 0x000fe80000100800 */
[----:B------:R0:W-:Y:S04]  /*ee70*/  STL [R1+0x3b8], R125 ;  /* 0x0003b87d01007387 */ /* 0x0001e80000100800 */
[----:B0-----:R-:W3:Y:S04]  /*ee80*/  LDL.LU R125, [R1+0x3a4] ;  /* 0x0003a400017d7983 */ /* 0x001ee80000300800 */
[----:B------:R-:W-:Y:S04]  /*ee90*/  STL [R1+0x3e4], R238 ;  /* 0x0003e4ee01007387 */ /* 0x000fe80000100800 */
[----:B------:R-:W3:Y:S04]  /*eea0*/  LDL.LU R197, [R1+0x378] ;  /* 0x0003780001c57983 */ /* 0x000ee80000300800 */
[----:B------:R-:W3:Y:S04]  /*eeb0*/  LDL.LU R205, [R1+0x39c] ;  /* 0x00039c0001cd7983 */ /* 0x000ee80000300800 */
[----:B------:R-:W3:Y:S01]  /*eec0*/  LDL.LU R221, [R1+0x370] ;  /* 0x0003700001dd7983 */ /* 0x000ee20000300800 */
[----:B--2---:R-:W-:-:S05]  /*eed0*/  IMAD.X R213, R213, 0x1, R112, P1 ;  /* 0x00000001d5d57824 */ /* 0x004fca00008e0670 */
[----:B------:R0:W-:Y:S04]  /*eee0*/  STL [R1+0x3dc], R213 ;  /* 0x0003dcd501007387 */ /* 0x0001e80000100800 */
[----:B0-----:R-:W2:Y:S01]  /*eef0*/  LDL.LU R213, [R1+0x394] ;  /* 0x0003940001d57983 */ /* 0x001ea20000300800 */
[----:B----4-:R-:W-:-:S05]  /*ef00*/  IADD3 R222, P1, R222, R113, RZ ;  /* 0x00000071dede7210 */ /* 0x010fca0007f3e0ff */
[----:B------:R0:W-:Y:S04]  /*ef10*/  STL [R1+0x3b0], R222 ;  /* 0x0003b0de01007387 */ /* 0x0001e80000100800 */
[----:B0-----:R-:W4:Y:S01]  /*ef20*/  LDL.LU R222, [R1+0x368] ;  /* 0x0003680001de7983 */ /* 0x001f220000300800 */
[----:B------:R-:W-:-:S03]  /*ef30*/  IMAD.X R230, R230, 0x1, R112, P2 ;  /* 0x00000001e6e67824 */ /* 0x000fc600010e0670 */
[----:B------:R-:W4:Y:S04]  /*ef40*/  LDL.LU R238, [R1+0x38c] ;  /* 0x00038c0001ee7983 */ /* 0x000f280000300800 */
[----:B------:R0:W-:Y:S04]  /*ef50*/  STL [R1+0x3d4], R230 ;  /* 0x0003d4e601007387 */ /* 0x0001e80000100800 */
[----:B0-----:R-:W4:Y:S01]  /*ef60*/  LDL.LU R230, [R1+0x360] ;  /* 0x0003600001e67983 */ /* 0x001f220000300800 */
[----:B------:R-:W-:-:S05]  /*ef70*/  IMAD.X R158, R158, 0x1, R112, P3 ;  /* 0x000000019e9e7824 */ /* 0x000fca00018e0670 */
[----:B------:R0:W-:Y:S04]  /*ef80*/  STL [R1+0x3cc], R158 ;  /* 0x0003cc9e01007387 */ /* 0x0001e80000100800 */
[----:B0-----:R-:W4:Y:S01]  /*ef90*/  LDL.LU R158, [R1+0x384] ;  /* 0x00038400019e7983 */ /* 0x001f220000300800 */
[-C--:B------:R-:W-:Y:S01]  /*efa0*/  IADD3 R121, P2, R121, R113.reuse, RZ ;  /* 0x0000007179797210 */ /* 0x080fe20007f5e0ff */
[--C-:B------:R-:W-:Y:S01]  /*efb0*/  IMAD.X R247, R247, 0x1, R112.reuse, P4 ;  /* 0x00000001f7f77824 */ /* 0x100fe200020e0670 */
[-C--:B------:R-:W-:Y:S02]  /*efc0*/  IADD3 R116, P3, R116, R113.reuse, RZ ;  /* 0x0000007174747210 */ /* 0x080fe40007f7e0ff */
[----:B------:R-:W-:Y:S01]  /*efd0*/  IADD3 R120, P4, R120, R113, RZ ;  /* 0x0000007178787210 */ /* 0x000fe20007f9e0ff */
[----:B------:R-:W-:Y:S04]  /*efe0*/  STL [R1+0x3a8], R121 ;  /* 0x0003a87901007387 */ /* 0x000fe80000100800 */
[----:B------:R0:W-:Y:S04]  /*eff0*/  STL [R1+0x398], R120 ;  /* 0x0003987801007387 */ /* 0x0001e80000100800 */
[----:B------:R-:W-:Y:S04]  /*f000*/  STL [R1+0x3a0], R116 ;  /* 0x0003a07401007387 */ /* 0x000fe80000100800 */
[----:B0-----:R-:W4:Y:S01]  /*f010*/  LDL.LU R120, [R1+0x358] ;  /* 0x0003580001787983 */ /* 0x001f220000300800 */
[----:B------:R-:W-:-:S03]  /*f020*/  IMAD.X R115, R115, 0x1, R112, P5 ;  /* 0x0000000173737824 */ /* 0x000fc600028e0670 */
[----:B------:R-:W-:Y:S04]  /*f030*/  STL [R1+0x3c4], R247 ;  /* 0x0003c4f701007387 */ /* 0x000fe80000100800 */
[----:B------:R0:W-:Y:S04]  /*f040*/  STL [R1+0x3bc], R115 ;  /* 0x0003bc7301007387 */ /* 0x0001e80000100800 */
[----:B0-----:R-:W4:Y:S01]  /*f050*/  LDL.LU R115, [R1+0x37c] ;  /* 0x00037c0001737983 */ /* 0x001f220000300800 */
[----:B---3--:R-:W-:-:S03]  /*f060*/  IADD3 R159, P5, R159, R113, RZ ;  /* 0x000000719f9f7210 */ /* 0x008fc60007fbe0ff */
[----:B------:R-:W3:Y:S01]  /*f070*/  LDL.LU R247, [R1+0x350] ;  /* 0x0003500001f77983 */ /* 0x000ee20000300800 */
[----:B------:R-:W-:-:S03]  /*f080*/  IMAD.X R212, R212, 0x1, R112, P6 ;  /* 0x00000001d4d47824 */ /* 0x000fc600030e0670 */
[----:B------:R0:W-:Y:S04]  /*f090*/  STL [R1+0x390], R159 ;  /* 0x0003909f01007387 */ /* 0x0001e80000100800 */
[----:B0-----:R-:W3:Y:S01]  /*f0a0*/  LDL.LU R159, [R1+0x374] ;  /* 0x00037400019f7983 */ /* 0x001ee20000300800 */
[----:B------:R-:W-:-:S03]  /*f0b0*/  IADD3 R229, P6, R229, R113, RZ ;  /* 0x00000071e5e57210 */ /* 0x000fc60007fde0ff */
[----:B------:R0:W-:Y:S04]  /*f0c0*/  STL [R1+0x3b4], R212 ;  /* 0x0003b4d401007387 */ /* 0x0001e80000100800 */
[----:B0-----:R-:W3:Y:S01]  /*f0d0*/  LDL.LU R212, [R1+0x348] ;  /* 0x0003480001d47983 */ /* 0x001ee20000300800 */
[----:B------:R-:W-:-:S05]  /*f0e0*/  IMAD.X R198, R198, 0x1, R112, P1 ;  /* 0x00000001c6c67824 */ /* 0x000fca00008e0670 */
[----:B------:R0:W-:Y:S04]  /*f0f0*/  STL [R1+0x3ac], R198 ;  /* 0x0003acc601007387 */ /* 0x0001e80000100800 */
[----:B------:R1:W-:Y:S04]  /*f100*/  STL [R1+0x388], R229 ;  /* 0x000388e501007387 */ /* 0x0003e80000100800 */
[----:B0-----:R-:W3:Y:S01]  /*f110*/  LDL.LU R198, [R1+0x36c] ;  /* 0x00036c0001c67983 */ /* 0x001ee20000300800 */
[----:B------:R-:W-:-:S03]  /*f120*/  IADD3 R206, P1, R206, R113, RZ ;  /* 0x00000071cece7210 */ /* 0x000fc60007f3e0ff */
[----:B-1----:R-:W3:Y:S04]  /*f130*/  LDL.LU R229, [R1+0x340] ;  /* 0x0003400001e57983 */ /* 0x002ee80000300800 */
[----:B------:R0:W-:Y:S04]  /*f140*/  STL [R1+0x380], R206 ;  /* 0x000380ce01007387 */ /* 0x0001e80000100800 */
[----:B0-----:R-:W3:Y:S01]  /*f150*/  LDL.LU R206, [R1+0x364] ;  /* 0x0003640001ce7983 */ /* 0x001ee20000300800 */
[----:B------:R-:W-:-:S05]  /*f160*/  IMAD.X R125, R125, 0x1, R112, P2 ;  /* 0x000000017d7d7824 */ /* 0x000fca00010e0670 */
[----:B------:R0:W-:Y:S01]  /*f170*/  STL [R1+0x3a4], R125 ;  /* 0x0003a47d01007387 */ /* 0x0001e20000100800 */
[-C--:B------:R-:W-:Y:S01]  /*f180*/  IADD3 R197, P2, R197, R113.reuse, RZ ;  /* 0x00000071c5c57210 */ /* 0x080fe20007f5e0ff */
[----:B------:R-:W-:Y:S02]  /*f190*/  IMAD.X R205, R205, 0x1, R112, P3 ;  /* 0x00000001cdcd7824 */ /* 0x000fe400018e0670 */
[----:B0-----:R-:W3:Y:S01]  /*f1a0*/  LDL.LU R125, [R1+0x338] ;  /* 0x00033800017d7983 */ /* 0x001ee20000300800 */
[----:B------:R-:W-:-:S03]  /*f1b0*/  IADD3 R221, P3, R221, R113, RZ ;  /* 0x00000071dddd7210 */ /* 0x000fc60007f7e0ff */
[----:B------:R-:W-:Y:S01]  /*f1c0*/  STL [R1+0x378], R197 ;  /* 0x000378c501007387 */ /* 0x000fe20000100800 */
[----:B--2---:R-:W-:-:S05]  /*f1d0*/  IMAD.X R213, R213, 0x1, R112, P4 ;  /* 0x00000001d5d57824 */ /* 0x004fca00020e0670 */
[----:B------:R0:W-:Y:S04]  /*f1e0*/  STL [R1+0x394], R213 ;  /* 0x000394d501007387 */ /* 0x0001e80000100800 */
[----:B------:R-:W-:Y:S04]  /*f1f0*/  STL [R1+0x39c], R205 ;  /* 0x00039ccd01007387 */ /* 0x000fe80000100800 */
[----:B0-----:R-:W2:Y:S04]  /*f200*/  LDL.LU R213, [R1+0x35c] ;  /* 0x00035c0001d57983 */ /* 0x001ea80000300800 */
[----:B------:R-:W-:Y:S01]  /*f210*/  STL [R1+0x370], R221 ;  /* 0x000370dd01007387 */ /* 0x000fe20000100800 */
[----:B----4-:R-:W-:Y:S01]  /*f220*/  IADD3 R222, P4, R222, R113, RZ ;  /* 0x00000071dede7210 */ /* 0x010fe20007f9e0ff */
[----:B------:R-:W-:-:S04]  /*f230*/  IMAD.X R238, R238, 0x1, R112, P5 ;  /* 0x00000001eeee7824 */ /* 0x000fc800028e0670 */
[----:B------:R0:W-:Y:S04]  /*f240*/  STL [R1+0x368], R222 ;  /* 0x000368de01007387 */ /* 0x0001e80000100800 */
[----:B0-----:R-:W4:Y:S01]  /*f250*/  LDL.LU R222, [R1+0x330] ;  /* 0x0003300001de7983 */ /* 0x001f220000300800 */
[----:B------:R-:W-:-:S03]  /*f260*/  IADD3 R230, P5, R230, R113, RZ ;  /* 0x00000071e6e67210 */ /* 0x000fc60007fbe0ff */
[----:B------:R-:W4:Y:S04]  /*f270*/  LDL.LU R121, [R1+0x354] ;  /* 0x0003540001797983 */ /* 0x000f280000300800 */
[----:B------:R0:W-:Y:S04]  /*f280*/  STL [R1+0x360], R230 ;  /* 0x000360e601007387 */ /* 0x0001e80000100800 */
[----:B------:R1:W-:Y:S04]  /*f290*/  STL [R1+0x38c], R238 ;  /* 0x00038cee01007387 */ /* 0x0003e80000100800 */
[----:B0-----:R-:W4:Y:S04]  /*f2a0*/  LDL.LU R230, [R1+0x328] ;  /* 0x0003280001e67983 */ /* 0x001f280000300800 */
[----:B------:R-:W4:Y:S04]  /*f2b0*/  LDL.LU R116, [R1+0x34c] ;  /* 0x00034c0001747983 */ /* 0x000f280000300800 */
[----:B-1----:R-:W4:Y:S01]  /*f2c0*/  LDL.LU R238, [R1+0x320] ;  /* 0x0003200001ee7983 */ /* 0x002f220000300800 */
[----:B------:R-:W-:-:S05]  /*f2d0*/  IMAD.X R158, R158, 0x1, R112, P6 ;  /* 0x000000019e9e7824 */ /* 0x000fca00030e0670 */
[----:B------:R0:W-:Y:S04]  /*f2e0*/  STL [R1+0x384], R158 ;  /* 0x0003849e01007387 */ /* 0x0001e80000100800 */
[----:B0-----:R-:W4:Y:S01]  /*f2f0*/  LDL.LU R158, [R1+0x344] ;  /* 0x00034400019e7983 */ /* 0x001f220000300800 */
[----:B------:R-:W-:-:S05]  /*f300*/  IADD3 R120, P6, R120, R113, RZ ;  /* 0x0000007178787210 */ /* 0x000fca0007fde0ff */
[----:B------:R0:W-:Y:S04]  /*f310*/  STL [R1+0x358], R120 ;  /* 0x0003587801007387 */ /* 0x0001e80000100800 */
[----:B0-----:R-:W4:Y:S01]  /*f320*/  LDL.LU R120, [R1+0x318] ;  /* 0x0003180001787983 */ /* 0x001f220000300800 */
[----:B------:R-:W-:Y:S01]  /*f330*/  IMAD.X R115, R115, 0x1, R112, P1 ;  /* 0x0000000173737824 */ /* 0x000fe200008e0670 */
[----:B---3--:R-:W-:-:S04]  /*f340*/  IADD3 R247, P1, R247, R113, RZ ;  /* 0x00000071f7f77210 */ /* 0x008fc80007f3e0ff */
[----:B------:R0:W-:Y:S04]  /*f350*/  STL [R1+0x37c], R115 ;  /* 0x00037c7301007387 */ /* 0x0001e80000100800 */
[----:B0-----:R-:W3:Y:S01]  /*f360*/  LDL.LU R115, [R1+0x33c] ;  /* 0x00033c0001737983 */ /* 0x001ee20000300800 */
[----:B------:R-:W-:-:S03]  /*f370*/  IMAD.X R159, R159, 0x1, R112, P2 ;  /* 0x000000019f9f7824 */ /* 0x000fc600010e0670 */
[----:B------:R-:W3:Y:S04]  /*f380*/  LDL.LU R221, [R1+0x310] ;  /* 0x0003100001dd7983 */ /* 0x000ee80000300800 */
[----:B------:R0:W-:Y:S04]  /*f390*/  STL [R1+0x350], R247 ;  /* 0x000350f701007387 */ /* 0x0001e80000100800 */
[----:B0-----:R-:W3:Y:S01]  /*f3a0*/  LDL.LU R247, [R1+0x334] ;  /* 0x0003340001f77983 */ /* 0x001ee20000300800 */
[----:B------:R-:W-:-:S03]  /*f3b0*/  IADD3 R212, P2, R212, R113, RZ ;  /* 0x00000071d4d47210 */ /* 0x000fc60007f5e0ff */
[----:B------:R0:W-:Y:S04]  /*f3c0*/  STL [R1+0x374], R159 ;  /* 0x0003749f01007387 */ /* 0x0001e80000100800 */
[----:B0-----:R-:W3:Y:S01]  /*f3d0*/  LDL.LU R159, [R1+0x308] ;  /* 0x00030800019f7983 */ /* 0x001ee20000300800 */
[----:B------:R-:W-:Y:S01]  /*f3e0*/  IMAD.X R198, R198, 0x1, R112, P3 ;  /* 0x00000001c6c67824 */ /* 0x000fe200018e0670 */
[----:B------:R-:W-:-:S04]  /*f3f0*/  IADD3 R229, P3, R229, R113, RZ ;  /* 0x00000071e5e57210 */ /* 0x000fc80007f7e0ff */
[----:B------:R0:W-:Y:S04]  /*f400*/  STL [R1+0x36c], R198 ;  /* 0x00036cc601007387 */ /* 0x0001e80000100800 */
[----:B0-----:R-:W3:Y:S01]  /*f410*/  LDL.LU R198, [R1+0x32c] ;  /* 0x00032c0001c67983 */ /* 0x001ee20000300800 */
[----:B------:R-:W-:-:S03]  /*f420*/  IMAD.X R206, R206, 0x1, R112, P4 ;  /* 0x00000001cece7824 */ /* 0x000fc600020e0670 */
[----:B------:R-:W-:Y:S04]  /*f430*/  STL [R1+0x348], R212 ;  /* 0x000348d401007387 */ /* 0x000fe80000100800 */
[----:B------:R0:W-:Y:S04]  /*f440*/  STL [R1+0x364], R206 ;  /* 0x000364ce01007387 */ /* 0x0001e80000100800 */
[----:B0-----:R-:W3:Y:S01]  /*f450*/  LDL.LU R206, [R1+0x300] ;  /* 0x0003000001ce7983 */ /* 0x001ee20000300800 */
[----:B------:R-:W-:-:S03]  /*f460*/  IADD3 R125, P4, R125, R113, RZ ;  /* 0x000000717d7d7210 */ /* 0x000fc60007f9e0ff */
[----:B------:R-:W-:Y:S04]  /*f470*/  STL [R1+0x340], R229 ;  /* 0x000340e501007387 */ /* 0x000fe80000100800 */
[----:B------:R-:W3:Y:S04]  /*f480*/  LDL.LU R197, [R1+0x324] ;  /* 0x0003240001c57983 */ /* 0x000ee80000300800 */
[----:B------:R-:W3:Y:S04]  /*f490*/  LDL.LU R205, [R1+0x2f8] ;  /* 0x0002f80001cd7983 */ /* 0x000ee80000300800 */
[----:B------:R-:W3:Y:S04]  /*f4a0*/  LDL.LU R212, [R1+0x31c] ;  /* 0x00031c0001d47983 */ /* 0x000ee80000300800 */
[----:B------:R0:W-:Y:S04]  /*f4b0*/  STL [R1+0x338], R125 ;  /* 0x0003387d01007387 */ /* 0x0001e80000100800 */
[----:B0-----:R-:W3:Y:S01]  /*f4c0*/  LDL.LU R125, [R1+0x2f0] ;  /* 0x0002f000017d7983 */ /* 0x001ee20000300800 */
[----:B--2---:R-:W-:-:S05]  /*f4d0*/  IMAD.X R213, R213, 0x1, R112, P5 ;  /* 0x00000001d5d57824 */ /* 0x004fca00028e0670 */
[----:B------:R0:W-:Y:S04]  /*f4e0*/  STL [R1+0x35c], R213 ;  /* 0x00035cd501007387 */ /* 0x0001e80000100800 */
[----:B0-----:R-:W2:Y:S04]  /*f4f0*/  LDL.LU R213, [R1+0x314] ;  /* 0x0003140001d57983 */ /* 0x001ea80000300800 */
[----:B------:R-:W2:Y:S01]  /*f500*/  LDL.LU R229, [R1+0x2e8] ;  /* 0x0002e80001e57983 */ /* 0x000ea20000300800 */
[----:B----4-:R-:W-:Y:S01]  /*f510*/  IADD3 R222, P5, R222, R113, RZ ;  /* 0x00000071dede7210 */ /* 0x010fe20007fbe0ff */
[----:B------:R-:W-:-:S04]  /*f520*/  IMAD.X R121, R121, 0x1, R112, P6 ;  /* 0x0000000179797824 */ /* 0x000fc800030e0670 */
[----:B------:R0:W-:Y:S04]  /*f530*/  STL [R1+0x330], R222 ;  /* 0x000330de01007387 */ /* 0x0001e80000100800 */
[----:B0-----:R-:W4:Y:S01]  /*f540*/  LDL.LU R222, [R1+0x30c] ;  /* 0x00030c0001de7983 */ /* 0x001f220000300800 */
[----:B------:R-:W-:-:S05]  /*f550*/  IADD3 R230, P6, R230, R113, RZ ;  /* 0x00000071e6e67210 */ /* 0x000fca0007fde0ff */
[----:B------:R0:W-:Y:S01]  /*f560*/  STL [R1+0x328], R230 ;  /* 0x000328e601007387 */ /* 0x0001e20000100800 */
[----:B------:R-:W-:-:S03]  /*f570*/  IMAD.X R116, R116, 0x1, R112, P1 ;  /* 0x0000000174747824 */ /* 0x000fc600008e0670 */
[----:B0-----:R-:W4:Y:S04]  /*f580*/  LDL.LU R230, [R1+0x2e0] ;  /* 0x0002e00001e67983 */ /* 0x001f280000300800 */
[----:B------:R-:W-:Y:S01]  /*f590*/  STL [R1+0x354], R121 ;  /* 0x0003547901007387 */ /* 0x000fe20000100800 */
[----:B------:R-:W-:-:S05]  /*f5a0*/  IMAD.X R158, R158, 0x1, R112, P2 ;  /* 0x000000019e9e7824 */ /* 0x000fca00010e0670 */
[----:B------:R0:W-:Y:S04]  /*f5b0*/  STL [R1+0x344], R158 ;  /* 0x0003449e01007387 */ /* 0x0001e80000100800 */
[----:B------:R-:W-:Y:S04]  /*f5c0*/  STL [R1+0x34c], R116 ;  /* 0x00034c7401007387 */ /* 0x000fe80000100800 */
[----:B0-----:R-:W4:Y:S01]  /*f5d0*/  LDL.LU R158, [R1+0x304] ;  /* 0x00030400019e7983 */ /* 0x001f220000300800 */
[-C--:B------:R-:W-:Y:S02]  /*f5e0*/  IADD3 R238, P1, R238, R113.reuse, RZ ;  /* 0x00000071eeee7210 */ /* 0x080fe40007f3e0ff */
[----:B------:R-:W-:-:S03]  /*f5f0*/  IADD3 R120, P2, R120, R113, RZ ;  /* 0x0000007178787210 */ /* 0x000fc60007f5e0ff */
[----:B------:R-:W-:Y:S04]  /*f600*/  STL [R1+0x320], R238 ;  /* 0x000320ee01007387 */ /* 0x000fe80000100800 */
[----:B------:R0:W-:Y:S04]  /*f610*/  STL [R1+0x318], R120 ;  /* 0x0003187801007387 */ /* 0x0001e80000100800 */
[----:B0-----:R-:W4:Y:S01]  /*f620*/  LDL.LU R120, [R1+0x2d8] ;  /* 0x0002d80001787983 */ /* 0x001f220000300800 */
[----:B---3--:R-:W-:-:S03]  /*f630*/  IMAD.X R115, R115, 0x1, R112, P3 ;  /* 0x0000000173737824 */ /* 0x008fc600018e0670 */
        /* <DEDUP_REMOVED lines=9> */
[----:B------:R1:W-:Y:S04]  /*f6d0*/  STL [R1+0x334], R247 ;  /* 0x000334f701007387 */ /* 0x0003e80000100800 */
[----:B0-----:R-:W3:Y:S01]  /*f6e0*/  LDL.LU R159, [R1+0x2c8] ;  /* 0x0002c800019f7983 */ /* 0x001ee20000300800 */
[----:B------:R-:W-:-:S03]  /*f6f0*/  IMAD.X R198, R198, 0x1, R112, P5 ;  /* 0x00000001c6c67824 */ /* 0x000fc600028e0670 */
[----:B-1----:R-:W3:Y:S04]  /*f700*/  LDL.LU R247, [R1+0x2ec] ;  /* 0x0002ec0001f77983 */ /* 0x002ee80000300800 */
[----:B------:R0:W-:Y:S04]  /*f710*/  STL [R1+0x32c], R198 ;  /* 0x00032cc601007387 */ /* 0x0001e80000100800 */
[----:B0-----:R-:W3:Y:S01]  /*f720*/  LDL.LU R198, [R1+0x2c0] ;  /* 0x0002c00001c67983 */ /* 0x001ee20000300800 */
[----:B------:R-:W-:-:S05]  /*f730*/  IADD3 R206, P5, R206, R113, RZ ;  /* 0x00000071cece7210 */ /* 0x000fca0007fbe0ff */
[----:B------:R0:W-:Y:S01]  /*f740*/  STL [R1+0x300], R206 ;  /* 0x000300ce01007387 */ /* 0x0001e20000100800 */
[--C-:B------:R-:W-:Y:S01]  /*f750*/  IMAD.X R197, R197, 0x1, R112.reuse, P6 ;  /* 0x00000001c5c57824 */ /* 0x100fe200030e0670 */
[----:B------:R-:W-:Y:S02]  /*f760*/  IADD3 R205, P6, R205, R113, RZ ;  /* 0x00000071cdcd7210 */ /* 0x000fe40007fde0ff */
[----:B0-----:R-:W3:Y:S01]  /*f770*/  LDL.LU R206, [R1+0x2e4] ;  /* 0x0002e40001ce7983 */ /* 0x001ee20000300800 */
[----:B------:R-:W-:-:S03]  /*f780*/  IMAD.X R212, R212, 0x1, R112, P1 ;  /* 0x00000001d4d47824 */ /* 0x000fc600008e0670 */
[----:B------:R-:W-:Y:S01]  /*f790*/  STL [R1+0x324], R197 ;  /* 0x000324c501007387 */ /* 0x000fe20000100800 */
[----:B------:R-:W-:-:S05]  /*f7a0*/  IADD3 R125, P1, R125, R113, RZ ;  /* 0x000000717d7d7210 */ /* 0x000fca0007f3e0ff */
[----:B------:R0:W-:Y:S04]  /*f7b0*/  STL [R1+0x2f0], R125 ;  /* 0x0002f07d01007387 */ /* 0x0001e80000100800 */
[----:B------:R-:W-:Y:S04]  /*f7c0*/  STL [R1+0x2f8], R205 ;  /* 0x0002f8cd01007387 */ /* 0x000fe80000100800 */
[----:B0-----:R-:W3:Y:S04]  /*f7d0*/  LDL.LU R125, [R1+0x2b8] ;  /* 0x0002b800017d7983 */ /* 0x001ee80000300800 */
[----:B------:R-:W-:Y:S01]  /*f7e0*/  STL [R1+0x31c], R212 ;  /* 0x00031cd401007387 */ /* 0x000fe20000100800 */
[----:B--2---:R-:W-:Y:S01]  /*f7f0*/  IMAD.X R213, R213, 0x1, R112, P2 ;  /* 0x00000001d5d57824 */ /* 0x004fe200010e0670 */
[----:B------:R-:W-:-:S04]  /*f800*/  IADD3 R229, P2, R229, R113, RZ ;  /* 0x00000071e5e57210 */ /* 0x000fc80007f5e0ff */
[----:B------:R0:W-:Y:S04]  /*f810*/  STL [R1+0x314], R213 ;  /* 0x000314d501007387 */ /* 0x0001e80000100800 */
[----:B0-----:R-:W2:Y:S04]  /*f820*/  LDL.LU R213, [R1+0x2dc] ;  /* 0x0002dc0001d57983 */ /* 0x001ea80000300800 */
[----:B------:R-:W2:Y:S01]  /*f830*/  LDL.LU R121, [R1+0x2b0] ;  /* 0x0002b00001797983 */ /* 0x000ea20000300800 */
[----:B----4-:R-:W-:-:S05]  /*f840*/  IMAD.X R222, R222, 0x1, R112, P3 ;  /* 0x00000001dede7824 */ /* 0x010fca00018e0670 */
        /* <DEDUP_REMOVED lines=11> */
[----:B------:R-:W-:Y:S01]  /*f900*/  IADD3 R120, P4, R120, R113, RZ ;  /* 0x0000007178787210 */ /* 0x000fe20007f9e0ff */
[----:B---3--:R-:W-:-:S04]  /*f910*/  IMAD.X R238, R238, 0x1, R112, P5 ;  /* 0x00000001eeee7824 */ /* 0x008fc800028e0670 */
        /* <DEDUP_REMOVED lines=16> */
[----:B0-----:R-:W3:Y:S01]  /*fa20*/  LDL.LU R198, [R1+0x2ac] ;  /* 0x0002ac0001c67983 */ /* 0x001ee20000300800 */
[----:B------:R-:W-:-:S03]  /*fa30*/  IMAD.X R206, R206, 0x1, R112, P2 ;  /* 0x00000001cece7824 */ /* 0x000fc600010e0670 */
[----:B------:R-:W-:Y:S04]  /*fa40*/  STL [R1+0x2ec], R247 ;  /* 0x0002ecf701007387 */ /* 0x000fe80000100800 */
[----:B------:R-:W3:Y:S04]  /*fa50*/  LDL.LU R205, [R1+0x280] ;  /* 0x0002800001cd7983 */ /* 0x000ee80000300800 */
[----:B------:R-:W3:Y:S04]  /*fa60*/  LDL.LU R212, [R1+0x2a4] ;  /* 0x0002a40001d47983 */ /* 0x000ee80000300800 */
[----:B------:R-:W3:Y:S04]  /*fa70*/  LDL.LU R221, [R1+0x278] ;  /* 0x0002780001dd7983 */ /* 0x000ee80000300800 */
[----:B------:R0:W-:Y:S04]  /*fa80*/  STL [R1+0x2e4], R206 ;  /* 0x0002e4ce01007387 */ /* 0x0001e80000100800 */
[----:B0-----:R-:W3:Y:S01]  /*fa90*/  LDL.LU R206, [R1+0x29c] ;  /* 0x00029c0001ce7983 */ /* 0x001ee20000300800 */
[----:B------:R-:W-:-:S03]  /*faa0*/  IADD3 R125, P2, R125, R113, RZ ;  /* 0x000000717d7d7210 */ /* 0x000fc60007f5e0ff */
[----:B------:R-:W3:Y:S04]  /*fab0*/  LDL.LU R247, [R1+0x270] ;  /* 0x0002700001f77983 */ /* 0x000ee80000300800 */
[----:B------:R0:W-:Y:S04]  /*fac0*/  STL [R1+0x2b8], R125 ;  /* 0x0002b87d01007387 */ /* 0x0001e80000100800 */
[----:B0-----:R-:W3:Y:S01]  /*fad0*/  LDL.LU R125, [R1+0x294] ;  /* 0x00029400017d7983 */ /* 0x001ee20000300800 */
[----:B--2---:R-:W-:-:S05]  /*fae0*/  IMAD.X R213, R213, 0x1, R112, P3 ;  /* 0x00000001d5d57824 */ /* 0x004fca00018e0670 */
[----:B------:R0:W-:Y:S01]  /*faf0*/  STL [R1+0x2dc], R213 ;  /* 0x0002dcd501007387 */ /* 0x0001e20000100800 */
[----:B------:R-:W-:-:S03]  /*fb00*/  IADD3 R121, P3, R121, R113, RZ ;  /* 0x0000007179797210 */ /* 0x000fc60007f7e0ff */
[----:B0-----:R-:W2:Y:S01]  /*fb10*/  LDL.LU R213, [R1+0x268] ;  /* 0x0002680001d57983 */ /* 0x001ea20000300800 */
[----:B----4-:R-:W-:Y:S01]  /*fb20*/  IMAD.X R222, R222, 0x1, R112, P4 ;  /* 0x00000001dede7824 */ /* 0x010fe200020e0670 */
[----:B------:R-:W-:-:S04]  /*fb30*/  IADD3 R116, P4, R116, R113, RZ ;  /* 0x0000007174747210 */ /* 0x000fc80007f9e0ff */
[----:B------:R0:W-:Y:S01]  /*fb40*/  STL [R1+0x2d4], R222 ;  /* 0x0002d4de01007387 */ /* 0x0001e20000100800 */
[----:B------:R-:W-:-:S03]  /*fb50*/  IMAD.X R229, R229, 0x1, R112, P5 ;  /* 0x00000001e5e57824 */ /* 0x000fc600028e0670 */
[----:B0-----:R-:W4:Y:S01]  /*fb60*/  LDL.LU R222, [R1+0x28c] ;  /* 0x00028c0001de7983 */ /* 0x001f220000300800 */
[----:B------:R-:W-:-:S03]  /*fb70*/  IADD3 R230, P5, R230, R113, RZ ;  /* 0x00000071e6e67210 */ /* 0x000fc60007fbe0ff */
[----:B------:R-:W-:Y:S04]  /*fb80*/  STL [R1+0x2b0], R121 ;  /* 0x0002b07901007387 */ /* 0x000fe80000100800 */
[----:B------:R0:W-:Y:S04]  /*fb90*/  STL [R1+0x2a0], R230 ;  /* 0x0002a0e601007387 */ /* 0x0001e80000100800 */
[----:B------:R-:W-:Y:S04]  /*fba0*/  STL [R1+0x2a8], R116 ;  /* 0x0002a87401007387 */ /* 0x000fe80000100800 */
[----:B0-----:R-:W4:Y:S04]  /*fbb0*/  LDL.LU R230, [R1+0x260] ;  /* 0x0002600001e67983 */ /* 0x001f280000300800 */
[----:B------:R-:W-:Y:S01]  /*fbc0*/  STL [R1+0x2cc], R229 ;  /* 0x0002cce501007387 */ /* 0x000fe20000100800 */
[----:B------:R-:W-:-:S05]  /*fbd0*/  IMAD.X R158, R158, 0x1, R112, P6 ;  /* 0x000000019e9e7824 */ /* 0x000fca00030e0670 */
[----:B------:R0:W-:Y:S04]  /*fbe0*/  STL [R1+0x2c4], R158 ;  /* 0x0002c49e01007387 */ /* 0x0001e80000100800 */
[----:B0-----:R-:W4:Y:S04]  /*fbf0*/  LDL.LU R158, [R1+0x284] ;  /* 0x00028400019e7983 */ /* 0x001f280000300800 */
[----:B------:R-:W4:Y:S01]  /*fc00*/  LDL.LU R229, [R1+0x258] ;  /* 0x0002580001e57983 */ /* 0x000f220000300800 */
[----:B---3--:R-:W-:Y:S01]  /*fc10*/  IADD3 R120, P6, R120, R113, RZ ;  /* 0x0000007178787210 */ /* 0x008fe20007fde0ff */
[----:B------:R-:W-:-:S04]  /*fc20*/  IMAD.X R197, R197, 0x1, R112, P1 ;  /* 0x00000001c5c57824 */ /* 0x000fc800008e0670 */
[----:B------:R0:W-:Y:S04]  /*fc30*/  STL [R1+0x298], R120 ;  /* 0x0002987801007387 */ /* 0x0001e80000100800 */
[----:B0-----:R-:W3:Y:S01]  /*fc40*/  LDL.LU R120, [R1+0x27c] ;  /* 0x00027c0001787983 */ /* 0x001ee20000300800 */
[----:B------:R-:W-:-:S05]  /*fc50*/  IADD3 R238, P1, R238, R113, RZ ;  /* 0x00000071eeee7210 */ /* 0x000fca0007f3e0ff */
[----:B------:R0:W-:Y:S04]  /*fc60*/  STL [R1+0x290], R238 ;  /* 0x000290ee01007387 */ /* 0x0001e80000100800 */
[----:B------:R-:W-:Y:S01]  /*fc70*/  STL [R1+0x2bc], R197 ;  /* 0x0002bcc501007387 */ /* 0x000fe20000100800 */
[----:B------:R-:W-:-:S03]  /*fc80*/  IMAD.X R115, R115, 0x1, R112, P2 ;  /* 0x0000000173737824 */ /* 0x000fc600010e0670 */
[----:B0-----:R-:W3:Y:S04]  /*fc90*/  LDL.LU R238, [R1+0x250] ;  /* 0x0002500001ee7983 */ /* 0x001ee80000300800 */
[----:B------:R0:W-:Y:S04]  /*fca0*/  STL [R1+0x2b4], R115 ;  /* 0x0002b47301007387 */ /* 0x0001e80000100800 */
[----:B0-----:R-:W3:Y:S01]  /*fcb0*/  LDL.LU R115, [R1+0x274] ;  /* 0x0002740001737983 */ /* 0x001ee20000300800 */
[----:B------:R-:W-:-:S05]  /*fcc0*/  IADD3 R159, P2, R159, R113, RZ ;  /* 0x000000719f9f7210 */ /* 0x000fca0007f5e0ff */
        /* <DEDUP_REMOVED lines=9> */
[----:B------:R-:W-:Y:S01]  /*fd60*/  IMAD.X R206, R206, 0x1, R112, P5 ;  /* 0x00000001cece7824 */ /* 0x000fe200028e0670 */
[----:B------:R-:W-:-:S04]  /*fd70*/  IADD3 R247, P5, R247, R113, RZ ;  /* 0x00000071f7f77210 */ /* 0x000fc80007fbe0ff */
[----:B------:R0:W-:Y:S04]  /*fd80*/  STL [R1+0x29c], R206 ;  /* 0x00029cce01007387 */ /* 0x0001e80000100800 */
[----:B------:R-:W-:Y:S04]  /*fd90*/  STL [R1+0x2a4], R212 ;  /* 0x0002a4d401007387 */ /* 0x000fe80000100800 */
[----:B0-----:R-:W3:Y:S01]  /*fda0*/  LDL.LU R206, [R1+0x240] ;  /* 0x0002400001ce7983 */ /* 0x001ee20000300800 */
[----:B------:R-:W-:-:S03]  /*fdb0*/  IMAD.X R125, R125, 0x1, R112, P6 ;  /* 0x000000017d7d7824 */ /* 0x000fc600030e0670 */
[----:B------:R-:W-:Y:S04]  /*fdc0*/  STL [R1+0x278], R221 ;  /* 0x000278dd01007387 */ /* 0x000fe80000100800 */
[----:B------:R0:W-:Y:S04]  /*fdd0*/  STL [R1+0x270], R247 ;  /* 0x000270f701007387 */ /* 0x0001e80000100800 */
[----:B0-----:R-:W3:Y:S04]  /*fde0*/  LDL.LU R247, [R1+0x264] ;  /* 0x0002640001f77983 */ /* 0x001ee80000300800 */
[----:B------:R-:W3:Y:S01]  /*fdf0*/  LDL.LU R126, [R1+0x238] ;  /* 0x00023800017e7983 */ /* 0x000ee20000300800 */
[----:B--2---:R-:W-:-:S05]  /*fe00*/  IADD3 R213, P6, R213, R113, RZ ;  /* 0x00000071d5d57210 */ /* 0x004fca0007fde0ff */
[----:B------:R0:W-:Y:S04]  /*fe10*/  STL [R1+0x268], R213 ;  /* 0x000268d501007387 */ /* 0x0001e80000100800 */
[----:B------:R1:W-:Y:S04]  /*fe20*/  STL [R1+0x294], R125 ;  /* 0x0002947d01007387 */ /* 0x0003e80000100800 */
[----:B0-----:R-:W2:Y:S04]  /*fe30*/  LDL.LU R213, [R1+0x25c] ;  /* 0x00025c0001d57983 */ /* 0x001ea80000300800 */
[----:B------:R-:W2:Y:S04]  /*fe40*/  LDL.LU R121, [R1+0x230] ;  /* 0x0002300001797983 */ /* 0x000ea80000300800 */
[----:B-1----:R-:W2:Y:S01]  /*fe50*/  LDL.LU R125, [R1+0x254] ;  /* 0x00025400017d7983 */ /* 0x002ea20000300800 */
[----:B----4-:R-:W-:-:S05]  /*fe60*/  IMAD.X R222, R222, 0x1, R112, P1 ;  /* 0x00000001dede7824 */ /* 0x010fca00008e0670 */
[----:B------:R0:W-:Y:S04]  /*fe70*/  STL [R1+0x28c], R222 ;  /* 0x00028cde01007387 */ /* 0x0001e80000100800 */
[----:B0-----:R-:W4:Y:S01]  /*fe80*/  LDL.LU R222, [R1+0x228] ;  /* 0x0002280001de7983 */ /* 0x001f220000300800 */
[----:B------:R-:W-:-:S05]  /*fe90*/  IADD3 R230, P1, R230, R113, RZ ;  /* 0x00000071e6e67210 */ /* 0x000fca0007f3e0ff */
[----:B------:R0:W-:Y:S04]  /*fea0*/  STL [R1+0x260], R230 ;  /* 0x000260e601007387 */ /* 0x0001e80000100800 */
[----:B0-----:R-:W4:Y:S01]  /*feb0*/  LDL.LU R230, [R1+0x24c] ;  /* 0x00024c0001e67983 */ /* 0x001f220000300800 */
[----:B------:R-:W-:-:S05]  /*fec0*/  IMAD.X R158, R158, 0x1, R112, P2 ;  /* 0x000000019e9e7824 */ /* 0x000fca00010e0670 */
[----:B------:R0:W-:Y:S04]  /*fed0*/  STL [R1+0x284], R158 ;  /* 0x0002849e01007387 */ /* 0x0001e80000100800 */
[----:B0-----:R-:W4:Y:S01]  /*fee0*/  LDL.LU R158, [R1+0x220] ;  /* 0x00022000019e7983 */ /* 0x001f220000300800 */
[----:B------:R-:W-:-:S03]  /*fef0*/  IADD3 R229, P2, R229, R113, RZ ;  /* 0x00000071e5e57210 */ /* 0x000fc60007f5e0ff */
[----:B------:R-:W4:Y:S01]  /*ff00*/  LDL.LU R116, [R1+0x244] ;  /* 0x0002440001747983 */ /* 0x000f220000300800 */
[----:B---3--:R-:W-:-:S03]  /*ff10*/  IMAD.X R120, R120, 0x1, R112, P3 ;  /* 0x0000000178787824 */ /* 0x008fc600018e0670 */
[----:B------:R0:W-:Y:S04]  /*ff20*/  STL [R1+0x258], R229 ;  /* 0x000258e501007387 */ /* 0x0001e80000100800 */
[----:B0-----:R-:W3:Y:S04]  /*ff30*/  LDL.LU R229, [R1+0x218] ;  /* 0x0002180001e57983 */ /* 0x001ee80000300800 */
[----:B------:R0:W-:Y:S01]  /*ff40*/  STL [R1+0x27c], R120 ;  /* 0x00027c7801007387 */ /* 0x0001e20000100800 */
[----:B------:R-:W-:-:S03]  /*ff50*/  IADD3 R238, P3, R238, R113, RZ ;  /* 0x00000071eeee7210 */ /* 0x000fc60007f7e0ff */
[----:B0-----:R-:W3:Y:S01]  /*ff60*/  LDL.LU R120, [R1+0x23c] ;  /* 0x00023c0001787983 */ /* 0x001ee20000300800 */
[----:B------:R-:W-:-:S05]  /*ff70*/  IMAD.X R115, R115, 0x1, R112, P4 ;  /* 0x0000000173737824 */ /* 0x000fca00020e0670 */
[----:B------:R0:W-:Y:S04]  /*ff80*/  STL [R1+0x274], R115 ;  /* 0x0002747301007387 */ /* 0x0001e80000100800 */
[----:B0-----:R-:W3:Y:S01]  /*ff90*/  LDL.LU R115, [R1+0x210] ;  /* 0x0002100001737983 */ /* 0x001ee20000300800 */
[----:B------:R-:W-:-:S03]  /*ffa0*/  IADD3 R159, P4, R159, R113, RZ ;  /* 0x000000719f9f7210 */ /* 0x000fc60007f9e0ff */
[----:B------:R-:W-:Y:S04]  /*ffb0*/  STL [R1+0x250], R238 ;  /* 0x000250ee01007387 */ /* 0x000fe80000100800 */
[----:B------:R-:W3:Y:S04]  /*ffc0*/  LDL.LU R197, [R1+0x234] ;  /* 0x0002340001c57983 */ /* 0x000ee80000300800 */
[----:B------:R0:W-:Y:S01]  /*ffd0*/  STL [R1+0x248], R159 ;  /* 0x0002489f01007387 */ /* 0x0001e20000100800 */
[----:B------:R-:W-:-:S03]  /*ffe0*/  IMAD.X R198, R198, 0x1, R112, P5 ;  /* 0x00000001c6c67824 */ /* 0x000fc600028e0670 */
[----:B0-----:R-:W3:Y:S04]  /*fff0*/  LDL.LU R159, [R1+0x208] ;  /* 0x00020800019f7983 */ /* 0x001ee80000300800 */
[----:B------:R-:W3:Y:S04]  /*10000*/  LDL.LU R205, [R1+0x22c] ;  /* 0x00022c0001cd7983 */ /* 0x000ee80000300800 */
[----:B------:R-:W3:Y:S04]  /*10010*/  LDL.LU R212, [R1+0x200] ;  /* 0x0002000001d47983 */ /* 0x000ee80000300800 */
[----:B------:R-:W3:Y:S04]  /*10020*/  LDL.LU R221, [R1+0x224] ;  /* 0x0002240001dd7983 */ /* 0x000ee80000300800 */
[----:B------:R0:W-:Y:S04]  /*10030*/  STL [R1+0x26c], R198 ;  /* 0x00026cc601007387 */ /* 0x0001e80000100800 */
[----:B0-----:R-:W3:Y:S01]  /*10040*/  LDL.LU R198, [R1+0x1f8] ;  /* 0x0001f80001c67983 */ /* 0x001ee20000300800 */
[----:B------:R-:W-:-:S05]  /*10050*/  IADD3 R206, P5, R206, R113, RZ ;  /* 0x00000071cece7210 */ /* 0x000fca0007fbe0ff */
[----:B------:R0:W-:Y:S04]  /*10060*/  STL [R1+0x240], R206 ;  /* 0x000240ce01007387 */ /* 0x0001e80000100800 */
[----:B0-----:R-:W3:Y:S01]  /*10070*/  LDL.LU R206, [R1+0x21c] ;  /* 0x00021c0001ce7983 */ /* 0x001ee20000300800 */
[----:B------:R-:W-:-:S03]  /*10080*/  IMAD.X R247, R247, 0x1, R112, P6 ;  /* 0x00000001f7f77824 */ /* 0x000fc600030e0670 */
[----:B------:R-:W3:Y:S01]  /*10090*/  LDL.LU R238, [R1+0x1f0] ;  /* 0x0001f00001ee7983 */ /* 0x000ee20000300800 */
[----:B------:R-:W-:-:S03]  /*100a0*/  IADD3 R126, P6, R126, R113, RZ ;  /* 0x000000717e7e7210 */ /* 0x000fc60007fde0ff */
[----:B------:R0:W-:Y:S04]  /*100b0*/  STL [R1+0x264], R247 ;  /* 0x000264f701007387 */ /* 0x0001e80000100800 */
[----:B0-----:R-:W3:Y:S01]  /*100c0*/  LDL.LU R247, [R1+0x214] ;  /* 0x0002140001f77983 */ /* 0x001ee20000300800 */
[----:B--2---:R-:W-:Y:S01]  /*100d0*/  IMAD.X R213, R213, 0x1, R112, P1 ;  /* 0x00000001d5d57824 */ /* 0x004fe200008e0670 */
[----:B------:R-:W-:-:S04]  /*100e0*/  IADD3 R121, P1, R121, R113, RZ ;  /* 0x0000007179797210 */ /* 0x000fc80007f3e0ff */
[----:B------:R0:W-:Y:S01]  /*100f0*/  STL [R1+0x25c], R213 ;  /* 0x00025cd501007387 */ /* 0x0001e20000100800 */
[----:B------:R-:W-:-:S03]  /*10100*/  IMAD.X R125, R125, 0x1, R112, P2 ;  /* 0x000000017d7d7824 */ /* 0x000fc600010e0670 */
[----:B0-----:R-:W2:Y:S04]  /*10110*/  LDL.LU R213, [R1+0x1e8] ;  /* 0x0001e80001d57983 */ /* 0x001ea80000300800 */
[----:B------:R-:W-:Y:S01]  /*10120*/  STL [R1+0x238], R126 ;  /* 0x0002387e01007387 */ /* 0x000fe20000100800 */
[----:B----4-:R-:W-:-:S05]  /*10130*/  IADD3 R222, P2, R222, R113, RZ ;  /* 0x00000071dede7210 */ /* 0x010fca0007f5e0ff */
[----:B------:R0:W-:Y:S04]  /*10140*/  STL [R1+0x228], R222 ;  /* 0x000228de01007387 */ /* 0x0001e80000100800 */
[----:B------:R-:W-:Y:S04]  /*10150*/  STL [R1+0x230], R121 ;  /* 0x0002307901007387 */ /* 0x000fe80000100800 */
[----:B0-----:R-:W4:Y:S01]  /*10160*/  LDL.LU R222, [R1+0x20c] ;  /* 0x00020c0001de7983 */ /* 0x001f220000300800 */
[----:B------:R-:W-:-:S03]  /*10170*/  IMAD.X R230, R230, 0x1, R112, P3 ;  /* 0x00000001e6e67824 */ /* 0x000fc600018e0670 */
[----:B------:R-:W-:Y:S04]  /*10180*/  STL [R1+0x254], R125 ;  /* 0x0002547d01007387 */ /* 0x000fe80000100800 */
[----:B------:R0:W-:Y:S04]  /*10190*/  STL [R1+0x24c], R230 ;  /* 0x00024ce601007387 */ /* 0x0001e80000100800 */
[----:B0-----:R-:W4:Y:S04]  /*101a0*/  LDL.LU R230, [R1+0x1e0] ;  /* 0x0001e00001e67983 */ /* 0x001f280000300800 */
[----:B------:R-:W4:Y:S01]  /*101b0*/  LDL.LU R125, [R1+0x204] ;  /* 0x00020400017d7983 */ /* 0x000f220000300800 */
[----:B------:R-:W-:-:S05]  /*101c0*/  IADD3 R158, P3, R158, R113, RZ ;  /* 0x000000719e9e7210 */ /* 0x000fca0007f7e0ff */
[----:B------:R0:W-:Y:S04]  /*101d0*/  STL [R1+0x220], R158 ;  /* 0x0002209e01007387 */ /* 0x0001e80000100800 */
[----:B0-----:R-:W4:Y:S01]  /*101e0*/  LDL.LU R158, [R1+0x1d8] ;  /* 0x0001d800019e7983 */ /* 0x001f220000300800 */
[----:B------:R-:W-:Y:S01]  /*101f0*/  IMAD.X R116, R116, 0x1, R112, P4 ;  /* 0x0000000174747824 */ /* 0x000fe200020e0670 */
[----:B---3--:R-:W-:-:S05]  /*10200*/  IADD3 R229, P4, R229, R113, RZ ;  /* 0x00000071e5e57210 */ /* 0x008fca0007f9e0ff */
[----:B------:R0:W-:Y:S04]  /*10210*/  STL [R1+0x218], R229 ;  /* 0x000218e501007387 */ /* 0x0001e80000100800 */
[----:B------:R-:W-:Y:S01]  /*10220*/  STL [R1+0x244], R116 ;  /* 0x0002447401007387 */ /* 0x000fe20000100800 */
[----:B------:R-:W-:-:S03]  /*10230*/  IMAD.X R120, R120, 0x1, R112, P5 ;  /* 0x0000000178787824 */ /* 0x000fc600028e0670 */
[----:B0-----:R-:W3:Y:S04]  /*10240*/  LDL.LU R229, [R1+0x1fc] ;  /* 0x0001fc0001e57983 */ /* 0x001ee80000300800 */
[----:B------:R0:W-:Y:S04]  /*10250*/  STL [R1+0x23c], R120 ;  /* 0x00023c7801007387 */ /* 0x0001e80000100800 */
[----:B0-----:R-:W3:Y:S01]  /*10260*/  LDL.LU R120, [R1+0x1d0] ;  /* 0x0001d00001787983 */ /* 0x001ee20000300800 */
[----:B------:R-:W-:-:S05]  /*10270*/  IADD3 R115, P5, R115, R113, RZ ;  /* 0x0000007173737210 */ /* 0x000fca0007fbe0ff */
[----:B------:R0:W-:Y:S01]  /*10280*/  STL [R1+0x210], R115 ;  /* 0x0002107301007387 */ /* 0x0001e20000100800 */
[----:B------:R-:W-:-:S03]  /*10290*/  IMAD.X R197, R197, 0x1, R112, P6 ;  /* 0x00000001c5c57824 */ /* 0x000fc600030e0670 */
[----:B0-----:R-:W3:Y:S01]  /*102a0*/  LDL.LU R115, [R1+0x1f4] ;  /* 0x0001f40001737983 */ /* 0x001ee20000300800 */
[----:B------:R-:W-:Y:S01]  /*102b0*/  IADD3 R159, P6, R159, R113, RZ ;  /* 0x000000719f9f7210 */ /* 0x000fe20007fde0ff */
[----:B------:R-:W-:-:S04]  /*102c0*/  IMAD.X R205, R205, 0x1, R112, P1 ;  /* 0x00000001cdcd7824 */ /* 0x000fc800008e0670 */
[----:B------:R0:W-:Y:S01]  /*102d0*/  STL [R1+0x208], R159 ;  /* 0x0002089f01007387 */ /* 0x0001e20000100800 */
[-C--:B------:R-:W-:Y:S01]  /*102e0*/  IADD3 R212, P1, R212, R113.reuse, RZ ;  /* 0x00000071d4d47210 */ /* 0x080fe20007f3e0ff */
[----:B------:R-:W-:Y:S02]  /*102f0*/  IMAD.X R221, R221, 0x1, R112, P2 ;  /* 0x00000001dddd7824 */ /* 0x000fe400010e0670 */
[----:B0-----:R-:W3:Y:S04]  /*10300*/  LDL.LU R159, [R1+0x1c8] ;  /* 0x0001c800019f7983 */ /* 0x001ee80000300800 */
[----:B------:R-:W-:Y:S01]  /*10310*/  STL [R1+0x234], R197 ;  /* 0x000234c501007387 */ /* 0x000fe20000100800 */
[----:B------:R-:W-:-:S03]  /*10320*/  IADD3 R198, P2, R198, R113, RZ ;  /* 0x00000071c6c67210 */ /* 0x000fc60007f5e0ff */
[----:B------:R-:W-:Y:S04]  /*10330*/  STL [R1+0x22c], R205 ;  /* 0x00022ccd01007387 */ /* 0x000fe80000100800 */
[----:B------:R0:W-:Y:S04]  /*10340*/  STL [R1+0x1f8], R198 ;  /* 0x0001f8c601007387 */ /* 0x0001e80000100800 */
[----:B------:R-:W-:Y:S04]  /*10350*/  STL [R1+0x200], R212 ;  /* 0x000200d401007387 */ /* 0x000fe80000100800 */
[----:B0-----:R-:W3:Y:S01]  /*10360*/  LDL.LU R198, [R1+0x1ec] ;  /* 0x0001ec0001c67983 */ /* 0x001ee20000300800 */
[----:B------:R-:W-:-:S03]  /*10370*/  IMAD.X R206, R206, 0x1, R112, P3 ;  /* 0x00000001cece7824 */ /* 0x000fc600018e0670 */
[----:B------:R-:W-:Y:S01]  /*10380*/  STL [R1+0x224], R221 ;  /* 0x000224dd01007387 */ /* 0x000fe20000100800 */
[----:B------:R-:W-:-:S03]  /*10390*/  IADD3 R238, P3, R238, R113, RZ ;  /* 0x00000071eeee7210 */ /* 0x000fc60007f7e0ff */
[----:B------:R0:W-:Y:S04]  /*103a0*/  STL [R1+0x21c], R206 ;  /* 0x00021cce01007387 */ /* 0x0001e80000100800 */
[----:B0-----:R-:W3:Y:S01]  /*103b0*/  LDL.LU R206, [R1+0x1c0] ;  /* 0x0001c00001ce7983 */ /* 0x001ee20000300800 */
[----:B------:R-:W-:-:S03]  /*103c0*/  IMAD.X R247, R247, 0x1, R112, P4 ;  /* 0x00000001f7f77824 */ /* 0x000fc600020e0670 */
[----:B------:R-:W3:Y:S04]  /*103d0*/  LDL.LU R126, [R1+0x1e4] ;  /* 0x0001e400017e7983 */ /* 0x000ee80000300800 */
[----:B------:R0:W-:Y:S04]  /*103e0*/  STL [R1+0x1f0], R238 ;  /* 0x0001f0ee01007387 */ /* 0x0001e80000100800 */
[----:B0-----:R-:W3:Y:S04]  /*103f0*/  LDL.LU R238, [R1+0x1b8] ;  /* 0x0001b80001ee7983 */ /* 0x001ee80000300800 */
[----:B------:R0:W-:Y:S04]  /*10400*/  STL [R1+0x214], R247 ;  /* 0x000214f701007387 */ /* 0x0001e80000100800 */
[----:B------:R-:W3:Y:S04]  /*10410*/  LDL.LU R121, [R1+0x1dc] ;  /* 0x0001dc0001797983 */ /* 0x000ee80000300800 */
[----:B0-----:R-:W3:Y:S01]  /*10420*/  LDL.LU R247, [R1+0x1b0] ;  /* 0x0001b00001f77983 */ /* 0x001ee20000300800 */
[----:B--2---:R-:W-:-:S05]  /*10430*/  IADD3 R213, P4, R213, R113, RZ ;  /* 0x00000071d5d57210 */ /* 0x004fca0007f9e0ff */
[----:B------:R0:W-:Y:S04]  /*10440*/  STL [R1+0x1e8], R213 ;  /* 0x0001e8d501007387 */ /* 0x0001e80000100800 */
[----:B0-----:R-:W2:Y:S01]  /*10450*/  LDL.LU R213, [R1+0x1d4] ;  /* 0x0001d40001d57983 */ /* 0x001ea20000300800 */
[----:B----4-:R-:W-:-:S05]  /*10460*/  IMAD.X R222, R222, 0x1, R112, P5 ;  /* 0x00000001dede7824 */ /* 0x010fca00028e0670 */
[----:B------:R0:W-:Y:S04]  /*10470*/  STL [R1+0x20c], R222 ;  /* 0x00020cde01007387 */ /* 0x0001e80000100800 */
[----:B0-----:R-:W4:Y:S01]  /*10480*/  LDL.LU R222, [R1+0x1a8] ;  /* 0x0001a80001de7983 */ /* 0x001f220000300800 */
[----:B------:R-:W-:Y:S01]  /*10490*/  IADD3 R230, P5, R230, R113, RZ ;  /* 0x00000071e6e67210 */ /* 0x000fe20007fbe0ff */
[----:B------:R-:W-:-:S04]  /*104a0*/  IMAD.X R125, R125, 0x1, R112, P6 ;  /* 0x000000017d7d7824 */ /* 0x000fc800030e0670 */
[----:B------:R0:W-:Y:S04]  /*104b0*/  STL [R1+0x1e0], R230 ;  /* 0x0001e0e601007387 */ /* 0x0001e80000100800 */
[----:B0-----:R-:W4:Y:S04]  /*104c0*/  LDL.LU R230, [R1+0x1cc] ;  /* 0x0001cc0001e67983 */ /* 0x001f280000300800 */
[----:B------:R-:W4:Y:S04]  /*104d0*/  LDL.LU R116, [R1+0x1a0] ;  /* 0x0001a00001747983 */ /* 0x000f280000300800 */
[----:B------:R0:W-:Y:S04]  /*104e0*/  STL [R1+0x204], R125 ;  /* 0x0002047d01007387 */ /* 0x0001e80000100800 */
[----:B0-----:R-:W4:Y:S01]  /*104f0*/  LDL.LU R125, [R1+0x1c4] ;  /* 0x0001c400017d7983 */ /* 0x001f220000300800 */
[----:B------:R-:W-:-:S05]  /*10500*/  IADD3 R158, P6, R158, R113, RZ ;  /* 0x000000719e9e7210 */ /* 0x000fca0007fde0ff */
[----:B------:R0:W-:Y:S04]  /*10510*/  STL [R1+0x1d8], R158 ;  /* 0x0001d89e01007387 */ /* 0x0001e80000100800 */
[----:B0-----:R-:W4:Y:S01]  /*10520*/  LDL.LU R158, [R1+0x198] ;  /* 0x00019800019e7983 */ /* 0x001f220000300800 */
[----:B---3--:R-:W-:Y:S01]  /*10530*/  IMAD.X R229, R229, 0x1, R112, P1 ;  /* 0x00000001e5e57824 */ /* 0x008fe200008e0670 */
[----:B------:R-:W-:-:S05]  /*10540*/  IADD3 R120, P1, R120, R113, RZ ;  /* 0x0000007178787210 */ /* 0x000fca0007f3e0ff */
[----:B------:R0:W-:Y:S04]  /*10550*/  STL [R1+0x1d0], R120 ;  /* 0x0001d07801007387 */ /* 0x0001e80000100800 */
[----:B0-----:R-:W3:Y:S04]  /*10560*/  LDL.LU R120, [R1+0x1bc] ;  /* 0x0001bc0001787983 */ /* 0x001ee80000300800 */
[----:B------:R-:W-:Y:S01]  /*10570*/  STL [R1+0x1fc], R229 ;  /* 0x0001fce501007387 */ /* 0x000fe20000100800 */
[----:B------:R-:W-:-:S03]  /*10580*/  IMAD.X R115, R115, 0x1, R112, P2 ;  /* 0x0000000173737824 */ /* 0x000fc600010e0670 */
[----:B------:R-:W3:Y:S04]  /*10590*/  LDL.LU R197, [R1+0x190] ;  /* 0x0001900001c57983 */ /* 0x000ee80000300800 */
[----:B------:R0:W-:Y:S04]  /*105a0*/  STL [R1+0x1f4], R115 ;  /* 0x0001f47301007387 */ /* 0x0001e80000100800 */
[----:B0-----:R-:W3:Y:S04]  /*105b0*/  LDL.LU R115, [R1+0x1b4] ;  /* 0x0001b40001737983 */ /* 0x001ee80000300800 */
[----:B------:R-:W3:Y:S01]  /*105c0*/  LDL.LU R205, [R1+0x188] ;  /* 0x0001880001cd7983 */ /* 0x000ee20000300800 */
[----:B------:R-:W-:-:S03]  /*105d0*/  IADD3 R159, P2, R159, R113, RZ ;  /* 0x000000719f9f7210 */ /* 0x000fc60007f5e0ff */
[----:B------:R-:W3:Y:S04]  /*105e0*/  LDL.LU R212, [R1+0x1ac] ;  /* 0x0001ac0001d47983 */ /* 0x000ee80000300800 */
[----:B------:R-:W3:Y:S04]  /*105f0*/  LDL.LU R221, [R1+0x180] ;  /* 0x0001800001dd7983 */ /* 0x000ee80000300800 */
[----:B------:R0:W-:Y:S04]  /*10600*/  STL [R1+0x1c8], R159 ;  /* 0x0001c89f01007387 */ /* 0x0001e80000100800 */
[----:B0-----:R-:W3:Y:S01]  /*10610*/  LDL.LU R159, [R1+0x1a4] ;  /* 0x0001a400019f7983 */ /* 0x001ee20000300800 */
[----:B------:R-:W-:-:S05]  /*10620*/  IMAD.X R198, R198, 0x1, R112, P3 ;  /* 0x00000001c6c67824 */ /* 0x000fca00018e0670 */
[----:B------:R0:W-:Y:S04]  /*10630*/  STL [R1+0x1ec], R198 ;  /* 0x0001ecc601007387 */ /* 0x0001e80000100800 */
[----:B0-----:R-:W3:Y:S01]  /*10640*/  LDL.LU R198, [R1+0x178] ;  /* 0x0001780001c67983 */ /* 0x001ee20000300800 */
[----:B------:R-:W-:-:S03]  /*10650*/  IADD3 R206, P3, R206, R113, RZ ;  /* 0x00000071cece7210 */ /* 0x000fc60007f7e0ff */
[----:B------:R-:W3:Y:S01]  /*10660*/  LDL.LU R229, [R1+0x19c] ;  /* 0x00019c0001e57983 */ /* 0x000ee20000300800 */
[----:B------:R-:W-:-:S03]  /*10670*/  IMAD.X R126, R126, 0x1, R112, P4 ;  /* 0x000000017e7e7824 */ /* 0x000fc600020e0670 */
[----:B------:R0:W-:Y:S04]  /*10680*/  STL [R1+0x1c0], R206 ;  /* 0x0001c0ce01007387 */ /* 0x0001e80000100800 */
[----:B0-----:R-:W3:Y:S01]  /*10690*/  LDL.LU R206, [R1+0x170] ;  /* 0x0001700001ce7983 */ /* 0x001ee20000300800 */
[----:B------:R-:W-:-:S05]  /*106a0*/  IADD3 R238, P4, R238, R113, RZ ;  /* 0x00000071eeee7210 */ /* 0x000fca0007f9e0ff */
[----:B------:R0:W-:Y:S01]  /*106b0*/  STL [R1+0x1b8], R238 ;  /* 0x0001b8ee01007387 */ /* 0x0001e20000100800 */
[--C-:B------:R-:W-:Y:S01]  /*106c0*/  IMAD.X R121, R121, 0x1, R112.reuse, P5 ;  /* 0x0000000179797824 */ /* 0x100fe200028e0670 */
[----:B------:R-:W-:Y:S02]  /*106d0*/  IADD3 R247, P5, R247, R113, RZ ;  /* 0x00000071f7f77210 */ /* 0x000fe40007fbe0ff */
[----:B0-----:R-:W3:Y:S04]  /*106e0*/  LDL.LU R238, [R1+0x194] ;  /* 0x0001940001ee7983 */ /* 0x001ee80000300800 */
[----:B------:R-:W-:Y:S04]  /*106f0*/  STL [R1+0x1e4], R126 ;  /* 0x0001e47e01007387 */ /* 0x000fe80000100800 */
[----:B------:R0:W-:Y:S04]  /*10700*/  STL [R1+0x1b0], R247 ;  /* 0x0001b0f701007387 */ /* 0x0001e80000100800 */
[----:B------:R-:W-:Y:S04]  /*10710*/  STL [R1+0x1dc], R121 ;  /* 0x0001dc7901007387 */ /* 0x000fe80000100800 */
[----:B0-----:R-:W3:Y:S01]  /*10720*/  LDL.LU R247, [R1+0x168] ;  /* 0x0001680001f77983 */ /* 0x001ee20000300800 */
[----:B--2---:R-:W-:-:S05]  /*10730*/  IMAD.X R213, R213, 0x1, R112, P6 ;  /* 0x00000001d5d57824 */ /* 0x004fca00030e0670 */
[----:B------:R0:W-:Y:S04]  /*10740*/  STL [R1+0x1d4], R213 ;  /* 0x0001d4d501007387 */ /* 0x0001e80000100800 */
[----:B0-----:R-:W2:Y:S01]  /*10750*/  LDL.LU R213, [R1+0x18c] ;  /* 0x00018c0001d57983 */ /* 0x001ea20000300800 */
[----:B----4-:R-:W-:-:S05]  /*10760*/  IADD3 R222, P6, R222, R113, RZ ;  /* 0x00000071dede7210 */ /* 0x010fca0007fde0ff */
[----:B------:R0:W-:Y:S04]  /*10770*/  STL [R1+0x1a8], R222 ;  /* 0x0001a8de01007387 */ /* 0x0001e80000100800 */
[----:B0-----:R-:W4:Y:S01]  /*10780*/  LDL.LU R222, [R1+0x160] ;  /* 0x0001600001de7983 */ /* 0x001f220000300800 */
[----:B------:R-:W-:Y:S01]  /*10790*/  IMAD.X R230, R230, 0x1, R112, P1 ;  /* 0x00000001e6e67824 */ /* 0x000fe200008e0670 */
[----:B------:R-:W-:-:S04]  /*107a0*/  IADD3 R116, P1, R116, R113, RZ ;  /* 0x0000007174747210 */ /* 0x000fc80007f3e0ff */
[----:B------:R0:W-:Y:S04]  /*107b0*/  STL [R1+0x1cc], R230 ;  /* 0x0001cce601007387 */ /* 0x0001e80000100800 */
[----:B0-----:R-:W4:Y:S01]  /*107c0*/  LDL.LU R230, [R1+0x184] ;  /* 0x0001840001e67983 */ /* 0x001f220000300800 */
[----:B------:R-:W-:-:S05]  /*107d0*/  IMAD.X R125, R125, 0x1, R112, P2 ;  /* 0x000000017d7d7824 */ /* 0x000fca00010e0670 */
[----:B------:R0:W-:Y:S04]  /*107e0*/  STL [R1+0x1c4], R125 ;  /* 0x0001c47d01007387 */ /* 0x0001e80000100800 */
[----:B------:R-:W-:Y:S04]  /*107f0*/  STL [R1+0x1a0], R116 ;  /* 0x0001a07401007387 */ /* 0x000fe80000100800 */
[----:B0-----:R-:W4:Y:S01]  /*10800*/  LDL.LU R125, [R1+0x158] ;  /* 0x00015800017d7983 */ /* 0x001f220000300800 */
[----:B------:R-:W-:-:S05]  /*10810*/  IADD3 R158, P2, R158, R113, RZ ;  /* 0x000000719e9e7210 */ /* 0x000fca0007f5e0ff */
[----:B------:R0:W-:Y:S04]  /*10820*/  STL [R1+0x198], R158 ;  /* 0x0001989e01007387 */ /* 0x0001e80000100800 */
[----:B0-----:R-:W4:Y:S01]  /*10830*/  LDL.LU R158, [R1+0x17c] ;  /* 0x00017c00019e7983 */ /* 0x001f220000300800 */
[----:B---3--:R-:W-:-:S05]  /*10840*/  IMAD.X R120, R120, 0x1, R112, P3 ;  /* 0x0000000178787824 */ /* 0x008fca00018e0670 */
[----:B------:R0:W-:Y:S01]  /*10850*/  STL [R1+0x1bc], R120 ;  /* 0x0001bc7801007387 */ /* 0x0001e20000100800 */
[----:B------:R-:W-:-:S03]  /*10860*/  IADD3 R197, P3, R197, R113, RZ ;  /* 0x00000071c5c57210 */ /* 0x000fc60007f7e0ff */
[----:B0-----:R-:W3:Y:S01]  /*10870*/  LDL.LU R120, [R1+0x150] ;  /* 0x0001500001787983 */ /* 0x001ee20000300800 */
[----:B------:R-:W-:Y:S01]  /*10880*/  IMAD.X R115, R115, 0x1, R112, P4 ;  /* 0x0000000173737824 */ /* 0x000fe200020e0670 */
[----:B------:R-:W-:-:S04]  /*10890*/  IADD3 R205, P4, R205, R113, RZ ;  /* 0x00000071cdcd7210 */ /* 0x000fc80007f9e0ff */
[----:B------:R0:W-:Y:S01]  /*108a0*/  STL [R1+0x1b4], R115 ;  /* 0x0001b47301007387 */ /* 0x0001e20000100800 */
[--C-:B------:R-:W-:Y:S01]  /*108b0*/  IMAD.X R212, R212, 0x1, R112.reuse, P5 ;  /* 0x00000001d4d47824 */ /* 0x100fe200028e0670 */
[----:B------:R-:W-:Y:S02]  /*108c0*/  IADD3 R221, P5, R221, R113, RZ ;  /* 0x00000071dddd7210 */ /* 0x000fe40007fbe0ff */
[----:B0-----:R-:W3:Y:S04]  /*108d0*/  LDL.LU R115, [R1+0x174] ;  /* 0x0001740001737983 */ /* 0x001ee80000300800 */
[----:B------:R-:W-:Y:S01]  /*108e0*/  STL [R1+0x190], R197 ;  /* 0x000190c501007387 */ /* 0x000fe20000100800 */
[----:B------:R-:W-:-:S03]  /*108f0*/  IMAD.X R159, R159, 0x1, R112, P6 ;  /* 0x000000019f9f7824 */ /* 0x000fc600030e0670 */
[----:B------:R-:W-:Y:S04]  /*10900*/  STL [R1+0x188], R205 ;  /* 0x000188cd01007387 */ /* 0x000fe80000100800 */
[----:B------:R0:W-:Y:S04]  /*10910*/  STL [R1+0x1a4], R159 ;  /* 0x0001a49f01007387 */ /* 0x0001e80000100800 */
[----:B------:R-:W-:Y:S04]  /*10920*/  STL [R1+0x1ac], R212 ;  /* 0x0001acd401007387 */ /* 0x000fe80000100800 */
[----:B0-----:R-:W3:Y:S01]  /*10930*/  LDL.LU R159, [R1+0x148] ;  /* 0x00014800019f7983 */ /* 0x001ee20000300800 */
[----:B------:R-:W-:-:S03]  /*10940*/  IADD3 R198, P6, R198, R113, RZ ;  /* 0x00000071c6c67210 */ /* 0x000fc60007fde0ff */
[----:B------:R-:W-:Y:S01]  /*10950*/  STL [R1+0x180], R221 ;  /* 0x000180dd01007387 */ /* 0x000fe20000100800 */
[----:B------:R-:W-:-:S03]  /*10960*/  IMAD.X R229, R229, 0x1, R112, P1 ;  /* 0x00000001e5e57824 */ /* 0x000fc600008e0670 */
[----:B------:R0:W-:Y:S04]  /*10970*/  STL [R1+0x178], R198 ;  /* 0x000178c601007387 */ /* 0x0001e80000100800 */
[----:B0-----:R-:W3:Y:S01]  /*10980*/  LDL.LU R198, [R1+0x16c] ;  /* 0x00016c0001c67983 */ /* 0x001ee20000300800 */
[----:B------:R-:W-:-:S03]  /*10990*/  IADD3 R206, P1, R206, R113, RZ ;  /* 0x00000071cece7210 */ /* 0x000fc60007f3e0ff */
[----:B------:R-:W3:Y:S04]  /*109a0*/  LDL.LU R121, [R1+0x140] ;  /* 0x0001400001797983 */ /* 0x000ee80000300800 */
[----:B------:R0:W-:Y:S04]  /*109b0*/  STL [R1+0x170], R206 ;  /* 0x000170ce01007387 */ /* 0x0001e80000100800 */
[----:B------:R1:W-:Y:S04]  /*109c0*/  STL [R1+0x19c], R229 ;  /* 0x00019ce501007387 */ /* 0x0003e80000100800 */
[----:B0-----:R-:W3:Y:S01]  /*109d0*/  LDL.LU R206, [R1+0x164] ;  /* 0x0001640001ce7983 */ /* 0x001ee20000300800 */
[----:B------:R-:W-:-:S03]  /*109e0*/  IMAD.X R238, R238, 0x1, R112, P2 ;  /* 0x00000001eeee7824 */ /* 0x000fc600010e0670 */
[----:B------:R-:W3:Y:S04]  /*109f0*/  LDL.LU R212, [R1+0x138] ;  /* 0x0001380001d47983 */ /* 0x000ee80000300800 */
[----:B------:R-:W3:Y:S04]  /*10a00*/  LDL.LU R221, [R1+0x15c] ;  /* 0x00015c0001dd7983 */ /* 0x000ee80000300800 */
[----:B-1----:R-:W3:Y:S04]  /*10a10*/  LDL.LU R229, [R1+0x130] ;  /* 0x0001300001e57983 */ /* 0x002ee80000300800 */
[----:B------:R0:W-:Y:S01]  /*10a20*/  STL [R1+0x194], R238 ;  /* 0x000194ee01007387 */ /* 0x0001e20000100800 */
[----:B------:R-:W-:-:S03]  /*10a30*/  IADD3 R247, P2, R247, R113, RZ ;  /* 0x00000071f7f77210 */ /* 0x000fc60007f5e0ff */
[----:B0-----:R-:W3:Y:S01]  /*10a40*/  LDL.LU R238, [R1+0x154] ;  /* 0x0001540001ee7983 */ /* 0x001ee20000300800 */
[----:B--2---:R-:W-:-:S05]  /*10a50*/  IMAD.X R213, R213, 0x1, R112, P3 ;  /* 0x00000001d5d57824 */ /* 0x004fca00018e0670 */
[----:B------:R0:W-:Y:S04]  /*10a60*/  STL [R1+0x18c], R213 ;  /* 0x00018cd501007387 */ /* 0x0001e80000100800 */
[----:B------:R-:W-:Y:S04]  /*10a70*/  STL [R1+0x168], R247 ;  /* 0x000168f701007387 */ /* 0x000fe80000100800 */
[----:B0-----:R-:W2:Y:S01]  /*10a80*/  LDL.LU R213, [R1+0x128] ;  /* 0x0001280001d57983 */ /* 0x001ea20000300800 */
[----:B----4-:R-:W-:-:S05]  /*10a90*/  IADD3 R222, P3, R222, R113, RZ ;  /* 0x00000071dede7210 */ /* 0x010fca0007f7e0ff */
[----:B------:R0:W-:Y:S04]  /*10aa0*/  STL [R1+0x160], R222 ;  /* 0x000160de01007387 */ /* 0x0001e80000100800 */
[----:B0-----:R-:W4:Y:S01]  /*10ab0*/  LDL.LU R222, [R1+0x14c] ;  /* 0x00014c0001de7983 */ /* 0x001f220000300800 */
[----:B------:R-:W-:-:S05]  /*10ac0*/  IMAD.X R230, R230, 0x1, R112, P4 ;  /* 0x00000001e6e67824 */ /* 0x000fca00020e0670 */
[----:B------:R0:W-:Y:S04]  /*10ad0*/  STL [R1+0x184], R230 ;  /* 0x000184e601007387 */ /* 0x0001e80000100800 */
[----:B0-----:R-:W4:Y:S01]  /*10ae0*/  LDL.LU R230, [R1+0x120] ;  /* 0x0001200001e67983 */ /* 0x001f220000300800 */
[----:B------:R-:W-:Y:S01]  /*10af0*/  IADD3 R125, P4, R125, R113, RZ ;  /* 0x000000717d7d7210 */ /* 0x000fe20007f9e0ff */
[----:B------:R-:W-:-:S05]  /*10b00*/  IMAD.X R158, R158, 0x1, R112, P5 ;  /* 0x000000019e9e7824 */ /* 0x000fca00028e0670 */
[----:B------:R0:W-:Y:S04]  /*10b10*/  STL [R1+0x17c], R158 ;  /* 0x00017c9e01007387 */ /* 0x0001e80000100800 */
[----:B0-----:R-:W4:Y:S04]  /*10b20*/  LDL.LU R158, [R1+0x144] ;  /* 0x00014400019e7983 */ /* 0x001f280000300800 */
[----:B------:R0:W-:Y:S04]  /*10b30*/  STL [R1+0x158], R125 ;  /* 0x0001587d01007387 */ /* 0x0001e80000100800 */
[----:B------:R-:W4:Y:S04]  /*10b40*/  LDL.LU R116, [R1+0x118] ;  /* 0x0001180001747983 */ /* 0x000f280000300800 */
[----:B------:R-:W4:Y:S01]  /*10b50*/  LDL.LU R247, [R1+0x13c] ;  /* 0x00013c0001f77983 */ /* 0x000f220000300800 */
[----:B---3--:R-:W-:-:S05]  /*10b60*/  IADD3 R120, P5, R120, R113, RZ ;  /* 0x0000007178787210 */ /* 0x008fca0007fbe0ff */
[----:B------:R1:W-:Y:S04]  /*10b70*/  STL [R1+0x150], R120 ;  /* 0x0001507801007387 */ /* 0x0003e80000100800 */
[----:B------:R-:W3:Y:S04]  /*10b80*/  LDL.LU R197, [R1+0x110] ;  /* 0x0001100001c57983 */ /* 0x000ee80000300800 */
[----:B------:R-:W3:Y:S04]  /*10b90*/  LDL.LU R205, [R1+0x134] ;  /* 0x0001340001cd7983 */ /* 0x000ee80000300800 */
[----:B0-----:R-:W3:Y:S01]  /*10ba0*/  LDL.LU R125, [R1+0x108] ;  /* 0x00010800017d7983 */ /* 0x001ee20000300800 */
[----:B------:R-:W-:-:S05]  /*10bb0*/  IMAD.X R115, R115, 0x1, R112, P6 ;  /* 0x0000000173737824 */ /* 0x000fca00030e0670 */
[----:B------:R-:W-:Y:S04]  /*10bc0*/  STL [R1+0x174], R115 ;  /* 0x0001747301007387 */ /* 0x000fe80000100800 */
[----:B-1----:R-:W3:Y:S01]  /*10bd0*/  LDL.LU R120, [R1+0x12c] ;  /* 0x00012c0001787983 */ /* 0x002ee20000300800 */
[----:B------:R-:W-:-:S05]  /*10be0*/  IADD3 R159, P6, R159, R113, RZ ;  /* 0x000000719f9f7210 */ /* 0x000fca0007fde0ff */
[----:B------:R0:W-:Y:S04]  /*10bf0*/  STL [R1+0x148], R159 ;  /* 0x0001489f01007387 */ /* 0x0001e80000100800 */
[----:B0-----:R-:W3:Y:S04]  /*10c00*/  LDL.LU R159, [R1+0x100] ;  /* 0x00010000019f7983 */ /* 0x001ee80000300800 */
[----:B------:R-:W3:Y:S01]  /*10c10*/  LDL.LU R115, [R1+0x124] ;  /* 0x0001240001737983 */ /* 0x000ee20000300800 */
[----:B------:R-:W-:Y:S01]  /*10c20*/  IMAD.X R198, R198, 0x1, R112, P1 ;  /* 0x00000001c6c67824 */ /* 0x000fe200008e0670 */
[----:B------:R-:W-:-:S04]  /*10c30*/  IADD3 R121, P1, R121, R113, RZ ;  /* 0x0000007179797210 */ /* 0x000fc80007f3e0ff */
[----:B------:R0:W-:Y:S04]  /*10c40*/  STL [R1+0x16c], R198 ;  /* 0x00016cc601007387 */ /* 0x0001e80000100800 */
[----:B0-----:R-:W3:Y:S01]  /*10c50*/  LDL.LU R198, [R1+0xf8] ;  /* 0x0000f80001c67983 */ /* 0x001ee20000300800 */
[----:B------:R-:W-:Y:S01]  /*10c60*/  IMAD.X R206, R206, 0x1, R112, P2 ;  /* 0x00000001cece7824 */ /* 0x000fe200010e0670 */
[----:B------:R-:W-:-:S04]  /*10c70*/  IADD3 R212, P2, R212, R113, RZ ;  /* 0x00000071d4d47210 */ /* 0x000fc80007f5e0ff */
[----:B------:R0:W-:Y:S01]  /*10c80*/  STL [R1+0x164], R206 ;  /* 0x000164ce01007387 */ /* 0x0001e20000100800 */
[--C-:B------:R-:W-:Y:S01]  /*10c90*/  IMAD.X R221, R221, 0x1, R112.reuse, P3 ;  /* 0x00000001dddd7824 */ /* 0x100fe200018e0670 */
[----:B------:R-:W-:Y:S02]  /*10ca0*/  IADD3 R229, P3, R229, R113, RZ ;  /* 0x00000071e5e57210 */ /* 0x000fe40007f7e0ff */
[----:B0-----:R-:W3:Y:S04]  /*10cb0*/  LDL.LU R206, [R1+0x11c] ;  /* 0x00011c0001ce7983 */ /* 0x001ee80000300800 */
[----:B------:R-:W-:Y:S04]  /*10cc0*/  STL [R1+0x140], R121 ;  /* 0x0001407901007387 */ /* 0x000fe80000100800 */
[----:B------:R0:W-:Y:S01]  /*10cd0*/  STL [R1+0x138], R212 ;  /* 0x000138d401007387 */ /* 0x0001e20000100800 */
[----:B------:R-:W-:-:S03]  /*10ce0*/  IMAD.X R238, R238, 0x1, R112, P4 ;  /* 0x00000001eeee7824 */ /* 0x000fc600020e0670 */
[----:B0-----:R-:W3:Y:S04]  /*10cf0*/  LDL.LU R212, [R1+0x114] ;  /* 0x0001140001d47983 */ /* 0x001ee80000300800 */
[----:B------:R0:W-:Y:S04]  /*10d00*/  STL [R1+0x15c], R221 ;  /* 0x00015cdd01007387 */ /* 0x0001e80000100800 */
[----:B0-----:R-:W3:Y:S04]  /*10d10*/  LDL.LU R221, [R1+0x10c] ;  /* 0x00010c0001dd7983 */ /* 0x001ee80000300800 */
[----:B------:R0:W-:Y:S04]  /*10d20*/  STL [R1+0x130], R229 ;  /* 0x000130e501007387 */ /* 0x0001e80000100800 */
[----:B0-----:R-:W3:Y:S04]  /*10d30*/  LDL.LU R229, [R1+0x104] ;  /* 0x0001040001e57983 */ /* 0x001ee80000300800 */
[----:B------:R-:W-:Y:S01]  /*10d40*/  STL [R1+0x154], R238 ;  /* 0x000154ee01007387 */ /* 0x000fe20000100800 */
[----:B--2---:R-:W-:-:S05]  /*10d50*/  IADD3 R213, P4, R213, R113, RZ ;  /* 0x00000071d5d57210 */ /* 0x004fca0007f9e0ff */
[----:B------:R0:W-:Y:S04]  /*10d60*/  STL [R1+0x128], R213 ;  /* 0x000128d501007387 */ /* 0x0001e80000100800 */
[----:B0-----:R-:W2:Y:S01]  /*10d70*/  LDL.LU R213, [R1+0xd8] ;  /* 0x0000d80001d57983 */ /* 0x001ea20000300800 */
[----:B----4-:R-:W-:-:S05]  /*10d80*/  IMAD.X R222, R222, 0x1, R112, P5 ;  /* 0x00000001dede7824 */ /* 0x010fca00028e0670 */
[----:B------:R0:W-:Y:S04]  /*10d90*/  STL [R1+0x14c], R222 ;  /* 0x00014cde01007387 */ /* 0x0001e80000100800 */
[----:B0-----:R-:W4:Y:S04]  /*10da0*/  LDL.LU R222, [R1+0xfc] ;  /* 0x0000fc0001de7983 */ /* 0x001f280000300800 */
[----:B------:R-:W4:Y:S01]  /*10db0*/  LDL.LU R238, [R1+0xd0] ;  /* 0x0000d00001ee7983 */ /* 0x000f220000300800 */
[----:B------:R-:W-:-:S05]  /*10dc0*/  IADD3 R230, P5, R230, R113, RZ ;  /* 0x00000071e6e67210 */ /* 0x000fca0007fbe0ff */
[----:B------:R0:W-:Y:S04]  /*10dd0*/  STL [R1+0x120], R230 ;  /* 0x000120e601007387 */ /* 0x0001e80000100800 */
[----:B0-----:R-:W4:Y:S01]  /*10de0*/  LDL.LU R230, [R1+0xf4] ;  /* 0x0000f40001e67983 */ /* 0x001f220000300800 */
[----:B------:R-:W-:-:S05]  /*10df0*/  IMAD.X R158, R158, 0x1, R112, P6 ;  /* 0x000000019e9e7824 */ /* 0x000fca00030e0670 */
[----:B------:R0:W-:Y:S01]  /*10e00*/  STL [R1+0x144], R158 ;  /* 0x0001449e01007387 */ /* 0x0001e20000100800 */
[----:B------:R-:W-:-:S03]  /*10e10*/  IMAD.X R247, R247, 0x1, R112, P1 ;  /* 0x00000001f7f77824 */ /* 0x000fc600008e0670 */
[----:B0-----:R-:W4:Y:S04]  /*10e20*/  LDL.LU R158, [R1+0xc8] ;  /* 0x0000c800019e7983 */ /* 0x001f280000300800 */
[----:B------:R0:W-:Y:S04]  /*10e30*/  STL [R1+0x13c], R247 ;  /* 0x00013cf701007387 */ /* 0x0001e80000100800 */
[----:B0-----:R-:W4:Y:S01]  /*10e40*/  LDL.LU R247, [R1+0xc0] ;  /* 0x0000c00001f77983 */ /* 0x001f220000300800 */
[----:B------:R-:W-:Y:S01]  /*10e50*/  IADD3 R116, P6, R116, UR5, RZ ;  /* 0x0000000574747c10 */ /* 0x000fe2000ffde0ff */
[----:B---3--:R-:W-:Y:S01]  /*10e60*/  IMAD.X R205, R205, 0x1, R112, P2 ;  /* 0x00000001cdcd7824 */ /* 0x008fe200010e0670 */
[----:B------:R-:W-:-:S02]  /*10e70*/  IADD3 R197, P1, R197, UR5, RZ ;  /* 0x00000005c5c57c10 */ /* 0x000fc4000ff3e0ff */
[----:B------:R-:W-:Y:S01]  /*10e80*/  IADD3 R125, P2, R125, UR5, RZ ;  /* 0x000000057d7d7c10 */ /* 0x000fe2000ff5e0ff */
[----:B------:R-:W-:Y:S04]  /*10e90*/  STL [R1+0x118], R116 ;  /* 0x0001187401007387 */ /* 0x000fe80000100800 */
[----:B------:R-:W-:Y:S04]  /*10ea0*/  STL [R1+0x110], R197 ;  /* 0x000110c501007387 */ /* 0x000fe80000100800 */
[----:B------:R0:W-:Y:S01]  /*10eb0*/  STL [R1+0x108], R125 ;  /* 0x0001087d01007387 */ /* 0x0001e20000100800 */
[----:B------:R-:W-:-:S03]  /*10ec0*/  IMAD.X R120, R120, 0x1, R112, P3 ;  /* 0x0000000178787824 */ /* 0x000fc600018e0670 */
[----:B------:R-:W-:Y:S04]  /*10ed0*/  STL [R1+0x134], R205 ;  /* 0x000134cd01007387 */ /* 0x000fe80000100800 */
[----:B0-----:R-:W3:Y:S01]  /*10ee0*/  LDL.LU R125, [R1+0xd4] ;  /* 0x0000d400017d7983 */ /* 0x001ee20000300800 */
[----:B------:R-:W-:Y:S01]  /*10ef0*/  IADD3 R159, P3, R159, UR5, RZ ;  /* 0x000000059f9f7c10 */ /* 0x000fe2000ff7e0ff */
[----:B------:R-:W-:-:S04]  /*10f00*/  IMAD.X R115, R115, 0x1, R112, P4 ;  /* 0x0000000173737824 */ /* 0x000fc800020e0670 */
[----:B------:R0:W-:Y:S04]  /*10f10*/  STL [R1+0x100], R159 ;  /* 0x0001009f01007387 */ /* 0x0001e80000100800 */
[----:B------:R1:W-:Y:S04]  /*10f20*/  STL [R1+0x12c], R120 ;  /* 0x00012c7801007387 */ /* 0x0003e80000100800 */
[----:B0-----:R-:W3:Y:S04]  /*10f30*/  LDL.LU R159, [R1+0xcc] ;  /* 0x0000cc00019f7983 */ /* 0x001ee80000300800 */
[----:B-1----:R-:W3:Y:S01]  /*10f40*/  LDL.LU R120, [R1+0xc4] ;  /* 0x0000c40001787983 */ /* 0x002ee20000300800 */
[----:B------:R-:W-:-:S03]  /*10f50*/  IADD3 R198, P4, R198, UR5, RZ ;  /* 0x00000005c6c67c10 */ /* 0x000fc6000ff9e0ff */
[----:B------:R0:W-:Y:S04]  /*10f60*/  STL [R1+0x124], R115 ;  /* 0x0001247301007387 */ /* 0x0001e80000100800 */
[----:B0-----:R-:W3:Y:S01]  /*10f70*/  LDL.LU R115, [R1+0x98] ;  /* 0x0000980001737983 */ /* 0x001ee20000300800 */
[----:B------:R-:W-:Y:S01]  /*10f80*/  IMAD.X R206, R206, 0x1, R112, P5 ;  /* 0x00000001cece7824 */ /* 0x000fe200028e0670 */
[----:B------:R-:W-:Y:S02]  /*10f90*/  IADD3 R233, P5, R233, UR5, RZ ;  /* 0x00000005e9e97c10 */ /* 0x000fe4000ffbe0ff */
[----:B------:R0:W-:Y:S04]  /*10fa0*/  STL [R1+0xf8], R198 ;  /* 0x0000f8c601007387 */ /* 0x0001e80000100800 */
[----:B0-----:R-:W3:Y:S04]  /*10fb0*/  LDL.LU R198, [R1+0x90] ;  /* 0x0000900001c67983 */ /* 0x001ee80000300800 */
[----:B------:R0:W-:Y:S01]  /*10fc0*/  STL [R1+0xf0], R233 ;  /* 0x0000f0e901007387 */ /* 0x0001e20000100800 */
[----:B------:R-:W-:-:S02]  /*10fd0*/  IADD3.X R212, R212, UR60, RZ, P6, !PT ;  /* 0x0000003cd4d47c10 */ /* 0x000fc4000b7fe4ff */
[----:B------:R-:W-:Y:S01]  /*10fe0*/  IADD3 R231, P6, R231, UR5, RZ ;  /* 0x00000005e7e77c10 */ /* 0x000fe2000ffde0ff */
[----:B------:R1:W-:Y:S04]  /*10ff0*/  STL [R1+0x11c], R206 ;  /* 0x00011cce01007387 */ /* 0x0003e80000100800 */
[----:B0-----:R-:W3:Y:S04]  /*11000*/  LDL.LU R233, [R1+0x614] ;  /* 0x0006140001e97983 */ /* 0x001ee80000300800 */
[----:B-1----:R-:W3:Y:S01]  /*11010*/  LDL.LU R206, [R1+0x88] ;  /* 0x0000880001ce7983 */ /* 0x002ee20000300800 */
[----:B------:R-:W-:-:S02]  /*11020*/  IADD3.X R221, R221, UR60, RZ, P1, !PT ;  /* 0x0000003cdddd7c10 */ /* 0x000fc40008ffe4ff */
[----:B------:R-:W-:Y:S01]  /*11030*/  IADD3 R241, P1, R241, UR5, RZ ;  /* 0x00000005f1f17c10 */ /* 0x000fe2000ff3e0ff */
[----:B------:R0:W-:Y:S04]  /*11040*/  STL [R1+0xe8], R231 ;  /* 0x0000e8e701007387 */ /* 0x0001e80000100800 */
[----:B0-----:R-:W3:Y:S01]  /*11050*/  LDL.LU R231, [R1+0x610] ;  /* 0x0006100001e77983 */ /* 0x001ee20000300800 */
[----:B------:R-:W-:-:S03]  /*11060*/  IADD3.X R229, R229, UR60, RZ, P2, !PT ;  /* 0x0000003ce5e57c10 */ /* 0x000fc600097fe4ff */
[----:B------:R-:W-:Y:S04]  /*11070*/  STL [R1+0x114], R212 ;  /* 0x000114d401007387 */ /* 0x000fe80000100800 */
[----:B------:R0:W-:Y:S01]  /*11080*/  STL [R1+0xe0], R241 ;  /* 0x0000e0f101007387 */ /* 0x0001e20000100800 */
[----:B------:R-:W-:-:S03]  /*11090*/  IADD3.X R204, R204, UR60, RZ, P5, !PT ;  /* 0x0000003ccccc7c10 */ /* 0x000fc6000affe4ff */
[----:B0-----:R-:W3:Y:S04]  /*110a0*/  LDL.LU R241, [R1+0x60c] ;  /* 0x00060c0001f17983 */ /* 0x001ee80000300800 */
[----:B------:R-:W-:Y:S01]  /*110b0*/  STL [R1+0x10c], R221 ;  /* 0x00010cdd01007387 */ /* 0x000fe20000100800 */
[----:B--2---:R-:W-:-:S05]  /*110c0*/  IADD3 R213, P2, R213, UR5, RZ ;  /* 0x00000005d5d57c10 */ /* 0x004fca000ff5e0ff */
[----:B------:R0:W-:Y:S01]  /*110d0*/  STL [R1+0xd8], R213 ;  /* 0x0000d8d501007387 */ /* 0x0001e20000100800 */
[----:B------:R-:W-:-:S03]  /*110e0*/  IADD3.X R193, R193, UR60, RZ, P6, !PT ;  /* 0x0000003cc1c17c10 */ /* 0x000fc6000b7fe4ff */
[----:B0-----:R-:W2:Y:S04]  /*110f0*/  LDL.LU R213, [R1+0x94] ;  /* 0x0000940001d57983 */ /* 0x001ea80000300800 */
[----:B------:R-:W-:Y:S01]  /*11100*/  STL [R1+0x104], R229 ;  /* 0x000104e501007387 */ /* 0x000fe20000100800 */
[----:B----4-:R-:W-:Y:S02]  /*11110*/  IADD3.X R222, R222, UR60, RZ, P3, !PT ;  /* 0x0000003cdede7c10 */ /* 0x010fe40009ffe4ff */
[----:B------:R-:W-:-:S03]  /*11120*/  IADD3 R238, P3, R238, UR5, RZ ;  /* 0x00000005eeee7c10 */ /* 0x000fc6000ff7e0ff */
[----:B------:R0:W-:Y:S01]  /*11130*/  STL [R1+0xfc], R222 ;  /* 0x0000fcde01007387 */ /* 0x0001e20000100800 */
[----:B------:R-:W-:-:S03]  /*11140*/  IADD3 R103, P6, R103, UR5, RZ ;  /* 0x0000000567677c10 */ /* 0x000fc6000ffde0ff */
[----:B0-----:R-:W4:Y:S01]  /*11150*/  LDL.LU R222, [R1+0x8c] ;  /* 0x00008c0001de7983 */ /* 0x001f220000300800 */
[----:B------:R-:W-:-:S05]  /*11160*/  IADD3.X R230, R230, UR60, RZ, P4, !PT ;  /* 0x0000003ce6e67c10 */ /* 0x000fca000a7fe4ff */
[----:B------:R0:W-:Y:S01]  /*11170*/  STL [R1+0xf4], R230 ;  /* 0x0000f4e601007387 */ /* 0x0001e20000100800 */
[----:B------:R-:W-:-:S03]  /*11180*/  IADD3.X R13, R13, UR60, RZ, P1, !PT ;  /* 0x0000003c0d0d7c10 */ /* 0x000fc60008ffe4ff */
[----:B0-----:R-:W4:Y:S04]  /*11190*/  LDL.LU R230, [R1+0x58] ;  /* 0x0000580001e67983 */ /* 0x001f280000300800 */
[----:B------:R-:W-:Y:S01]  /*111a0*/  STL [R1+0xd0], R238 ;  /* 0x0000d0ee01007387 */ /* 0x000fe20000100800 */
[----:B------:R-:W-:-:S05]  /*111b0*/  IADD3 R158, P4, R158, UR5, RZ ;  /* 0x000000059e9e7c10 */ /* 0x000fca000ff9e0ff */
[----:B------:R0:W-:Y:S01]  /*111c0*/  STL [R1+0xc8], R158 ;  /* 0x0000c89e01007387 */ /* 0x0001e20000100800 */
[----:B------:R-:W-:-:S03]  /*111d0*/  IADD3 R247, P5, R247, UR5, RZ ;  /* 0x00000005f7f77c10 */ /* 0x000fc6000ffbe0ff */
[----:B0-----:R-:W4:Y:S04]  /*111e0*/  LDL.LU R158, [R1+0x44] ;  /* 0x00004400019e7983 */ /* 0x001f280000300800 */
[----:B------:R0:W-:Y:S04]  /*111f0*/  STL [R1+0xec], R204 ;  /* 0x0000eccc01007387 */ /* 0x0001e80000100800 */
[----:B0-----:R-:W4:Y:S04]  /*11200*/  LDL.LU R204, [R1+0x608] ;  /* 0x0006080001cc7983 */ /* 0x001f280000300800 */
[----:B------:R0:W-:Y:S04]  /*11210*/  STL [R1+0xe4], R193 ;  /* 0x0000e4c101007387 */ /* 0x0001e80000100800 */
[----:B0-----:R-:W2:Y:S04]  /*11220*/  LDL.LU R193, [R1+0x604] ;  /* 0x0006040001c17983 */ /* 0x001ea80000300800 */
[----:B------:R-:W-:Y:S04]  /*11230*/  STL [R1+0xc0], R247 ;  /* 0x0000c0f701007387 */ /* 0x000fe80000100800 */
[----:B------:R0:W-:Y:S04]  /*11240*/  STL [R1+0xb8], R103 ;  /* 0x0000b86701007387 */ /* 0x0001e80000100800 */
[----:B0-----:R-:W4:Y:S04]  /*11250*/  LDL.LU R103, [R1+0x600] ;  /* 0x0006000001677983 */ /* 0x001f280000300800 */
[----:B------:R0:W-:Y:S04]  /*11260*/  STL [R1+0xdc], R13 ;  /* 0x0000dc0d01007387 */ /* 0x0001e80000100800 */
[----:B0-----:R-:W4:Y:S01]  /*11270*/  LDL.LU R13, [R1+0x5fc] ;  /* 0x0005fc00010d7983 */ /* 0x001f220000300800 */
[----:B------:R-:W-:-:S02]  /*11280*/  IADD3 R94, P1, R94, UR5, RZ ;  /* 0x000000055e5e7c10 */ /* 0x000fc4000ff3e0ff */
[----:B---3--:R-:W-:Y:S02]  /*11290*/  IADD3.X R125, R125, UR60, RZ, P2, !PT ;  /* 0x0000003c7d7d7c10 */ /* 0x008fe400097fe4ff */
[----:B------:R-:W-:Y:S01]  /*112a0*/  IADD3 R4, P2, R4, UR5, RZ ;  /* 0x0000000504047c10 */ /* 0x000fe2000ff5e0ff */
[----:B------:R0:W-:Y:S01]  /*112b0*/  STL [R1+0xb0], R94 ;  /* 0x0000b05e01007387 */ /* 0x0001e20000100800 */
[----:B------:R-:W-:Y:S02]  /*112c0*/  IADD3.X R159, R159, UR60, RZ, P3, !PT ;  /* 0x0000003c9f9f7c10 */ /* 0x000fe40009ffe4ff */
[----:B------:R-:W-:Y:S02]  /*112d0*/  IADD3 R102, P3, R102, UR5, RZ ;  /* 0x0000000566667c10 */ /* 0x000fe4000ff7e0ff */
[----:B------:R-:W-:Y:S01]  /*112e0*/  IADD3.X R120, R120, UR60, RZ, P4, !PT ;  /* 0x0000003c78787c10 */ /* 0x000fe2000a7fe4ff */
[----:B0-----:R-:W3:Y:S04]  /*112f0*/  LDL.LU R94, [R1+0x5f8] ;  /* 0x0005f800015e7983 */ /* 0x001ee80000300800 */
[----:B------:R0:W-:Y:S01]  /*11300*/  STL [R1+0xa8], R4 ;  /* 0x0000a80401007387 */ /* 0x0001e20000100800 */
[----:B------:R-:W-:-:S02]  /*11310*/  IADD3.X R2, R2, UR60, RZ, P6, !PT ;  /* 0x0000003c02027c10 */ /* 0x000fc4000b7fe4ff */
[----:B------:R-:W-:Y:S01]  /*11320*/  IADD3 R115, P4, R115, UR5, RZ ;  /* 0x0000000573737c10 */ /* 0x000fe2000ff9e0ff */
[----:B0-----:R-:W3:Y:S04]  /*11330*/  LDL.LU R4, [R1+0x5f4] ;  /* 0x0005f40001047983 */ /* 0x001ee80000300800 */
[----:B------:R-:W-:Y:S04]  /*11340*/  STL [R1+0xd4], R125 ;  /* 0x0000d47d01007387 */ /* 0x000fe80000100800 */
[----:B------:R0:W-:Y:S01]  /*11350*/  STL [R1+0xcc], R159 ;  /* 0x0000cc9f01007387 */ /* 0x0001e20000100800 */
[----:B------:R-:W-:-:S03]  /*11360*/  IADD3.X R196, R196, UR60, RZ, P1, !PT ;  /* 0x0000003cc4c47c10 */ /* 0x000fc60008ffe4ff */
[----:B0-----:R-:W3:Y:S04]  /*11370*/  LDL.LU R159, [R1+0x48] ;  /* 0x00004800019f7983 */ /* 0x001ee80000300800 */
[----:B------:R0:W-:Y:S01]  /*11380*/  STL [R1+0xa0], R102 ;  /* 0x0000a06601007387 */ /* 0x0001e20000100800 */
[----:B------:R-:W-:-:S03]  /*11390*/  IADD3.X R239, R239, UR60, RZ, P2, !PT ;  /* 0x0000003cefef7c10 */ /* 0x000fc600097fe4ff */
[----:B0-----:R-:W3:Y:S01]  /*113a0*/  LDL.LU R102, [R1+0x5f0] ;  /* 0x0005f00001667983 */ /* 0x001ee20000300800 */
[----:B------:R-:W-:Y:S02]  /*113b0*/  IADD3 R206, P6, R206, UR5, RZ ;  /* 0x00000005cece7c10 */ /* 0x000fe4000ffde0ff */
[----:B------:R-:W-:Y:S02]  /*113c0*/  IADD3 R234, P2, R234, UR5, RZ ;  /* 0x00000005eaea7c10 */ /* 0x000fe4000ff5e0ff */
[----:B------:R-:W-:Y:S02]  /*113d0*/  IADD3.X R203, R203, UR60, RZ, P3, !PT ;  /* 0x0000003ccbcb7c10 */ /* 0x000fe40009ffe4ff */
[----:B------:R-:W-:Y:S02]  /*113e0*/  IADD3 R5, P3, R5, UR5, RZ ;  /* 0x0000000505057c10 */ /* 0x000fe4000ff7e0ff */
[----:B--2---:R-:W-:Y:S02]  /*113f0*/  IADD3 R193, P1, R193, UR5, RZ ;  /* 0x00000005c1c17c10 */ /* 0x004fe4000ff3e0ff */
[----:B----4-:R-:W-:-:S02]  /*11400*/  IADD3.X R13, R13, UR60, RZ, P5, !PT ;  /* 0x0000003c0d0d7c10 */ /* 0x010fc4000affe4ff */
[----:B------:R-:W-:-:S03]  /*11410*/  IADD3 R198, P5, R198, UR5, RZ ;  /* 0x00000005c6c67c10 */ /* 0x000fc6000ffbe0ff */
[----:B------:R0:W-:Y:S04]  /*11420*/  STL [R1+0xbc], R13 ;  /* 0x0000bc0d01007387 */ /* 0x0001e80000100800 */
[----:B------:R-:W-:Y:S04]  /*11430*/  STL [R1+0xc4], R120 ;  /* 0x0000c47801007387 */ /* 0x000fe80000100800 */
[----:B0-----:R-:W2:Y:S04]  /*11440*/  LDL.LU R13, [R1+0x5ec] ;  /* 0x0005ec00010d7983 */ /* 0x001ea80000300800 */
[----:B------:R-:W-:Y:S04]  /*11450*/  STL [R1+0x98], R115 ;  /* 0x0000987301007387 */ /* 0x000fe80000100800 */
[----:B------:R0:W-:Y:S04]  /*11460*/  STL [R1+0xb4], R2 ;  /* 0x0000b40201007387 */ /* 0x0001e80000100800 */
[----:B0-----:R0:W5:Y:S04]  /*11470*/  LDL.LU R2, [R1+0x5e8] ;  /* 0x0005e80001027983 */ /* 0x0011680000300800 */
[----:B------:R-:W-:Y:S04]  /*11480*/  STL [R1+0x90], R198 ;  /* 0x000090c601007387 */ /* 0x000fe80000100800 */
[----:B------:R1:W-:Y:S04]  /*11490*/  STL [R1+0xac], R196 ;  /* 0x0000acc401007387 */ /* 0x0003e80000100800 */
[----:B-1----:R-:W4:Y:S04]  /*114a0*/  LDL.LU R196, [R1+0x5e4] ;  /* 0x0005e40001c47983 */ /* 0x002f280000300800 */
[----:B------:R-:W-:Y:S04]  /*114b0*/  STL [R1+0x88], R206 ;  /* 0x000088ce01007387 */ /* 0x000fe80000100800 */
[----:B------:R1:W-:Y:S04]  /*114c0*/  STL [R1+0x80], R193 ;  /* 0x000080c101007387 */ /* 0x0003e80000100800 */
[----:B-1----:R-:W2:Y:S04]  /*114d0*/  LDL.LU R193, [R1+0x5e0] ;  /* 0x0005e00001c17983 */ /* 0x002ea80000300800 */
[----:B------:R1:W-:Y:S04]  /*114e0*/  STL [R1+0xa4], R239 ;  /* 0x0000a4ef01007387 */ /* 0x0003e80000100800 */
[----:B-1----:R-:W4:Y:S04]  /*114f0*/  LDL.LU R239, [R1+0x5dc] ;  /* 0x0005dc0001ef7983 */ /* 0x002f280000300800 */
[----:B------:R1:W-:Y:S04]  /*11500*/  STL [R1+0x78], R234 ;  /* 0x000078ea01007387 */ /* 0x0003e80000100800 */
[----:B-1----:R-:W2:Y:S04]  /*11510*/  LDL.LU R234, [R1+0x5d8] ;  /* 0x0005d80001ea7983 */ /* 0x002ea80000300800 */
[----:B------:R1:W-:Y:S04]  /*11520*/  STL [R1+0x9c], R203 ;  /* 0x00009ccb01007387 */ /* 0x0003e80000100800 */
[----:B-1----:R-:W3:Y:S04]  /*11530*/  LDL.LU R203, [R1+0x5d4] ;  /* 0x0005d40001cb7983 */ /* 0x002ee80000300800 */
[----:B------:R1:W-:Y:S04]  /*11540*/  STL [R1+0x70], R5 ;  /* 0x0000700501007387 */ /* 0x0003e80000100800 */
[----:B-1----:R-:W4:Y:S01]  /*11550*/  LDL.LU R5, [R1+0x5d0] ;  /* 0x0005d00001057983 */ /* 0x002f220000300800 */
[----:B------:R-:W-:-:S02]  /*11560*/  IADD3.X R213, R213, UR60, RZ, P4, !PT ;  /* 0x0000003cd5d57c10 */ /* 0x000fc4000a7fe4ff */
[----:B------:R-:W-:Y:S02]  /*11570*/  IADD3 R209, P4, R209, UR5, RZ ;  /* 0x00000005d1d17c10 */ /* 0x000fe4000ff9e0ff */
[----:B------:R-:W-:Y:S02]  /*11580*/  IADD3.X R222, R222, UR60, RZ, P5, !PT ;  /* 0x0000003cdede7c10 */ /* 0x000fe4000affe4ff */
[----:B------:R-:W-:Y:S01]  /*11590*/  IADD3 R95, P5, R95, UR5, RZ ;  /* 0x000000055f5f7c10 */ /* 0x000fe2000ffbe0ff */
[----:B------:R1:W-:Y:S01]  /*115a0*/  STL [R1+0x68], R209 ;  /* 0x000068d101007387 */ /* 0x0003e20000100800 */
[----:B------:R-:W-:Y:S02]  /*115b0*/  IADD3.X R103, R103, UR60, RZ, P1, !PT ;  /* 0x0000003c67677c10 */ /* 0x000fe40008ffe4ff */
[----:B------:R-:W-:Y:S01]  /*115c0*/  IADD3.X R15, R15, UR60, RZ, P2, !PT ;  /* 0x0000003c0f0f7c10 */ /* 0x000fe200097fe4ff */
[----:B-1----:R-:W2:Y:S04]  /*115d0*/  LDL.LU R209, [R1+0x5cc] ;  /* 0x0005cc0001d17983 */ /* 0x002ea80000300800 */
[----:B------:R-:W-:Y:S04]  /*115e0*/  STL [R1+0x94], R213 ;  /* 0x000094d501007387 */ /* 0x000fe80000100800 */
[----:B------:R1:W-:Y:S01]  /*115f0*/  STL [R1+0x60], R95 ;  /* 0x0000605f01007387 */ /* 0x0003e20000100800 */
[----:B------:R-:W-:-:S02]  /*11600*/  IADD3 R158, P1, R158, UR5, RZ ;  /* 0x000000059e9e7c10 */ /* 0x000fc4000ff3e0ff */
[----:B------:R-:W-:Y:S01]  /*11610*/  IADD3.X R202, R202, UR60, RZ, P3, !PT ;  /* 0x0000003ccaca7c10 */ /* 0x000fe20009ffe4ff */
[----:B-1----:R-:W2:Y:S04]  /*11620*/  LDL.LU R95, [R1+0x5c8] ;  /* 0x0005c800015f7983 */ /* 0x002ea80000300800 */
[----:B------:R-:W-:Y:S01]  /*11630*/  STL [R1+0x8c], R222 ;  /* 0x00008cde01007387 */ /* 0x000fe20000100800 */
[----:B------:R-:W-:Y:S02]  /*11640*/  IADD3 R241, P3, R241, UR5, RZ ;  /* 0x00000005f1f17c10 */ /* 0x000fe4000ff7e0ff */
[----:B------:R-:W-:Y:S02]  /*11650*/  IADD3.X R240, R240, UR60, RZ, P4, !PT ;  /* 0x0000003cf0f07c10 */ /* 0x000fe4000a7fe4ff */
[----:B------:R-:W-:-:S02]  /*11660*/  IADD3 R104, P4, R104, UR5, RZ ;  /* 0x0000000568687c10 */ /* 0x000fc4000ff9e0ff */
[----:B---3--:R-:W-:Y:S02]  /*11670*/  IADD3 R203, P2, R203, UR5, RZ ;  /* 0x00000005cbcb7c10 */ /* 0x008fe4000ff5e0ff */
[----:B----4-:R-:W-:Y:S02]  /*11680*/  IADD3.X R5, R5, UR60, RZ, P6, !PT ;  /* 0x0000003c05057c10 */ /* 0x010fe4000b7fe4ff */
[----:B------:R-:W-:-:S03]  /*11690*/  IADD3 R230, P6, R230, UR5, RZ ;  /* 0x00000005e6e67c10 */ /* 0x000fc6000ffde0ff */
[----:B------:R1:W-:Y:S04]  /*116a0*/  STL [R1+0x84], R5 ;  /* 0x0000840501007387 */ /* 0x0003e80000100800 */
[----:B-1----:R-:W3:Y:S04]  /*116b0*/  LDL.LU R5, [R1+0x5c4] ;  /* 0x0005c40001057983 */ /* 0x002ee80000300800 */
[----:B------:R1:W-:Y:S04]  /*116c0*/  STL [R1+0x7c], R103 ;  /* 0x00007c6701007387 */ /* 0x0003e80000100800 */
[----:B-1----:R-:W4:Y:S04]  /*116d0*/  LDL.LU R103, [R1+0x5c0] ;  /* 0x0005c00001677983 */ /* 0x002f280000300800 */
[----:B------:R-:W-:Y:S04]  /*116e0*/  STL [R1+0x58], R230 ;  /* 0x000058e601007387 */ /* 0x000fe80000100800 */
[----:B------:R1:W-:Y:S04]  /*116f0*/  STL [R1+0x74], R15 ;  /* 0x0000740f01007387 */ /* 0x0003e80000100800 */
[----:B-1----:R-:W3:Y:S04]  /*11700*/  LDL.LU R15, [R1+0x5bc] ;  /* 0x0005bc00010f7983 */ /* 0x002ee80000300800 */
[----:B------:R-:W-:Y:S04]  /*11710*/  STL [R1+0x44], R158 ;  /* 0x0000449e01007387 */ /* 0x000fe80000100800 */
[----:B------:R1:W-:Y:S04]  /*11720*/  STL [R1+0x38], R203 ;  /* 0x000038cb01007387 */ /* 0x0003e80000100800 */
[----:B-1----:R-:W4:Y:S04]  /*11730*/  LDL.LU R203, [R1+0x5b8] ;  /* 0x0005b80001cb7983 */ /* 0x002f280000300800 */
[----:B------:R1:W-:Y:S04]  /*11740*/  STL [R1+0x6c], R202 ;  /* 0x00006cca01007387 */ /* 0x0003e80000100800 */
[----:B-1----:R-:W3:Y:S04]  /*11750*/  LDL.LU R202, [R1+0x5b4] ;  /* 0x0005b40001ca7983 */ /* 0x002ee80000300800 */
[----:B------:R1:W-:Y:S04]  /*11760*/  STL [R1+0x2c], R241 ;  /* 0x00002cf101007387 */ /* 0x0003e80000100800 */
[----:B-1----:R-:W4:Y:S04]  /*11770*/  LDL.LU R241, [R1+0x5b0] ;  /* 0x0005b00001f17983 */ /* 0x002f280000300800 */
[----:B------:R1:W-:Y:S04]  /*11780*/  STL [R1+0x64], R240 ;  /* 0x000064f001007387 */ /* 0x0003e80000100800 */
[----:B-1----:R-:W3:Y:S04]  /*11790*/  LDL.LU R240, [R1+0x5ac] ;  /* 0x0005ac0001f07983 */ /* 0x002ee80000300800 */
[----:B------:R1:W-:Y:S04]  /*117a0*/  STL [R1+0x24], R104 ;  /* 0x0000246801007387 */ /* 0x0003e80000100800 */
[----:B-1----:R-:W4:Y:S01]  /*117b0*/  LDL.LU R104, [R1+0x5a8] ;  /* 0x0005a80001687983 */ /* 0x002f220000300800 */
[----:B------:R-:W-:Y:S01]  /*117c0*/  UMOV UR42, UR18 ;  /* 0x00000012002a7c82 */ /* 0x000fe20008000000 */
[----:B------:R-:W-:-:S02]  /*117d0*/  UMOV UR43, UR19 ;  /* 0x00000013002b7c82 */ /* 0x000fc40008000000 */
[----:B------:R-:W-:Y:S01]  /*117e0*/  HGMMA.64x64x16.F32 R24, gdesc[UR40].tnspA, R24 ;  /* 0x20e00000281879f0 */ /* 0x000fe20008700818 */
[----:B------:R-:W-:Y:S02]  /*117f0*/  IADD3.X R96, R96, UR60, RZ, P5, !PT ;  /* 0x0000003c60607c10 */ /* 0x000fe4000affe4ff */
[----:B------:R-:W-:Y:S02]  /*11800*/  IADD3 R252, P5, R252, UR5, RZ ;  /* 0x00000005fcfc7c10 */ /* 0x000fe4000ffbe0ff */
[----:B------:R-:W-:Y:S01]  /*11810*/  IADD3.X R159, R159, UR60, RZ, P6, !PT ;  /* 0x0000003c9f9f7c10 */ /* 0x000fe2000b7fe4ff */
[----:B------:R1:W-:Y:S01]  /*11820*/  STL [R1+0x5c], R96 ;  /* 0x00005c6001007387 */ /* 0x0003e20000100800 */
[----:B------:R-:W-:Y:S02]  /*11830*/  IADD3 R6, P6, R6, UR5, RZ ;  /* 0x0000000506067c10 */ /* 0x000fe4000ffde0ff */
[----:B--2---:R-:W-:Y:S01]  /*11840*/  IADD3.X R209, R209, UR60, RZ, P2, !PT ;  /* 0x0000003cd1d17c10 */ /* 0x004fe200097fe4ff */
[----:B-1----:R-:W2:Y:S04]  /*11850*/  LDL.LU R96, [R1+0x5a4] ;  /* 0x0005a40001607983 */ /* 0x002ea80000300800 */
[----:B------:R1:W-:Y:S01]  /*11860*/  STL [R1+0x14], R252 ;  /* 0x000014fc01007387 */ /* 0x0003e20000100800 */
[----:B------:R-:W-:-:S02]  /*11870*/  IADD3.X R204, R204, UR60, RZ, P3, !PT ;  /* 0x0000003ccccc7c10 */ /* 0x000fc40009ffe4ff */
[----:B------:R-:W-:Y:S01]  /*11880*/  IADD3.X R249, R249, UR60, RZ, P4, !PT ;  /* 0x0000003cf9f97c10 */ /* 0x000fe2000a7fe4ff */
[----:B-1----:R-:W3:Y:S04]  /*11890*/  LDL.LU R252, [R1+0x5a0] ;  /* 0x0005a00001fc7983 */ /* 0x002ee80000300800 */
[----:B------:R1:W-:Y:S04]  /*118a0*/  STL [R1+0xc], R6 ;  /* 0x00000c0601007387 */ /* 0x0003e80000100800 */
[----:B-1----:R-:W2:Y:S04]  /*118b0*/  LDL.LU R6, [R1+0x59c] ;  /* 0x00059c0001067983 */ /* 0x002ea80000300800 */
[----:B------:R-:W-:Y:S01]  /*118c0*/  STL [R1+0x48], R159 ;  /* 0x0000489f01007387 */ /* 0x000fe20000100800 */
[----:B------:R-:W-:Y:S01]  /*118d0*/  IADD3.X R22, R22, UR60, RZ, P5, !PT ;  /* 0x0000003c16167c10 */ /* 0x000fe2000affe4ff */
[----:B------:R-:W-:Y:S01]  /*118e0*/  UMOV UR46, UR22 ;  /* 0x00000016002e7c82 */ /* 0x000fe20008000000 */
[----:B------:R-:W-:Y:S01]  /*118f0*/  UMOV UR47, UR23 ;  /* 0x00000017002f7c82 */ /* 0x000fe20008000000 */
[----:B------:R-:W-:Y:S01]  /*11900*/  IADD3.X R12, R12, UR60, RZ, P6, !PT ;  /* 0x0000003c0c0c7c10 */ /* 0x000fe2000b7fe4ff */
[----:B------:R-:W-:Y:S01]  /*11910*/  HGMMA.64x64x16.F32 R24, gdesc[UR44].tnspA, R24 ;  /* 0x20e000002c1879f0 */ /* 0x000fe20008700818 */
[----:B------:R-:W-:Y:S01]  /*11920*/  UMOV UR50, UR26 ;  /* 0x0000001a00327c82 */ /* 0x000fe20008000000 */
[----:B------:R-:W-:-:S02]  /*11930*/  UMOV UR51, UR27 ;  /* 0x0000001b00337c82 */ /* 0x000fc40008000000 */
[----:B------:R-:W-:Y:S01]  /*11940*/  HGMMA.64x64x16.F32 R24, gdesc[UR48].tnspA, R24 ;  /* 0x20e00000301879f0 */ /* 0x000fe20008700818 */
[----:B----4-:R-:W-:Y:S02]  /*11950*/  IADD3.X R104, R104, UR60, RZ, P1, !PT ;  /* 0x0000003c68687c10 */ /* 0x010fe40008ffe4ff */
[----:B------:R-:W-:-:S03]  /*11960*/  IADD3 R17, P1, R17, UR5, RZ ;  /* 0x0000000511117c10 */ /* 0x000fc6000ff3e0ff */
[----:B------:R1:W-:Y:S04]  /*11970*/  STL [R1+0x40], R104 ;  /* 0x0000406801007387 */ /* 0x0003e80000100800 */
[----:B-1----:R-:W4:Y:S04]  /*11980*/  LDL.LU R104, [R1+0x598] ;  /* 0x0005980001687983 */ /* 0x002f280000300800 */
[----:B------:R1:W-:Y:S04]  /*11990*/  STL [R1+0x4], R17 ;  /* 0x0000041101007387 */ /* 0x0003e80000100800 */
[----:B-1----:R-:W2:Y:S04]  /*119a0*/  LDL.LU R17, [R1+0x594] ;  /* 0x0005940001117983 */ /* 0x002ea80000300800 */
[----:B------:R1:W-:Y:S04]  /*119b0*/  STL [R1+0x30], R209 ;  /* 0x000030d101007387 */ /* 0x0003e80000100800 */
[----:B-1----:R-:W2:Y:S04]  /*119c0*/  LDL.LU R209, [R1+0x590] ;  /* 0x0005900001d17983 */ /* 0x002ea80000300800 */
[----:B------:R1:W-:Y:S04]  /*119d0*/  STL [R1+0x28], R204 ;  /* 0x000028cc01007387 */ /* 0x0003e80000100800 */
[----:B-1----:R-:W2:Y:S04]  /*119e0*/  LDL.LU R204, [R1+0x58c] ;  /* 0x00058c0001cc7983 */ /* 0x002ea80000300800 */
[----:B------:R1:W-:Y:S04]  /*119f0*/  STL [R1+0x18], R249 ;  /* 0x000018f901007387 */ /* 0x0003e80000100800 */
[----:B-1----:R-:W2:Y:S04]  /*11a00*/  LDL.LU R249, [R1+0x588] ;  /* 0x0005880001f97983 */ /* 0x002ea80000300800 */
[----:B------:R1:W-:Y:S01]  /*11a10*/  STL [R1+0x10], R22 ;  /* 0x0000101601007387 */ /* 0x0003e20000100800 */
[----:B------:R-:W-:-:S03]  /*11a20*/  IADD3.X R0, R0, UR60, RZ, P1, !PT ;  /* 0x0000003c00007c10 */ /* 0x000fc60008ffe4ff */
[----:B-1----:R-:W2:Y:S04]  /*11a30*/  LDL.LU R22, [R1+0x584] ;  /* 0x0005840001167983 */ /* 0x002ea80000300800 */
[----:B------:R1:W-:Y:S04]  /*11a40*/  STL [R1+0x8], R12 ;  /* 0x0000080c01007387 */ /* 0x0003e80000100800 */
[----:B-1----:R-:W2:Y:S04]  /*11a50*/  LDL.LU R12, [R1+0x580] ;  /* 0x00058000010c7983 */ /* 0x002ea80000300800 */
[----:B------:R1:W-:Y:S04]  /*11a60*/  STL [R1], R0 ;  /* 0x0000000001007387 */ /* 0x0003e80000100800 */
[----:B-1----:R0:W5:Y:S01]  /*11a70*/  LDL.LU R0, [R1+0x57c] ;  /* 0x00057c0001007983 */ /* 0x0021620000300800 */
[----:B------:R-:W-:Y:S01]  /*11a80*/  UMOV UR54, UR30 ;  /* 0x0000001e00367c82 */ /* 0x000fe20008000000 */
[----:B------:R-:W-:-:S02]  /*11a90*/  UMOV UR55, UR31 ;  /* 0x0000001f00377c82 */ /* 0x000fc40008000000 */
[----:B------:R-:W-:Y:S01]  /*11aa0*/  HGMMA.64x64x16.F32 R24, gdesc[UR52].tnspA, R24 ;  /* 0x20e00000341879f0 */ /* 0x000fe20008700818 */
[----:B------:R-:W-:Y:S01]  /*11ab0*/  UMOV UR58, UR34 ;  /* 0x00000022003a7c82 */ /* 0x000fe20008000000 */
[----:B------:R-:W-:Y:S01]  /*11ac0*/  UMOV UR59, UR35 ;  /* 0x00000023003b7c82 */ /* 0x000fe20008000000 */
[----:B---3--:R-:W-:Y:S02]  /*11ad0*/  IADD3 R252, P2, R252, UR5, RZ ;  /* 0x00000005fcfc7c10 */ /* 0x008fe4000ff5e0ff */
[----:B------:R-:W-:Y:S02]  /*11ae0*/  IADD3 R241, P3, R241, UR5, RZ ;  /* 0x00000005f1f17c10 */ /* 0x000fe4000ff7e0ff */
[----:B------:R-:W-:Y:S02]  /*11af0*/  IADD3 R239, P4, R239, UR5, RZ ;  /* 0x00000005efef7c10 */ /* 0x000fe4000ff9e0ff */
[----:B------:R-:W-:Y:S02]  /*11b00*/  IADD3.X R240, R240, UR60, RZ, P3, !PT ;  /* 0x0000003cf0f07c10 */ /* 0x000fe40009ffe4ff */
[----:B------:R-:W-:-:S02]  /*11b10*/  IADD3 R233, P5, R233, UR5, RZ ;  /* 0x00000005e9e97c10 */ /* 0x000fc4000ffbe0ff */
[----:B------:R-:W-:Y:S02]  /*11b20*/  IADD3 R226, P6, R226, UR5, RZ ;  /* 0x00000005e2e27c10 */ /* 0x000fe4000ffde0ff */
[----:B------:R-:W-:Y:S02]  /*11b30*/  IADD3 R223, P1, R223, UR5, RZ ;  /* 0x00000005dfdf7c10 */ /* 0x000fe4000ff3e0ff */
[----:B------:R-:W-:Y:S02]  /*11b40*/  IADD3 R214, P3, R214, UR5, RZ ;  /* 0x00000005d6d67c10 */ /* 0x000fe4000ff7e0ff */
[----:B------:R-:W-:Y:S01]  /*11b50*/  IADD3.X R234, R234, UR60, RZ, P4, !PT ;  /* 0x0000003ceaea7c10 */ /* 0x000fe2000a7fe4ff */
[----:B------:R-:W-:Y:S01]  /*11b60*/  HGMMA.64x64x16.F32 R24, gdesc[UR56].tnspA, R24, gsb0 ;  /* 0x20e00000381879f0 */ /* 0x000fe20008000818 */
[----:B------:R-:W-:Y:S02]  /*11b70*/  IADD3.X R231, R231, UR60, RZ, P5, !PT ;  /* 0x0000003ce7e77c10 */ /* 0x000fe4000affe4ff */
[----:B------:R-:W-:-:S02]  /*11b80*/  IADD3.X R225, R225, UR60, RZ, P6, !PT ;  /* 0x0000003ce1e17c10 */ /* 0x000fc4000b7fe4ff */
[----:B------:R-:W-:Y:S02]  /*11b90*/  IADD3.X R219, R219, UR60, RZ, P1, !PT ;  /* 0x0000003cdbdb7c10 */ /* 0x000fe40008ffe4ff */
[----:B------:R-:W-:Y:S02]  /*11ba0*/  IADD3.X R210, R210, UR60, RZ, P3, !PT ;  /* 0x0000003cd2d27c10 */ /* 0x000fe40009ffe4ff */
[----:B------:R-:W-:Y:S02]  /*11bb0*/  IADD3 R203, P5, R203, UR5, RZ ;  /* 0x00000005cbcb7c10 */ /* 0x000fe4000ffbe0ff */
[----:B------:R-:W-:Y:S02]  /*11bc0*/  IADD3 R196, P6, R196, UR5, RZ ;  /* 0x00000005c4c47c10 */ /* 0x000fe4000ffde0ff */
[----:B------:R-:W-:Y:S02]  /*11bd0*/  IADD3 R109, P1, R109, UR5, RZ ;  /* 0x000000056d6d7c10 */ /* 0x000fe4000ff3e0ff */
[----:B------:R-:W-:-:S02]  /*11be0*/  IADD3 R107, P3, R107, UR5, RZ ;  /* 0x000000056b6b7c10 */ /* 0x000fc4000ff7e0ff */
[----:B------:R-:W-:Y:S02]  /*11bf0*/  IADD3.X R202, R202, UR60, RZ, P5, !PT ;  /* 0x0000003ccaca7c10 */ /* 0x000fe4000affe4ff */
[----:B------:R-:W-:Y:S02]  /*11c00*/  IADD3.X R193, R193, UR60, RZ, P6, !PT ;  /* 0x0000003cc1c17c10 */ /* 0x000fe4000b7fe4ff */
[----:B------:R-:W-:Y:S02]  /*11c10*/  IADD3.X R91, R91, UR60, RZ, P1, !PT ;  /* 0x0000003c5b5b7c10 */ /* 0x000fe40008ffe4ff */
[----:B------:R-:W-:Y:S02]  /*11c20*/  IADD3.X R23, R23, UR60, RZ, P3, !PT ;  /* 0x0000003c17177c10 */ /* 0x000fe40009ffe4ff */
[----:B------:R-:W-:Y:S02]  /*11c30*/  IADD3 R105, P5, R105, UR5, RZ ;  /* 0x0000000569697c10 */ /* 0x000fe4000ffbe0ff */
[----:B------:R-:W-:-:S02]  /*11c40*/  IADD3 R103, P1, R103, UR5, RZ ;  /* 0x0000000567677c10 */ /* 0x000fc4000ff3e0ff */
[----:B------:R-:W-:Y:S02]  /*11c50*/  IADD3 R101, P3, R101, UR5, RZ ;  /* 0x0000000565657c10 */ /* 0x000fe4000ff7e0ff */
        /* <DEDUP_REMOVED lines=11> */
[----:B------:R-:W-:Y:S02]  /*11d10*/  IADD3.X R20, R20, UR60, RZ, P5, !PT ;  /* 0x0000003c14147c10 */ /* 0x000fe4000affe4ff */
[----:B------:R-:W-:Y:S01]  /*11d20*/  IADD3.X R16, R16, UR60, RZ, P1, !PT ;  /* 0x0000003c10107c10 */ /* 0x000fe20008ffe4ff */
[----:B------:R-:W-:Y:S02]  /*11d30*/  WARPGROUP.DEPBAR.LE gsb0, 0x0 ;  /* 0x00008000000079c5 */ /* 0x000fe40000010000 */
[----:B----4-:R-:W-:-:S04]  /*11d40*/  IADD3 R104, P6, R104, UR5, RZ ;  /* 0x0000000568687c10 */ /* 0x010fc8000ffde0ff */
[----:B--2---:R-:W-:Y:S02]  /*11d50*/  IADD3.X R17, R17, UR60, RZ, P6, !PT ;  /* 0x0000003c11117c10 */ /* 0x004fe4000b7fe4ff */
[----:B------:R-:W-:Y:S02]  /*11d60*/  IADD3 R98, P6, R98, UR5, RZ ;  /* 0x0000000562627c10 */ /* 0x000fe4000ffde0ff */
[----:B------:R-:W-:Y:S02]  /*11d70*/  IADD3 R209, P4, R209, UR5, RZ ;  /* 0x00000005d1d17c10 */ /* 0x000fe4000ff9e0ff */
[----:B------:R-:W-:Y:S02]  /*11d80*/  IADD3.X R8, R8, UR60, RZ, P6, !PT ;  /* 0x0000003c08087c10 */ /* 0x000fe4000b7fe4ff */
[----:B------:R-:W-:Y:S02]  /*11d90*/  IADD3.X R204, R204, UR60, RZ, P4, !PT ;  /* 0x0000003ccccc7c10 */ /* 0x000fe4000a7fe4ff */
[----:B------:R-:W-:-:S02]  /*11da0*/  IADD3 R106, P4, R106, UR5, RZ ;  /* 0x000000056a6a7c10 */ /* 0x000fc4000ff9e0ff */
[----:B------:R-:W-:Y:S02]  /*11db0*/  IADD3.X R249, R249, UR60, RZ, P2, !PT ;  /* 0x0000003cf9f97c10 */ /* 0x000fe400097fe4ff */
[----:B------:R-:W-:-:S04]  /*11dc0*/  IADD3 R216, P2, R216, UR5, RZ ;  /* 0x00000005d8d87c10 */ /* 0x000fc8000ff5e0ff */
[----:B------:R-:W-:Y:S02]  /*11dd0*/  IADD3.X R215, R215, UR60, RZ, P2, !PT ;  /* 0x0000003cd7d77c10 */ /* 0x000fe400097fe4ff */
[----:B------:R-:W-:-:S04]  /*11de0*/  IADD3 R108, P2, R108, UR5, RZ ;  /* 0x000000056c6c7c10 */ /* 0x000fc8000ff5e0ff */
[----:B------:R-:W-:Y:S02]  /*11df0*/  IADD3.X R89, R89, UR60, RZ, P2, !PT ;  /* 0x0000003c59597c10 */ /* 0x000fe400097fe4ff */
[----:B------:R-:W-:Y:S02]  /*11e00*/  IADD3 R102, P2, R102, UR5, RZ ;  /* 0x0000000566667c10 */ /* 0x000fe4000ff5e0ff */
[----:B------:R-:W-:Y:S02]  /*11e10*/  IADD3.X R21, R21, UR60, RZ, P4, !PT ;  /* 0x0000003c15157c10 */ /* 0x000fe4000a7fe4ff */
[----:B------:R-:W-:Y:S02]  /*11e20*/  IADD3.X R13, R13, UR60, RZ, P2, !PT ;  /* 0x0000003c0d0d7c10 */ /* 0x000fe400097fe4ff */
[----:B------:R-:W-:Y:S02]  /*11e30*/  IADD3 R100, P4, R100, UR5, RZ ;  /* 0x0000000564647c10 */ /* 0x000fe4000ff9e0ff */
[----:B------:R-:W-:-:S02]  /*11e40*/  IADD3 R96, P2, R96, UR5, RZ ;  /* 0x0000000560607c10 */ /* 0x000fc4000ff5e0ff */
        /* <DEDUP_REMOVED lines=9> */
[----:B------:R-:W-:Y:S01]  /*11ee0*/  IADD3.X R12, R12, UR60, RZ, P3, !PT ;  /* 0x0000003c0c0c7c10 */ /* 0x000fe20009ffe4ff */
[----:B0-----:R-:W-:Y:S06]  /*11ef0*/  @P0 BRA `(.L_x_1) ;  /* 0xffffff5c007c0947 */ /* 0x001fec000383ffff */
[----:B------:R-:W-:Y:S02]  /*11f00*/  F2FP.F16.F32.PACK_AB R55, R55, R54 ;  /* 0x000000363737723e */ /* 0x000fe400000000ff */
[----:B------:R-:W-:Y:S02]  /*11f10*/  F2FP.F16.F32.PACK_AB R51, R51, R50 ;  /* 0x000000323333723e */ /* 0x000fe400000000ff */
[----:B------:R-:W-:Y:S02]  /*11f20*/  F2FP.F16.F32.PACK_AB R47, R47, R46 ;  /* 0x0000002e2f2f723e */ /* 0x000fe400000000ff */
[----:B------:R-:W-:Y:S02]  /*11f30*/  F2FP.F16.F32.PACK_AB R43, R43, R42 ;  /* 0x0000002a2b2b723e */ /* 0x000fe400000000ff */
[----:B------:R-:W-:Y:S02]  /*11f40*/  F2FP.F16.F32.PACK_AB R39, R39, R38 ;  /* 0x000000262727723e */ /* 0x000fe400000000ff */
[----:B------:R-:W-:-:S02]  /*11f50*/  F2FP.F16.F32.PACK_AB R35, R35, R34 ;  /* 0x000000222323723e */ /* 0x000fc400000000ff */
        /* <DEDUP_REMOVED lines=25> */
[----:B------:R-:W-:-:S07]  /*120f0*/  F2FP.F16.F32.PACK_AB R4, R57, R56 ;  /* 0x000000383904723e */ /* 0x000fce00000000ff */
.L_x_0:
[----:B------:R-:W0:Y:S01]  /*12100*/  S2R R8, SR_TID.X ;  /* 0x0000000000087919 */ /* 0x000e220000002100 */
[----:B------:R-:W-:Y:S01]  /*12110*/  ULDC.64 UR8, c[0x0][0x228] ;  /* 0x00008a0000087ab9 */ /* 0x000fe20000000a00 */
[----:B------:R-:W2:Y:S01]  /*12120*/  LDL.LU R11, [R1+0x578] ;  /* 0x00057800010b7983 */ /* 0x000ea20000300800 */
[----:B-----5:R-:W-:Y:S01]  /*12130*/  VIADD R10, R0, 0x1 ;  /* 0x00000001000a7836 */ /* 0x020fe20000000000 */
[----:B------:R-:W1:Y:S01]  /*12140*/  S2R R12, SR_TID.X ;  /* 0x00000000000c7919 */ /* 0x000e620000002100 */
[C---:B0-----:R-:W-:Y:S02]  /*12150*/  IMAD.SHL.U32 R3, R8.reuse, 0x40, RZ ;  /* 0x0000004008037824 */ /* 0x041fe400078e00ff */
[----:B------:R-:W-:-:S03]  /*12160*/  IMAD.SHL.U32 R2, R8, 0x10, RZ ;  /* 0x0000001008027824 */ /* 0x000fc600078e00ff */
[----:B------:R-:W-:Y:S01]  /*12170*/  LOP3.LUT R9, R3, 0x400, RZ, 0xc0, !PT ;  /* 0x0000040003097812 */ /* 0x000fe200078ec0ff */
[----:B------:R-:W-:Y:S01]  /*12180*/  IMAD.SHL.U32 R3, R8, 0x8, RZ ;  /* 0x0000000808037824 */ /* 0x000fe200078e00ff */
[----:B------:R-:W-:Y:S01]  /*12190*/  LOP3.LUT R2, R2, 0xf0, RZ, 0xc0, !PT ;  /* 0x000000f002027812 */ /* 0x000fe200078ec0ff */
[----:B------:R-:W-:Y:S01]  /*121a0*/  VIADD R8, R0, 0x2 ;  /* 0x0000000200087836 */ /* 0x000fe20000000000 */
[----:B-1----:R-:W-:Y:S02]  /*121b0*/  LOP3.LUT R12, R12, 0x7f, RZ, 0xc0, !PT ;  /* 0x0000007f0c0c7812 */ /* 0x002fe400078ec0ff */
[----:B------:R-:W-:Y:S01]  /*121c0*/  IADD3 R2, R9, UR4, R2 ;  /* 0x0000000409027c10 */ /* 0x000fe2000fffe002 */
[----:B------:R-:W-:Y:S01]  /*121d0*/  VIADD R9, R0, 0x3 ;  /* 0x0000000300097836 */ /* 0x000fe20000000000 */
[----:B------:R-:W-:Y:S02]  /*121e0*/  LOP3.LUT R3, R3, 0x300, RZ, 0xc0, !PT ;  /* 0x0000030003037812 */ /* 0x000fe400078ec0ff */
[----:B------:R-:W-:Y:S01]  /*121f0*/  LEA R56, R12, UR4, 0x4 ;  /* 0x000000040c387c11 */ /* 0x000fe2000f8e20ff */
[----:B------:R-:W-:Y:S02]  /*12200*/  BAR.SYNC.DEFER_BLOCKING 0x0 ;  /* 0x0000000000007b1d */ /* 0x000fe40000010000 */
[----:B------:R-:W-:-:S04]  /*12210*/  IMAD.IADD R57, R3, 0x1, R2 ;  /* 0x0000000103397824 */ /* 0x000fc800078e0202 */
[----:B------:R-:W-:Y:S01]  /*12220*/  ULDC UR4, c[0x0][0x244] ;  /* 0x0000910000047ab9 */ /* 0x000fe20000000800 */
[----:B------:R-:W-:Y:S01]  /*12230*/  STSM.16.M88.4 [R57], R4 ;  /* 0x0000000439007844 */ /* 0x000fe20000000200 */
[----:B------:R-:W-:Y:S06]  /*12240*/  BAR.SYNC.DEFER_BLOCKING 0x0 ;  /* 0x0000000000007b1d */ /* 0x000fec0000010000 */
[----:B------:R-:W0:Y:S02]  /*12250*/  LDS.128 R60, [R56] ;  /* 0x00000000383c7984 */ /* 0x000e240000000c00 */
[----:B------:R-:W-:Y:S06]  /*12260*/  BAR.SYNC.DEFER_BLOCKING 0x0 ;  /* 0x0000000000007b1d */ /* 0x000fec0000010000 */
[----:B------:R-:W-:Y:S02]  /*12270*/  STSM.16.M88.4 [R57], R28 ;  /* 0x0000001c39007844 */ /* 0x000fe40000000200 */
[----:B------:R-:W-:Y:S06]  /*12280*/  BAR.SYNC.DEFER_BLOCKING 0x0 ;  /* 0x0000000000007b1d */ /* 0x000fec0000010000 */
[----:B------:R-:W1:Y:S02]  /*12290*/  LDS.128 R24, [R56] ;  /* 0x0000000038187984 */ /* 0x000e640000000c00 */
[----:B------:R-:W-:Y:S06]  /*122a0*/  BAR.SYNC.DEFER_BLOCKING 0x0 ;  /* 0x0000000000007b1d */ /* 0x000fec0000010000 */
[----:B------:R3:W-:Y:S02]  /*122b0*/  STSM.16.M88.4 [R57], R32 ;  /* 0x0000002039007844 */ /* 0x0007e40000000200 */
[----:B------:R-:W-:Y:S01]  /*122c0*/  BAR.SYNC.DEFER_BLOCKING 0x0 ;  /* 0x0000000000007b1d */ /* 0x000fe20000010000 */
[----:B---3--:R-:W-:-:S02]  /*122d0*/  VIADD R32, R0, 0x5 ;  /* 0x0000000500207836 */ /* 0x008fc40000000000 */
[----:B------:R-:W-:-:S03]  /*122e0*/  VIADD R35, R0, 0x6 ;  /* 0x0000000600237836 */ /* 0x000fc60000000000 */
[----:B------:R-:W3:Y:S02]  /*122f0*/  LDS.128 R20, [R56] ;  /* 0x0000000038147984 */ /* 0x000ee40000000c00 */
[----:B------:R-:W-:Y:S06]  /*12300*/  BAR.SYNC.DEFER_BLOCKING 0x0 ;  /* 0x0000000000007b1d */ /* 0x000fec0000010000 */
[----:B------:R0:W-:Y:S02]  /*12310*/  STSM.16.M88.4 [R57], R36 ;  /* 0x0000002439007844 */ /* 0x0001e40000000200 */
[----:B------:R-:W-:Y:S01]  /*12320*/  BAR.SYNC.DEFER_BLOCKING 0x0 ;  /* 0x0000000000007b1d */ /* 0x000fe20000010000 */
[----:B0-----:R-:W-:-:S02]  /*12330*/  PRMT R36, R60, 0x7632, R36 ;  /* 0x000076323c247816 */ /* 0x001fc40000000024 */
[----:B------:R-:W-:Y:S02]  /*12340*/  PRMT R37, R61, 0x7632, R37 ;  /* 0x000076323d257816 */ /* 0x000fe40000000025 */
[----:B------:R-:W-:Y:S01]  /*12350*/  PRMT R38, R62, 0x7632, R38 ;  /* 0x000076323e267816 */ /* 0x000fe20000000026 */
[----:B------:R-:W0:Y:S02]  /*12360*/  LDS.128 R16, [R56] ;  /* 0x0000000038107984 */ /* 0x000e240000000c00 */
[----:B------:R-:W-:Y:S06]  /*12370*/  BAR.SYNC.DEFER_BLOCKING 0x0 ;  /* 0x0000000000007b1d */ /* 0x000fec0000010000 */
[----:B------:R-:W-:Y:S02]  /*12380*/  STSM.16.M88.4 [R57], R40 ;  /* 0x0000002839007844 */ /* 0x000fe40000000200 */
[----:B------:R-:W-:Y:S01]  /*12390*/  BAR.SYNC.DEFER_BLOCKING 0x0 ;  /* 0x0000000000007b1d */ /* 0x000fe20000010000 */
[C---:B--2---:R-:W-:Y:S01]  /*123a0*/  ISETP.GE.AND P0, PT, R11.reuse, UR8, PT ;  /* 0x000000080b007c0c */ /* 0x044fe2000bf06270 */
[----:B------:R-:W-:-:S04]  /*123b0*/  IMAD R3, R11, UR4, RZ ;  /* 0x000000040b037c24 */ /* 0x000fc8000f8e02ff */
[----:B------:R-:W-:Y:S01]  /*123c0*/  ULDC UR8, c[0x0][0x248] ;  /* 0x0000920000087ab9 */ /* 0x000fe20000000800 */
[----:B------:R-:W-:Y:S01]  /*123d0*/  ULDC.64 UR4, c[0x0][0x220] ;  /* 0x0000880000047ab9 */ /* 0x000fe20000000a00 */
[----:B------:R-:W-:Y:S01]  /*123e0*/  ISETP.LT.AND P1, PT, R8, UR9, !P0 ;  /* 0x0000000908007c0c */ /* 0x000fe2000c721270 */
[----:B------:R-:W-:Y:S01]  /*123f0*/  VIADD R8, R0, 0x4 ;  /* 0x0000000400087836 */ /* 0x000fe20000000000 */
[----:B------:R-:W-:Y:S01]  /*12400*/  ISETP.LT.AND P2, PT, R10, UR9, !P0 ;  /* 0x000000090a007c0c */ /* 0x000fe2000c741270 */
[----:B------:R-:W-:Y:S01]  /*12410*/  IMAD R4, R0, UR8, RZ ;  /* 0x0000000800047c24 */ /* 0x000fe2000f8e02ff */
[----:B------:R-:W-:Y:S02]  /*12420*/  ISETP.LT.AND P5, PT, R9, UR9, !P0 ;  /* 0x0000000909007c0c */ /* 0x000fe4000c7a1270 */
[----:B------:R-:W-:Y:S01]  /*12430*/  ISETP.LT.AND P4, PT, R8, UR9, !P0 ;  /* 0x0000000908007c0c */ /* 0x000fe2000c781270 */
[----:B------:R-:W-:Y:S01]  /*12440*/  VIADD R31, R4, UR8 ;  /* 0x00000008041f7c36 */ /* 0x000fe20008000000 */
[----:B------:R-:W-:-:S03]  /*12450*/  LEA R2, P3, R3, UR4, 0x1 ;  /* 0x0000000403027c11 */ /* 0x000fc6000f8608ff */
[----:B------:R-:W-:Y:S01]  /*12460*/  VIADD R33, R31, UR8 ;  /* 0x000000081f217c36 */ /* 0x000fe20008000000 */
[----:B------:R-:W-:Y:S02]  /*12470*/  LEA.HI.X.SX32 R3, R3, UR5, 0x1, P3 ;  /* 0x0000000503037c11 */ /* 0x000fe400098f0eff */
[CC--:B------:R-:W-:Y:S01]  /*12480*/  LEA R28, P6, R4.reuse, R2.reuse, 0x1 ;  /* 0x00000002041c7211 */ /* 0x0c0fe200078c08ff */
[----:B------:R-:W-:Y:S01]  /*12490*/  VIADD R34, R33, UR8 ;  /* 0x0000000821227c36 */ /* 0x000fe20008000000 */
[----:B------:R-:W2:Y:S01]  /*124a0*/  LDS.128 R12, [R56] ;  /* 0x00000000380c7984 */ /* 0x000ea20000000c00 */
[----:B------:R-:W-:Y:S01]  /*124b0*/  BAR.SYNC.DEFER_BLOCKING 0x0 ;  /* 0x0000000000007b1d */ /* 0x000fe20000010000 */
[----:B------:R-:W-:Y:S02]  /*124c0*/  LEA.HI.X.SX32 R29, R4, R3, 0x1, P6 ;  /* 0x00000003041d7211 */ /* 0x000fe400030f0eff */
[----:B------:R-:W-:Y:S02]  /*124d0*/  ISETP.LT.AND P3, PT, R0, UR9, !P0 ;  /* 0x0000000900007c0c */ /* 0x000fe4000c761270 */
[----:B------:R-:W-:-:S04]  /*124e0*/  LEA R30, P6, R31, R2, 0x1 ;  /* 0x000000021f1e7211 */ /* 0x000fc800078c08ff */
[----:B------:R-:W-:Y:S01]  /*124f0*/  LEA.HI.X.SX32 R31, R31, R3, 0x1, P6 ;  /* 0x000000031f1f7211 */ /* 0x000fe200030f0eff */
[----:B------:R-:W-:Y:S01]  /*12500*/  STSM.16.M88.4 [R57], R44 ;  /* 0x0000002c39007844 */ /* 0x000fe20000000200 */
[----:B------:R-:W-:Y:S06]  /*12510*/  BAR.SYNC.DEFER_BLOCKING 0x0 ;  /* 0x0000000000007b1d */ /* 0x000fec0000010000 */
[----:B------:R-:W4:Y:S02]  /*12520*/  LDS.128 R8, [R56] ;  /* 0x0000000038087984 */ /* 0x000f240000000c00 */
[----:B------:R-:W-:Y:S06]  /*12530*/  BAR.SYNC.DEFER_BLOCKING 0x0 ;  /* 0x0000000000007b1d */ /* 0x000fec0000010000 */
[----:B------:R-:W-:Y:S02]  /*12540*/  STSM.16.M88.4 [R57], R48 ;  /* 0x0000003039007844 */ /* 0x000fe40000000200 */
[----:B------:R-:W-:Y:S06]  /*12550*/  BAR.SYNC.DEFER_BLOCKING 0x0 ;  /* 0x0000000000007b1d */ /* 0x000fec0000010000 */
[----:B------:R-:W4:Y:S02]  /*12560*/  LDS.128 R4, [R56] ;  /* 0x0000000038047984 */ /* 0x000f240000000c00 */
[----:B------:R-:W-:Y:S06]  /*12570*/  BAR.SYNC.DEFER_BLOCKING 0x0 ;  /* 0x0000000000007b1d */ /* 0x000fec0000010000 */
[----:B------:R-:W-:Y:S02]  /*12580*/  STSM.16.M88.4 [R57], R52 ;  /* 0x0000003439007844 */ /* 0x000fe40000000200 */
[----:B------:R-:W-:Y:S06]  /*12590*/  BAR.SYNC.DEFER_BLOCKING 0x0 ;  /* 0x0000000000007b1d */ /* 0x000fec0000010000 */
[----:B------:R1:W-:Y:S01]  /*125a0*/  @P3 STG.E.U16 desc[UR6][R28.64], R60 ;  /* 0x0000003c1c003986 */ /* 0x0003e2000c101506 */
[----:B------:R-:W-:-:S02]  /*125b0*/  ISETP.LT.AND P3, PT, R32, UR9, !P0 ;  /* 0x0000000920007c0c */ /* 0x000fc4000c761270 */
[-C--:B------:R-:W-:Y:S01]  /*125c0*/  LEA R32, P6, R33, R2.reuse, 0x1 ;  /* 0x0000000221207211 */ /* 0x080fe200078c08ff */
[----:B------:R3:W-:Y:S01]  /*125d0*/  @P2 STG.E.U16 desc[UR6][R30.64], R36 ;  /* 0x000000241e002986 */ /* 0x0007e2000c101506 */
[----:B------:R-:W-:Y:S01]  /*125e0*/  ISETP.LT.AND P2, PT, R35, UR9, !P0 ;  /* 0x0000000923007c0c */ /* 0x000fe2000c741270 */
[----:B------:R-:W-:Y:S01]  /*125f0*/  VIADD R35, R34, UR8 ;  /* 0x0000000822237c36 */ /* 0x000fe20008000000 */
[-C--:B------:R-:W-:Y:S01]  /*12600*/  LEA.HI.X.SX32 R33, R33, R3.reuse, 0x1, P6 ;  /* 0x0000000321217211 */ /* 0x080fe200030f0eff */
[----:B------:R-:W4:Y:S01]  /*12610*/  LDS.128 R56, [R56] ;  /* 0x0000000038387984 */ /* 0x000f220000000c00 */
[----:B-1----:R-:W-:Y:S01]  /*12620*/  VIADD R29, R0, 0x7 ;  /* 0x00000007001d7836 */ /* 0x002fe20000000000 */
[-C--:B------:R-:W-:Y:S02]  /*12630*/  LEA R28, P6, R34, R2.reuse, 0x1 ;  /* 0x00000002221c7211 */ /* 0x080fe400078c08ff */
[----:B------:R1:W-:Y:S01]  /*12640*/  @P1 STG.E.U16 desc[UR6][R32.64], R61 ;  /* 0x0000003d20001986 */ /* 0x0003e2000c101506 */
[----:B---3--:R-:W-:Y:S01]  /*12650*/  VIADD R30, R0, 0x8 ;  /* 0x00000008001e7836 */ /* 0x008fe20000000000 */
[----:B------:R-:W-:Y:S01]  /*12660*/  ISETP.LT.AND P1, PT, R29, UR9, !P0 ;  /* 0x000000091d007c0c */ /* 0x000fe2000c721270 */
[C---:B------:R-:W-:Y:S01]  /*12670*/  VIADD R31, R35.reuse, UR8 ;  /* 0x00000008231f7c36 */ /* 0x040fe20008000000 */
[----:B------:R-:W-:Y:S01]  /*12680*/  LEA.HI.X.SX32 R29, R34, R3, 0x1, P6 ;  /* 0x00000003221d7211 */ /* 0x000fe200030f0eff */
[----:B------:R-:W-:Y:S01]  /*12690*/  VIADD R36, R0, 0xa ;  /* 0x0000000a00247836 */ /* 0x000fe20000000000 */
[----:B------:R-:W-:-:S03]  /*126a0*/  LEA R34, P6, R35, R2, 0x1 ;  /* 0x0000000223227211 */ /* 0x000fc600078c08ff */
[----:B------:R3:W-:Y:S01]  /*126b0*/  @P5 STG.E.U16 desc[UR6][R28.64], R37 ;  /* 0x000000251c005986 */ /* 0x0007e2000c101506 */
[-C--:B------:R-:W-:Y:S01]  /*126c0*/  LEA.HI.X.SX32 R35, R35, R3.reuse, 0x1, P6 ;  /* 0x0000000323237211 */ /* 0x080fe200030f0eff */
[----:B-1----:R-:W-:Y:S01]  /*126d0*/  VIADD R32, R0, 0x9 ;  /* 0x0000000900207836 */ /* 0x002fe20000000000 */
[----:B------:R-:W-:Y:S01]  /*126e0*/  ISETP.LT.AND P5, PT, R30, UR9, !P0 ;  /* 0x000000091e007c0c */ /* 0x000fe2000c7a1270 */
[C---:B------:R-:W-:Y:S01]  /*126f0*/  VIADD R33, R31.reuse, UR8 ;  /* 0x000000081f217c36 */ /* 0x040fe20008000000 */
[CC--:B------:R-:W-:Y:S01]  /*12700*/  LEA R30, P6, R31.reuse, R2.reuse, 0x1 ;  /* 0x000000021f1e7211 */ /* 0x0c0fe200078c08ff */
[----:B------:R1:W-:Y:S01]  /*12710*/  @P4 STG.E.U16 desc[UR6][R34.64], R62 ;  /* 0x0000003e22004986 */ /* 0x0003e2000c101506 */
[----:B------:R-:W-:Y:S02]  /*12720*/  ISETP.LT.AND P4, PT, R32, UR9, !P0 ;  /* 0x0000000920007c0c */ /* 0x000fe4000c781270 */
[-C--:B------:R-:W-:Y:S02]  /*12730*/  LEA.HI.X.SX32 R31, R31, R3.reuse, 0x1, P6 ;  /* 0x000000031f1f7211 */ /* 0x080fe400030f0eff */
[C---:B------:R-:W-:Y:S01]  /*12740*/  LEA R32, P6, R33.reuse, R2, 0x1 ;  /* 0x0000000221207211 */ /* 0x040fe200078c08ff */
[----:B---3--:R-:W-:Y:S01]  /*12750*/  VIADD R29, R33, UR8 ;  /* 0x00000008211d7c36 */ /* 0x008fe20008000000 */
[----:B------:R-:W-:Y:S01]  /*12760*/  PRMT R37, R63, 0x7632, R37 ;  /* 0x000076323f257816 */ /* 0x000fe20000000025 */
[----:B------:R3:W-:Y:S01]  /*12770*/  @P3 STG.E.U16 desc[UR6][R30.64], R38 ;  /* 0x000000261e003986 */ /* 0x0007e2000c101506 */
[----:B------:R-:W-:-:S02]  /*12780*/  LEA.HI.X.SX32 R33, R33, R3, 0x1, P6 ;  /* 0x0000000321217211 */ /* 0x000fc400030f0eff */
[CC--:B------:R-:W-:Y:S01]  /*12790*/  LEA R28, P6, R29.reuse, R2.reuse, 0x1 ;  /* 0x000000021d1c7211 */ /* 0x0c0fe200078c08ff */
[----:B-1----:R-:W-:Y:S01]  /*127a0*/  VIADD R34, R0, 0xb ;  /* 0x0000000b00227836 */ /* 0x002fe20000000000 */
[----:B------:R-:W-:Y:S01]  /*127b0*/  ISETP.LT.AND P3, PT, R36, UR9, !P0 ;  /* 0x0000000924007c0c */ /* 0x000fe2000c761270 */
[C---:B------:R-:W-:Y:S01]  /*127c0*/  VIADD R35, R29.reuse, UR8 ;  /* 0x000000081d237c36 */ /* 0x040fe20008000000 */
[----:B------:R1:W-:Y:S01]  /*127d0*/  @P2 STG.E.U16 desc[UR6][R32.64], R63 ;  /* 0x0000003f20002986 */ /* 0x0003e2000c101506 */
[-C--:B------:R-:W-:Y:S01]  /*127e0*/  LEA.HI.X.SX32 R29, R29, R3.reuse, 0x1, P6 ;  /* 0x000000031d1d7211 */ /* 0x080fe200030f0eff */
[----:B------:R-:W-:Y:S01]  /*127f0*/  VIADD R36, R0, 0xe ;  /* 0x0000000e00247836 */ /* 0x000fe20000000000 */
[----:B------:R-:W-:Y:S02]  /*12800*/  ISETP.LT.AND P2, PT, R34, UR9, !P0 ;  /* 0x0000000922007c0c */ /* 0x000fe4000c741270 */
[C---:B------:R-:W-:Y:S01]  /*12810*/  LEA R34, P6, R35.reuse, R2, 0x1 ;  /* 0x0000000223227211 */ /* 0x040fe200078c08ff */
[----:B---3--:R-:W-:Y:S01]  /*12820*/  VIADD R30, R0, 0xc ;  /* 0x0000000c001e7836 */ /* 0x008fe20000000000 */
[----:B------:R3:W-:Y:S01]  /*12830*/  @P1 STG.E.U16 desc[UR6][R28.64], R37 ;  /* 0x000000251c001986 */ /* 0x0007e2000c101506 */
[C---:B------:R-:W-:Y:S01]  /*12840*/  VIADD R31, R35.reuse, UR8 ;  /* 0x00000008231f7c36 */ /* 0x040fe20008000000 */
[----:B------:R-:W-:-:S02]  /*12850*/  LEA.HI.X.SX32 R35, R35, R3, 0x1, P6 ;  /* 0x0000000323237211 */ /* 0x000fc400030f0eff */
[----:B------:R-:W-:Y:S01]  /*12860*/  ISETP.LT.AND P1, PT, R30, UR9, !P0 ;  /* 0x000000091e007c0c */ /* 0x000fe2000c721270 */
[----:B-1----:R-:W-:Y:S01]  /*12870*/  VIADD R32, R0, 0xd ;  /* 0x0000000d00207836 */ /* 0x002fe20000000000 */
[CC--:B------:R-:W-:Y:S01]  /*12880*/  LEA R30, P6, R31.reuse, R2.reuse, 0x1 ;  /* 0x000000021f1e7211 */ /* 0x0c0fe200078c08ff */
[C---:B------:R-:W-:Y:S01]  /*12890*/  VIADD R33, R31.reuse, UR8 ;  /* 0x000000081f217c36 */ /* 0x040fe20008000000 */
[----:B------:R1:W-:Y:S02]  /*128a0*/  @P5 STG.E.U16 desc[UR6][R34.64], R24 ;  /* 0x0000001822005986 */ /* 0x0003e4000c101506 */
[----:B------:R-:W-:Y:S02]  /*128b0*/  LEA.HI.X.SX32 R31, R31, R3, 0x1, P6 ;  /* 0x000000031f1f7211 */ /* 0x000fe400030f0eff */
[----:B------:R-:W-:Y:S01]  /*128c0*/  ISETP.LT.AND P5, PT, R32, UR9, !P0 ;  /* 0x0000000920007c0c */ /* 0x000fe2000c7a1270 */
[C---:B---3--:R-:W-:Y:S01]  /*128d0*/  VIADD R29, R33.reuse, UR8 ;  /* 0x00000008211d7c36 */ /* 0x048fe20008000000 */
[----:B------:R-:W-:-:S04]  /*128e0*/  LEA R32, P6, R33, R2, 0x1 ;  /* 0x0000000221207211 */ /* 0x000fc800078c08ff */
[-C--:B------:R-:W-:Y:S02]  /*128f0*/  LEA.HI.X.SX32 R33, R33, R3.reuse, 0x1, P6 ;  /* 0x0000000321217211 */ /* 0x080fe400030f0eff */
[----:B-1----:R-:W-:Y:S01]  /*12900*/  PRMT R35, R24, 0x7632, R35 ;  /* 0x0000763218237816 */ /* 0x002fe20000000023 */
[----:B------:R-:W-:Y:S01]  /*12910*/  VIADD R34, R0, 0xf ;  /* 0x0000000f00227836 */ /* 0x000fe20000000000 */
[C---:B------:R-:W-:Y:S01]  /*12920*/  LEA R28, P6, R29.reuse, R2, 0x1 ;  /* 0x000000021d1c7211 */ /* 0x040fe200078c08ff */
[C---:B------:R-:W-:Y:S02]  /*12930*/  VIADD R24, R29.reuse, UR8 ;  /* 0x000000081d187c36 */ /* 0x040fe40008000000 */
[----:B------:R1:W-:Y:S01]  /*12940*/  @P4 STG.E.U16 desc[UR6][R30.64], R35 ;  /* 0x000000231e004986 */ /* 0x0003e2000c101506 */
[----:B------:R-:W-:Y:S02]  /*12950*/  LEA.HI.X.SX32 R29, R29, R3, 0x1, P6 ;  /* 0x000000031d1d7211 */ /* 0x000fe400030f0eff */
[----:B------:R-:W-:Y:S01]  /*12960*/  ISETP.LT.AND P4, PT, R36, UR9, !P0 ;  /* 0x0000000924007c0c */ /* 0x000fe2000c781270 */
[----:B------:R3:W-:Y:S01]  /*12970*/  @P3 STG.E.U16 desc[UR6][R32.64], R25 ;  /* 0x0000001920003986 */ /* 0x0007e2000c101506 */
[----:B------:R-:W-:-:S02]  /*12980*/  ISETP.LT.AND P3, PT, R34, UR9, !P0 ;  /* 0x0000000922007c0c */ /* 0x000fc4000c761270 */
[----:B------:R-:W-:Y:S01]  /*12990*/  LEA R34, P6, R24, R2, 0x1 ;  /* 0x0000000218227211 */ /* 0x000fe200078c08ff */
[----:B-1----:R-:W-:-:S03]  /*129a0*/  VIADD R30, R0, 0x10 ;  /* 0x00000010001e7836 */ /* 0x002fc60000000000 */
[C---:B------:R-:W-:Y:S01]  /*129b0*/  LEA.HI.X.SX32 R35, R24.reuse, R3, 0x1, P6 ;  /* 0x0000000318237211 */ /* 0x040fe200030f0eff */
[----:B------:R-:W-:Y:S01]  /*129c0*/  VIADD R31, R24, UR8 ;  /* 0x00000008181f7c36 */ /* 0x000fe20008000000 */
[----:B---3--:R-:W-:Y:S01]  /*129d0*/  PRMT R33, R25, 0x7632, R33 ;  /* 0x0000763219217816 */ /* 0x008fe20000000021 */
[----:B------:R-:W-:Y:S02]  /*129e0*/  VIADD R24, R0, 0x11 ;  /* 0x0000001100187836 */ /* 0x000fe40000000000 */
[C---:B------:R-:W-:Y:S02]  /*129f0*/  VIADD R25, R31.reuse, UR8 ;  /* 0x000000081f197c36 */ /* 0x040fe40008000000 */
[----:B------:R1:W-:Y:S01]  /*12a00*/  @P2 STG.E.U16 desc[UR6][R28.64], R33 ;  /* 0x000000211c002986 */ /* 0x0003e2000c101506 */
[----:B------:R-:W-:Y:S01]  /*12a10*/  ISETP.LT.AND P2, PT, R30, UR9, !P0 ;  /* 0x000000091e007c0c */ /* 0x000fe2000c741270 */
[----:B------:R-:W-:Y:S01]  /*12a20*/  VIADD R32, R0, 0x12 ;  /* 0x0000001200207836 */ /* 0x000fe20000000000 */
[----:B------:R-:W-:Y:S01]  /*12a30*/  LEA R30, P6, R31, R2, 0x1 ;  /* 0x000000021f1e7211 */ /* 0x000fe200078c08ff */
[----:B------:R3:W-:Y:S01]  /*12a40*/  @P1 STG.E.U16 desc[UR6][R34.64], R26 ;  /* 0x0000001a22001986 */ /* 0x0007e2000c101506 */
[----:B------:R-:W-:-:S02]  /*12a50*/  ISETP.LT.AND P1, PT, R24, UR9, !P0 ;  /* 0x0000000918007c0c */ /* 0x000fc4000c721270 */
[----:B------:R-:W-:Y:S02]  /*12a60*/  LEA.HI.X.SX32 R31, R31, R3, 0x1, P6 ;  /* 0x000000031f1f7211 */ /* 0x000fe400030f0eff */
[C---:B------:R-:W-:Y:S01]  /*12a70*/  LEA R24, P6, R25.reuse, R2, 0x1 ;  /* 0x0000000219187211 */ /* 0x040fe200078c08ff */
[----:B-1----:R-:W-:-:S03]  /*12a80*/  VIADD R29, R25, UR8 ;  /* 0x00000008191d7c36 */ /* 0x002fc60008000000 */
[-C--:B------:R-:W-:Y:S02]  /*12a90*/  LEA.HI.X.SX32 R25, R25, R3.reuse, 0x1, P6 ;  /* 0x0000000319197211 */ /* 0x080fe400030f0eff */
[----:B---3--:R-:W-:Y:S01]  /*12aa0*/  PRMT R35, R26, 0x7632, R35 ;  /* 0x000076321a237816 */ /* 0x008fe20000000023 */
[C---:B------:R-:W-:Y:S01]  /*12ab0*/  VIADD R26, R29.reuse, UR8 ;  /* 0x000000081d1a7c36 */ /* 0x040fe20008000000 */
[-C--:B------:R-:W-:Y:S02]  /*12ac0*/  LEA R28, P6, R29, R2.reuse, 0x1 ;  /* 0x000000021d1c7211 */ /* 0x080fe400078c08ff */
[----:B------:R-:W-:Y:S01]  /*12ad0*/  PRMT R34, R27, 0x7632, R34 ;  /* 0x000076321b227816 */ /* 0x000fe20000000022 */
[----:B------:R1:W-:Y:S01]  /*12ae0*/  @P5 STG.E.U16 desc[UR6][R30.64], R35 ;  /* 0x000000231e005986 */ /* 0x0003e2000c101506 */
[----:B------:R-:W-:Y:S01]  /*12af0*/  ISETP.LT.AND P5, PT, R32, UR9, !P0 ;  /* 0x0000000920007c0c */ /* 0x000fe2000c7a1270 */
[----:B------:R-:W-:Y:S01]  /*12b00*/  VIADD R32, R0, 0x13 ;  /* 0x0000001300207836 */ /* 0x000fe20000000000 */
[----:B------:R-:W-:Y:S01]  /*12b10*/  LEA.HI.X.SX32 R29, R29, R3, 0x1, P6 ;  /* 0x000000031d1d7211 */ /* 0x000fe200030f0eff */
[----:B------:R3:W-:Y:S03]  /*12b20*/  @P4 STG.E.U16 desc[UR6][R24.64], R27 ;  /* 0x0000001b18004986 */ /* 0x0007e6000c101506 */
[----:B------:R-:W-:Y:S01]  /*12b30*/  ISETP.LT.AND P4, PT, R32, UR9, !P0 ;  /* 0x0000000920007c0c */ /* 0x000fe2000c781270 */
[----:B------:R0:W-:Y:S01]  /*12b40*/  @P3 STG.E.U16 desc[UR6][R28.64], R34 ;  /* 0x000000221c003986 */ /* 0x0001e2000c101506 */
[----:B------:R-:W-:Y:S01]  /*12b50*/  LEA R32, P6, R26, R2, 0x1 ;  /* 0x000000021a207211 */ /* 0x000fe200078c08ff */
[----:B-1----:R-:W-:-:S03]  /*12b60*/  VIADD R30, R0, 0x14 ;  /* 0x00000014001e7836 */ /* 0x002fc60000000000 */
[CC--:B------:R-:W-:Y:S01]  /*12b70*/  LEA.HI.X.SX32 R33, R26.reuse, R3.reuse, 0x1, P6 ;  /* 0x000000031a217211 */ /* 0x0c0fe200030f0eff */
[----:B------:R-:W-:Y:S02]  /*12b80*/  VIADD R31, R26, UR8 ;  /* 0x000000081a1f7c36 */ /* 0x000fe40008000000 */
[----:B---3--:R-:W-:Y:S01]  /*12b90*/  VIADD R24, R0, 0x15 ;  /* 0x0000001500187836 */ /* 0x008fe20000000000 */
[----:B------:R-:W-:Y:S01]  /*12ba0*/  ISETP.LT.AND P3, PT, R30, UR9, !P0 ;  /* 0x000000091e007c0c */ /* 0x000fe2000c761270 */
[C---:B------:R-:W-:Y:S01]  /*12bb0*/  VIADD R25, R31.reuse, UR8 ;  /* 0x000000081f197c36 */ /* 0x040fe20008000000 */
[CC--:B------:R-:W-:Y:S01]  /*12bc0*/  LEA R30, P6, R31.reuse, R2.reuse, 0x1 ;  /* 0x000000021f1e7211 */ /* 0x0c0fe200078c08ff */
[----:B------:R1:W-:Y:S01]  /*12bd0*/  @P2 STG.E.U16 desc[UR6][R32.64], R20 ;  /* 0x0000001420002986 */ /* 0x0003e2000c101506 */
[----:B0-----:R-:W-:Y:S01]  /*12be0*/  PRMT R29, R20, 0x7632, R29 ;  /* 0x00007632141d7816 */ /* 0x001fe2000000001d */
[----:B------:R-:W-:Y:S01]  /*12bf0*/  VIADD R26, R0, 0x16 ;  /* 0x00000016001a7836 */ /* 0x000fe20000000000 */
[----:B------:R-:W-:Y:S01]  /*12c00*/  LEA.HI.X.SX32 R31, R31, R3, 0x1, P6 ;  /* 0x000000031f1f7211 */ /* 0x000fe200030f0eff */
[C---:B------:R-:W-:Y:S01]  /*12c10*/  VIADD R27, R25.reuse, UR8 ;  /* 0x00000008191b7c36 */ /* 0x040fe20008000000 */
[----:B------:R-:W-:Y:S01]  /*12c20*/  ISETP.LT.AND P2, PT, R24, UR9, !P0 ;  /* 0x0000000918007c0c */ /* 0x000fe2000c741270 */
[----:B------:R-:W-:Y:S01]  /*12c30*/  VIADD R28, R0, 0x17 ;  /* 0x00000017001c7836 */ /* 0x000fe20000000000 */
[----:B------:R-:W-:Y:S01]  /*12c40*/  LEA R24, P6, R25, R2, 0x1 ;  /* 0x0000000219187211 */ /* 0x000fe200078c08ff */
[----:B------:R0:W-:Y:S01]  /*12c50*/  @P1 STG.E.U16 desc[UR6][R30.64], R29 ;  /* 0x0000001d1e001986 */ /* 0x0001e2000c101506 */
[----:B------:R-:W-:-:S02]  /*12c60*/  ISETP.LT.AND P1, PT, R26, UR9, !P0 ;  /* 0x000000091a007c0c */ /* 0x000fc4000c721270 */
[----:B------:R-:W-:Y:S01]  /*12c70*/  LEA.HI.X.SX32 R25, R25, R3, 0x1, P6 ;  /* 0x0000000319197211 */ /* 0x000fe200030f0eff */
[C---:B-1----:R-:W-:Y:S01]  /*12c80*/  VIADD R20, R27.reuse, UR8 ;  /* 0x000000081b147c36 */ /* 0x042fe20008000000 */
[----:B------:R-:W-:-:S03]  /*12c90*/  LEA R26, P6, R27, R2, 0x1 ;  /* 0x000000021b1a7211 */ /* 0x000fc600078c08ff */
[----:B------:R1:W-:Y:S01]  /*12ca0*/  @P5 STG.E.U16 desc[UR6][R24.64], R21 ;  /* 0x0000001518005986 */ /* 0x0003e2000c101506 */
[----:B------:R-:W-:Y:S02]  /*12cb0*/  ISETP.LT.AND P5, PT, R28, UR9, !P0 ;  /* 0x000000091c007c0c */ /* 0x000fe4000c7a1270 */
[----:B------:R-:W-:Y:S01]  /*12cc0*/  LEA.HI.X.SX32 R27, R27, R3, 0x1, P6 ;  /* 0x000000031b1b7211 */ /* 0x000fe200030f0eff */
[----:B0-----:R-:W-:Y:S01]  /*12cd0*/  VIADD R30, R0, 0x18 ;  /* 0x00000018001e7836 */ /* 0x001fe20000000000 */
[C---:B------:R-:W-:Y:S01]  /*12ce0*/  LEA R28, P6, R20.reuse, R2, 0x1 ;  /* 0x00000002141c7211 */ /* 0x040fe200078c08ff */
[----:B------:R-:W-:-:S03]  /*12cf0*/  VIADD R31, R20, UR8 ;  /* 0x00000008141f7c36 */ /* 0x000fc60008000000 */
[----:B------:R-:W-:Y:S01]  /*12d00*/  LEA.HI.X.SX32 R29, R20, R3, 0x1, P6 ;  /* 0x00000003141d7211 */ /* 0x000fe200030f0eff */
[C---:B------:R-:W-:Y:S01]  /*12d10*/  VIADD R20, R0.reuse, 0x19 ;  /* 0x0000001900147836 */ /* 0x040fe20000000000 */
[----:B-1----:R-:W-:Y:S01]  /*12d20*/  PRMT R25, R21, 0x7632, R25 ;  /* 0x0000763215197816 */ /* 0x002fe20000000019 */
[C---:B------:R-:W-:Y:S02]  /*12d30*/  VIADD R21, R31.reuse, UR8 ;  /* 0x000000081f157c36 */ /* 0x040fe40008000000 */
[----:B------:R-:W-:Y:S02]  /*12d40*/  VIADD R24, R0, 0x1a ;  /* 0x0000001a00187836 */ /* 0x000fe40000000000 */
[----:B------:R0:W-:Y:S01]  /*12d50*/  @P4 STG.E.U16 desc[UR6][R26.64], R25 ;  /* 0x000000191a004986 */ /* 0x0001e2000c101506 */
[----:B------:R-:W-:Y:S02]  /*12d60*/  ISETP.LT.AND P4, PT, R30, UR9, !P0 ;  /* 0x000000091e007c0c */ /* 0x000fe4000c781270 */
[----:B------:R-:W-:Y:S01]  /*12d70*/  LEA R30, P6, R31, R2, 0x1 ;  /* 0x000000021f1e7211 */ /* 0x000fe200078c08ff */
[----:B------:R1:W-:Y:S01]  /*12d80*/  @P3 STG.E.U16 desc[UR6][R28.64], R22 ;  /* 0x000000161c003986 */ /* 0x0003e2000c101506 */
[----:B------:R-:W-:-:S02]  /*12d90*/  ISETP.LT.AND P3, PT, R20, UR9, !P0 ;  /* 0x0000000914007c0c */ /* 0x000fc4000c761270 */
[-C--:B------:R-:W-:Y:S02]  /*12da0*/  LEA.HI.X.SX32 R31, R31, R3.reuse, 0x1, P6 ;  /* 0x000000031f1f7211 */ /* 0x080fe400030f0eff */
[CC--:B------:R-:W-:Y:S02]  /*12db0*/  LEA R20, P6, R21.reuse, R2.reuse, 0x1 ;  /* 0x0000000215147211 */ /* 0x0c0fe400078c08ff */
[----:B0-----:R-:W-:Y:S01]  /*12dc0*/  PRMT R27, R22, 0x7632, R27 ;  /* 0x00007632161b7816 */ /* 0x001fe2000000001b */
[C---:B------:R-:W-:Y:S01]  /*12dd0*/  VIADD R25, R21.reuse, UR8 ;  /* 0x0000000815197c36 */ /* 0x040fe20008000000 */
[-C--:B------:R-:W-:Y:S01]  /*12de0*/  LEA.HI.X.SX32 R21, R21, R3.reuse, 0x1, P6 ;  /* 0x0000000315157211 */ /* 0x080fe200030f0eff */
[----:B------:R-:W-:Y:S02]  /*12df0*/  VIADD R26, R0, 0x1b ;  /* 0x0000001b001a7836 */ /* 0x000fe40000000000 */
[----:B------:R0:W-:Y:S01]  /*12e00*/  @P2 STG.E.U16 desc[UR6][R30.64], R27 ;  /* 0x0000001b1e002986 */ /* 0x0001e2000c101506 */
[----:B------:R-:W-:Y:S01]  /*12e10*/  ISETP.LT.AND P2, PT, R24, UR9, !P0 ;  /* 0x0000000918007c0c */ /* 0x000fe2000c741270 */
[C---:B-1----:R-:W-:Y:S01]  /*12e20*/  VIADD R22, R25.reuse, UR8 ;  /* 0x0000000819167c36 */ /* 0x042fe20008000000 */
[CC--:B------:R-:W-:Y:S01]  /*12e30*/  LEA R24, P6, R25.reuse, R2.reuse, 0x1 ;  /* 0x0000000219187211 */ /* 0x0c0fe200078c08ff */
[----:B------:R1:W-:Y:S01]  /*12e40*/  @P1 STG.E.U16 desc[UR6][R20.64], R23 ;  /* 0x0000001714001986 */ /* 0x0003e2000c101506 */
[----:B------:R-:W-:Y:S01]  /*12e50*/  ISETP.LT.AND P1, PT, R26, UR9, !P0 ;  /* 0x000000091a007c0c */ /* 0x000fe2000c721270 */
[----:B------:R-:W-:Y:S01]  /*12e60*/  VIADD R28, R0, 0x1c ;  /* 0x0000001c001c7836 */ /* 0x000fe20000000000 */
[----:B------:R-:W-:Y:S01]  /*12e70*/  LEA.HI.X.SX32 R25, R25, R3, 0x1, P6 ;  /* 0x0000000319197211 */ /* 0x000fe200030f0eff */
[C---:B------:R-:W-:Y:S01]  /*12e80*/  VIADD R29, R22.reuse, UR8 ;  /* 0x00000008161d7c36 */ /* 0x040fe20008000000 */
[----:B------:R-:W-:-:S02]  /*12e90*/  LEA R26, P6, R22, R2, 0x1 ;  /* 0x00000002161a7211 */ /* 0x000fc400078c08ff */
[----:B0-----:R-:W-:Y:S02]  /*12ea0*/  PRMT R30, R23, 0x7632, R30 ;  /* 0x00007632171e7816 */ /* 0x001fe4000000001e */
[-C--:B------:R-:W-:Y:S01]  /*12eb0*/  LEA.HI.X.SX32 R27, R22, R3.reuse, 0x1, P6 ;  /* 0x00000003161b7211 */ /* 0x080fe200030f0eff */
[----:B------:R-:W-:Y:S02]  /*12ec0*/  VIADD R22, R0, 0x1e ;  /* 0x0000001e00167836 */ /* 0x000fe40000000000 */
[----:B------:R0:W-:Y:S01]  /*12ed0*/  @P5 STG.E.U16 desc[UR6][R24.64], R30 ;  /* 0x0000001e18005986 */ /* 0x0001e2000c101506 */
[----:B------:R-:W-:Y:S01]  /*12ee0*/  ISETP.LT.AND P5, PT, R28, UR9, !P0 ;  /* 0x000000091c007c0c */ /* 0x000fe2000c7a1270 */
[----:B-1----:R-:W-:Y:S01]  /*12ef0*/  VIADD R20, R0, 0x1d ;  /* 0x0000001d00147836 */ /* 0x002fe20000000000 */
[C---:B------:R-:W-:Y:S01]  /*12f00*/  LEA R28, P6, R29.reuse, R2, 0x1 ;  /* 0x000000021d1c7211 */ /* 0x040fe200078c08ff */
[C---:B------:R-:W-:Y:S01]  /*12f10*/  VIADD R21, R29.reuse, UR8 ;  /* 0x000000081d157c36 */ /* 0x040fe20008000000 */
[----:B------:R1:W-:Y:S02]  /*12f20*/  @P4 STG.E.U16 desc[UR6][R26.64], R16 ;  /* 0x000000101a004986 */ /* 0x0003e4000c101506 */
[----:B------:R-:W-:Y:S01]  /*12f30*/  LEA.HI.X.SX32 R29, R29, R3, 0x1, P6 ;  /* 0x000000031d1d7211 */ /* 0x000fe200030f0eff */
[----:B------:R-:W-:Y:S01]  /*12f40*/  VIADD R23, R21, UR8 ;  /* 0x0000000815177c36 */ /* 0x000fe20008000000 */
[----:B------:R-:W-:-:S02]  /*12f50*/  ISETP.LT.AND P4, PT, R20, UR9, !P0 ;  /* 0x0000000914007c0c */ /* 0x000fc4000c781270 */
[CC--:B------:R-:W-:Y:S01]  /*12f60*/  LEA R20, P6, R21.reuse, R2.reuse, 0x1 ;  /* 0x0000000215147211 */ /* 0x0c0fe200078c08ff */
[----:B0-----:R-:W-:Y:S01]  /*12f70*/  VIADD R24, R0, 0x1f ;  /* 0x0000001f00187836 */ /* 0x001fe20000000000 */
[----:B------:R-:W-:Y:S02]  /*12f80*/  PRMT R25, R16, 0x7632, R25 ;  /* 0x0000763210197816 */ /* 0x000fe40000000019 */
[-C--:B------:R-:W-:Y:S01]  /*12f90*/  LEA.HI.X.SX32 R21, R21, R3.reuse, 0x1, P6 ;  /* 0x0000000315157211 */ /* 0x080fe200030f0eff */
[C---:B-1----:R-:W-:Y:S02]  /*12fa0*/  VIADD R16, R23.reuse, UR8 ;  /* 0x0000000817107c36 */ /* 0x042fe40008000000 */
[----:B------:R0:W-:Y:S01]  /*12fb0*/  @P3 STG.E.U16 desc[UR6][R28.64], R25 ;  /* 0x000000191c003986 */ /* 0x0001e2000c101506 */
[----:B------:R-:W-:Y:S01]  /*12fc0*/  ISETP.LT.AND P3, PT, R22, UR9, !P0 ;  /* 0x0000000916007c0c */ /* 0x000fe2000c761270 */
[----:B------:R-:W-:Y:S01]  /*12fd0*/  VIADD R26, R0, 0x20 ;  /* 0x00000020001a7836 */ /* 0x000fe20000000000 */
[C---:B------:R-:W-:Y:S01]  /*12fe0*/  LEA R22, P6, R23.reuse, R2, 0x1 ;  /* 0x0000000217167211 */ /* 0x040fe200078c08ff */
[----:B------:R1:W-:Y:S01]  /*12ff0*/  @P2 STG.E.U16 desc[UR6][R20.64], R17 ;  /* 0x0000001114002986 */ /* 0x0003e2000c101506 */
[----:B------:R-:W-:Y:S01]  /*13000*/  ISETP.LT.AND P2, PT, R24, UR9, !P0 ;  /* 0x0000000918007c0c */ /* 0x000fe2000c741270 */
[----:B------:R-:W-:Y:S01]  /*13010*/  VIADD R27, R16, UR8 ;  /* 0x00000008101b7c36 */ /* 0x000fe20008000000 */
[----:B------:R-:W-:-:S02]  /*13020*/  LEA.HI.X.SX32 R23, R23, R3, 0x1, P6 ;  /* 0x0000000317177211 */ /* 0x000fc400030f0eff */
[----:B------:R-:W-:-:S04]  /*13030*/  LEA R24, P6, R16, R2, 0x1 ;  /* 0x0000000210187211 */ /* 0x000fc800078c08ff */
[----:B0-----:R-:W-:Y:S01]  /*13040*/  LEA.HI.X.SX32 R25, R16, R3, 0x1, P6 ;  /* 0x0000000310197211 */ /* 0x001fe200030f0eff */
        /* <DEDUP_REMOVED lines=33> */
[----:B--2---:R1:W-:Y:S02]  /*13260*/  @P1 STG.E.U16 desc[UR6][R22.64], R12 ;  /* 0x0000000c16001986 */ /* 0x0043e4000c101506 */
        /* <DEDUP_REMOVED lines=51> */
[----:B----4-:R1:W-:Y:S02]  /*135a0*/  @P3 STG.E.U16 desc[UR6][R18.64], R8 ;  /* 0x0000000812003986 */ /* 0x0103e4000c101506 */
        /* <DEDUP_REMOVED lines=44> */
[----:B------:R-:W-:Y:S01]  /*13870*/  LEA.HI.X.SX32 R15, R10, R3, 0x1, P6 ;  /* 0x000000030a0f7211 */ /* 0x000fe200030f0eff */
[C---:B------:R-:W-:Y:S02]  /*13880*/  VIADD R10, R17.reuse, UR8 ;  /* 0x00000008110a7c36 */ /* 0x040fe40008000000 */
[----:B------:R-:W-:Y:S01]  /*13890*/  @P1 STG.E.U16 desc[UR6][R12.64], R18 ;  /* 0x000000120c001986 */ /* 0x000fe2000c101506 */
[----:B------:R-:W-:Y:S01]  /*138a0*/  ISETP.LT.AND P1, PT, R16, UR9, !P0 ;  /* 0x0000000910007c0c */ /* 0x000fe2000c721270 */
[C---:B-1----:R-:W-:Y:S01]  /*138b0*/  VIADD R9, R0.reuse, 0x35 ;  /* 0x0000003500097836 */ /* 0x042fe20000000000 */
[----:B------:R-:W-:Y:S01]  /*138c0*/  LEA R16, P6, R17, R2, 0x1 ;  /* 0x0000000211107211 */ /* 0x000fe200078c08ff */
[----:B------:R0:W-:Y:S01]  /*138d0*/  @P5 STG.E.U16 desc[UR6][R14.64], R4 ;  /* 0x000000040e005986 */ /* 0x0001e2000c101506 */
[----:B------:R-:W-:-:S02]  /*138e0*/  VIADD R11, R0, 0x36 ;  /* 0x00000036000b7836 */ /* 0x000fc40000000000 */
[-C--:B------:R-:W-:Y:S02]  /*138f0*/  LEA.HI.X.SX32 R17, R17, R3.reuse, 0x1, P6 ;  /* 0x0000000311117211 */ /* 0x080fe400030f0eff */
[C---:B------:R-:W-:Y:S02]  /*13900*/  LEA R8, P6, R10.reuse, R2, 0x1 ;  /* 0x000000020a087211 */ /* 0x040fe400078c08ff */
[----:B------:R-:W-:Y:S02]  /*13910*/  ISETP.LT.AND P5, PT, R9, UR9, !P0 ;  /* 0x0000000909007c0c */ /* 0x000fe4000c7a1270 */
[----:B------:R-:W-:Y:S02]  /*13920*/  LEA.HI.X.SX32 R9, R10, R3, 0x1, P6 ;  /* 0x000000030a097211 */ /* 0x000fe400030f0eff */
[----:B0-----:R-:W-:Y:S01]  /*13930*/  PRMT R15, R4, 0x7632, R15 ;  /* 0x00007632040f7816 */ /* 0x001fe2000000000f */
[----:B------:R-:W-:-:S04]  /*13940*/  VIADD R4, R10, UR8 ;  /* 0x000000080a047c36 */ /* 0x000fc80008000000 */
[----:B------:R0:W-:Y:S01]  /*13950*/  @P4 STG.E.U16 desc[UR6][R16.64], R15 ;  /* 0x0000000f10004986 */ /* 0x0001e2000c101506 */
[----:B------:R-:W-:Y:S01]  /*13960*/  ISETP.LT.AND P4, PT, R11, UR9, !P0 ;  /* 0x000000090b007c0c */ /* 0x000fe2000c781270 */
[----:B------:R-:W-:Y:S01]  /*13970*/  VIADD R11, R0, 0x37 ;  /* 0x00000037000b7836 */ /* 0x000fe20000000000 */
[CC--:B------:R-:W-:Y:S01]  /*13980*/  LEA R10, P6, R4.reuse, R2.reuse, 0x1 ;  /* 0x00000002040a7211 */ /* 0x0c0fe200078c08ff */
[C---:B------:R-:W-:Y:S01]  /*13990*/  VIADD R13, R4.reuse, UR8 ;  /* 0x00000008040d7c36 */ /* 0x040fe20008000000 */
[----:B------:R1:W-:Y:S02]  /*139a0*/  @P3 STG.E.U16 desc[UR6][R8.64], R5 ;  /* 0x0000000508003986 */ /* 0x0003e4000c101506 */
[----:B------:R-:W-:Y:S01]  /*139b0*/  ISETP.LT.AND P3, PT, R11, UR9, !P0 ;  /* 0x000000090b007c0c */ /* 0x000fe2000c761270 */
[C---:B------:R-:W-:Y:S01]  /*139c0*/  VIADD R14, R13.reuse, UR8 ;  /* 0x000000080d0e7c36 */ /* 0x040fe20008000000 */
[----:B------:R-:W-:Y:S01]  /*139d0*/  LEA.HI.X.SX32 R11, R4, R3, 0x1, P6 ;  /* 0x00000003040b7211 */ /* 0x000fe200030f0eff */
[----:B------:R-:W-:Y:S01]  /*139e0*/  VIADD R4, R0, 0x38 ;  /* 0x0000003800047836 */ /* 0x000fe20000000000 */
[----:B------:R-:W-:-:S02]  /*139f0*/  LEA R12, P6, R13, R2, 0x1 ;  /* 0x000000020d0c7211 */ /* 0x000fc400078c08ff */
[----:B0-----:R-:W-:Y:S02]  /*13a00*/  PRMT R17, R5, 0x7632, R17 ;  /* 0x0000763205117816 */ /* 0x001fe40000000011 */
[----:B------:R-:W-:Y:S01]  /*13a10*/  LEA.HI.X.SX32 R13, R13, R3, 0x1, P6 ;  /* 0x000000030d0d7211 */ /* 0x000fe200030f0eff */
[----:B-1----:R-:W-:Y:S02]  /*13a20*/  VIADD R5, R0, 0x39 ;  /* 0x0000003900057836 */ /* 0x002fe40000000000 */
[----:B------:R0:W-:Y:S01]  /*13a30*/  @P2 STG.E.U16 desc[UR6][R10.64], R17 ;  /* 0x000000110a002986 */ /* 0x0001e2000c101506 */
[----:B------:R-:W-:Y:S01]  /*13a40*/  ISETP.LT.AND P2, PT, R4, UR9, !P0 ;  /* 0x0000000904007c0c */ /* 0x000fe2000c741270 */
[C---:B------:R-:W-:Y:S01]  /*13a50*/  VIADD R9, R14.reuse, UR8 ;  /* 0x000000080e097c36 */ /* 0x040fe20008000000 */
[----:B------:R-:W-:Y:S01]  /*13a60*/  LEA R4, P6, R14, R2, 0x1 ;  /* 0x000000020e047211 */ /* 0x000fe200078c08ff */
[----:B------:R1:W-:Y:S01]  /*13a70*/  @P1 STG.E.U16 desc[UR6][R12.64], R6 ;  /* 0x000000060c001986 */ /* 0x0003e2000c101506 */
[----:B------:R-:W-:-:S02]  /*13a80*/  ISETP.LT.AND P1, PT, R5, UR9, !P0 ;  /* 0x0000000905007c0c */ /* 0x000fc4000c721270 */
[-C--:B------:R-:W-:Y:S01]  /*13a90*/  LEA.HI.X.SX32 R5, R14, R3.reuse, 0x1, P6 ;  /* 0x000000030e057211 */ /* 0x080fe200030f0eff */
[C---:B------:R-:W-:Y:S01]  /*13aa0*/  VIADD R14, R0.reuse, 0x3a ;  /* 0x0000003a000e7836 */ /* 0x040fe20000000000 */
[-C--:B------:R-:W-:Y:S02]  /*13ab0*/  LEA R8, P6, R9, R2.reuse, 0x1 ;  /* 0x0000000209087211 */ /* 0x080fe400078c08ff */
[----:B------:R-:W-:Y:S01]  /*13ac0*/  PRMT R15, R7, 0x7632, R15 ;  /* 0x00007632070f7816 */ /* 0x000fe2000000000f */
[C---:B0-----:R-:W-:Y:S01]  /*13ad0*/  VIADD R11, R9.reuse, UR8 ;  /* 0x00000008090b7c36 */ /* 0x041fe20008000000 */
[----:B------:R-:W-:Y:S01]  /*13ae0*/  LEA.HI.X.SX32 R9, R9, R3, 0x1, P6 ;  /* 0x0000000309097211 */ /* 0x000fe200030f0eff */
[----:B------:R-:W-:Y:S01]  /*13af0*/  VIADD R17, R0, 0x3e ;  /* 0x0000003e00117836 */ /* 0x000fe20000000000 */
[----:B-1----:R-:W-:Y:S01]  /*13b00*/  PRMT R13, R6, 0x7632, R13 ;  /* 0x00007632060d7816 */ /* 0x002fe2000000000d */
[C---:B------:R-:W-:Y:S01]  /*13b10*/  VIADD R6, R11.reuse, UR8 ;  /* 0x000000080b067c36 */ /* 0x040fe20008000000 */
[----:B------:R-:W-:Y:S01]  /*13b20*/  LEA R10, P6, R11, R2, 0x1 ;  /* 0x000000020b0a7211 */ /* 0x000fe200078c08ff */
[----:B------:R-:W-:-:S02]  /*13b30*/  VIADD R12, R0, 0x3b ;  /* 0x0000003b000c7836 */ /* 0x000fc40000000000 */
[----:B------:R0:W-:Y:S01]  /*13b40*/  @P5 STG.E.U16 desc[UR6][R4.64], R13 ;  /* 0x0000000d04005986 */ /* 0x0001e2000c101506 */
[-C--:B------:R-:W-:Y:S02]  /*13b50*/  LEA.HI.X.SX32 R11, R11, R3.reuse, 0x1, P6 ;  /* 0x000000030b0b7211 */ /* 0x080fe400030f0eff */
[----:B------:R-:W-:Y:S01]  /*13b60*/  ISETP.LT.AND P5, PT, R14, UR9, !P0 ;  /* 0x000000090e007c0c */ /* 0x000fe2000c7a1270 */
[----:B------:R1:W-:Y:S01]  /*13b70*/  @P4 STG.E.U16 desc[UR6][R8.64], R7 ;  /* 0x0000000708004986 */ /* 0x0003e2000c101506 */
[----:B------:R-:W-:Y:S01]  /*13b80*/  ISETP.LT.AND P4, PT, R12, UR9, !P0 ;  /* 0x000000090c007c0c */ /* 0x000fe2000c781270 */
[----:B------:R-:W-:Y:S01]  /*13b90*/  VIADD R14, R0, 0x3c ;  /* 0x0000003c000e7836 */ /* 0x000fe20000000000 */
[----:B------:R-:W-:Y:S01]  /*13ba0*/  LEA R12, P6, R6, R2, 0x1 ;  /* 0x00000002060c7211 */ /* 0x000fe200078c08ff */
[----:B------:R2:W-:Y:S03]  /*13bb0*/  @P3 STG.E.U16 desc[UR6][R10.64], R15 ;  /* 0x0000000f0a003986 */ /* 0x0005e6000c101506 */
[----:B------:R-:W-:Y:S01]  /*13bc0*/  ISETP.LT.AND P3, PT, R14, UR9, !P0 ;  /* 0x000000090e007c0c */ /* 0x000fe2000c761270 */
[C---:B0-----:R-:W-:Y:S01]  /*13bd0*/  VIADD R5, R6.reuse, UR8 ;  /* 0x0000000806057c36 */ /* 0x041fe20008000000 */
[----:B------:R-:W-:Y:S01]  /*13be0*/  LEA.HI.X.SX32 R13, R6, R3, 0x1, P6 ;  /* 0x00000003060d7211 */ /* 0x000fe200030f0eff */
[----:B------:R-:W-:-:S02]  /*13bf0*/  VIADD R6, R0, 0x3d ;  /* 0x0000003d00067836 */ /* 0x000fc40000000000 */
[C---:B-1----:R-:W-:Y:S01]  /*13c00*/  VIADD R7, R5.reuse, UR8 ;  /* 0x0000000805077c36 */ /* 0x042fe20008000000 */
[-C--:B------:R-:W-:Y:S01]  /*13c10*/  LEA R4, P6, R5, R2.reuse, 0x1 ;  /* 0x0000000205047211 */ /* 0x080fe200078c08ff */
[----:B------:R0:W-:Y:S01]  /*13c20*/  @P2 STG.E.U16 desc[UR6][R12.64], R56 ;  /* 0x000000380c002986 */ /* 0x0001e2000c101506 */
[----:B------:R-:W-:Y:S01]  /*13c30*/  ISETP.LT.AND P2, PT, R6, UR9, !P0 ;  /* 0x0000000906007c0c */ /* 0x000fe2000c741270 */
[----:B------:R-:W-:Y:S01]  /*13c40*/  VIADD R9, R7, UR8 ;  /* 0x0000000807097c36 */ /* 0x000fe20008000000 */
[----:B------:R-:W-:Y:S01]  /*13c50*/  LEA.HI.X.SX32 R5, R5, R3, 0x1, P6 ;  /* 0x0000000305057211 */ /* 0x000fe200030f0eff */
[----:B------:R-:W-:Y:S01]  /*13c60*/  VIADD R0, R0, 0x3f ;  /* 0x0000003f00007836 */ /* 0x000fe20000000000 */
[----:B------:R-:W-:Y:S01]  /*13c70*/  LEA R6, P6, R7, R2, 0x1 ;  /* 0x0000000207067211 */ /* 0x000fe200078c08ff */
[----:B--2---:R-:W-:-:S03]  /*13c80*/  VIADD R11, R9, UR8 ;  /* 0x00000008090b7c36 */ /* 0x004fc60008000000 */
[-C--:B------:R-:W-:Y:S01]  /*13c90*/  LEA.HI.X.SX32 R7, R7, R3.reuse, 0x1, P6 ;  /* 0x0000000307077211 */ /* 0x080fe200030f0eff */
[C---:B------:R-:W-:Y:S01]  /*13ca0*/  VIADD R14, R11.reuse, UR8 ;  /* 0x000000080b0e7c36 */ /* 0x040fe20008000000 */
[CC--:B------:R-:W-:Y:S02]  /*13cb0*/  LEA R10, P6, R11.reuse, R2.reuse, 0x1 ;  /* 0x000000020b0a7211 */ /* 0x0c0fe400078c08ff */
[----:B0-----:R-:W-:Y:S01]  /*13cc0*/  PRMT R13, R56, 0x7632, R13 ;  /* 0x00007632380d7816 */ /* 0x001fe2000000000d */
[C---:B------:R-:W-:Y:S01]  /*13cd0*/  VIADD R15, R14.reuse, UR8 ;  /* 0x000000080e0f7c36 */ /* 0x040fe20008000000 */
[----:B------:R-:W-:Y:S02]  /*13ce0*/  LEA.HI.X.SX32 R11, R11, R3, 0x1, P6 ;  /* 0x000000030b0b7211 */ /* 0x000fe400030f0eff */
[-C--:B------:R-:W-:Y:S01]  /*13cf0*/  LEA R12, P6, R14, R2.reuse, 0x1 ;  /* 0x000000020e0c7211 */ /* 0x080fe200078c08ff */
[----:B------:R0:W-:Y:S01]  /*13d00*/  @P1 STG.E.U16 desc[UR6][R4.64], R13 ;  /* 0x0000000d04001986 */ /* 0x0001e2000c101506 */
[----:B------:R-:W-:Y:S01]  /*13d10*/  LEA R8, P1, R9, R2, 0x1 ;  /* 0x0000000209087211 */ /* 0x000fe200078208ff */
[----:B------:R-:W-:-:S02]  /*13d20*/  VIADD R16, R15, UR8 ;  /* 0x000000080f107c36 */ /* 0x000fc40008000000 */
[----:B------:R1:W-:Y:S01]  /*13d30*/  @P5 STG.E.U16 desc[UR6][R6.64], R57 ;  /* 0x0000003906005986 */ /* 0x0003e2000c101506 */
[-C--:B------:R-:W-:Y:S02]  /*13d40*/  LEA.HI.X.SX32 R9, R9, R3.reuse, 0x1, P1 ;  /* 0x0000000309097211 */ /* 0x080fe400008f0eff */
[C---:B0-----:R-:W-:Y:S02]  /*13d50*/  LEA R4, P1, R15.reuse, R2, 0x1 ;  /* 0x000000020f047211 */ /* 0x041fe400078208ff */
[-C--:B------:R-:W-:Y:S02]  /*13d60*/  LEA.HI.X.SX32 R13, R14, R3.reuse, 0x1, P6 ;  /* 0x000000030e0d7211 */ /* 0x080fe400030f0eff */
[----:B------:R-:W-:Y:S02]  /*13d70*/  LEA.HI.X.SX32 R5, R15, R3, 0x1, P1 ;  /* 0x000000030f057211 */ /* 0x000fe400008f0eff */
[----:B------:R-:W-:Y:S02]  /*13d80*/  ISETP.LT.AND P1, PT, R17, UR9, !P0 ;  /* 0x0000000911007c0c */ /* 0x000fe4000c721270 */
[----:B------:R-:W-:-:S02]  /*13d90*/  ISETP.LT.AND P0, PT, R0, UR9, !P0 ;  /* 0x0000000900007c0c */ /* 0x000fc4000c701270 */
[----:B------:R-:W-:Y:S02]  /*13da0*/  PRMT R0, R57, 0x7632, R0 ;  /* 0x0000763239007816 */ /* 0x000fe40000000000 */
[----:B-1----:R-:W-:Y:S02]  /*13db0*/  PRMT R7, R58, 0x7632, R7 ;  /* 0x000076323a077816 */ /* 0x002fe40000000007 */
[C---:B------:R-:W-:Y:S01]  /*13dc0*/  LEA R2, P6, R16.reuse, R2, 0x1 ;  /* 0x0000000210027211 */ /* 0x040fe200078c08ff */
[----:B------:R0:W-:Y:S03]  /*13dd0*/  @P4 STG.E.U16 desc[UR6][R8.64], R0 ;  /* 0x0000000008004986 */ /* 0x0001e6000c101506 */
[----:B------:R-:W-:Y:S01]  /*13de0*/  LEA.HI.X.SX32 R3, R16, R3, 0x1, P6 ;  /* 0x0000000310037211 */ /* 0x000fe200030f0eff */
[----:B------:R0:W-:Y:S04]  /*13df0*/  @P3 STG.E.U16 desc[UR6][R10.64], R58 ;  /* 0x0000003a0a003986 */ /* 0x0001e8000c101506 */
[----:B------:R0:W-:Y:S04]  /*13e00*/  @P2 STG.E.U16 desc[UR6][R12.64], R7 ;  /* 0x000000070c002986 */ /* 0x0001e8000c101506 */
[----:B------:R0:W-:Y:S01]  /*13e10*/  @P1 STG.E.U16 desc[UR6][R4.64], R59 ;  /* 0x0000003b04001986 */ /* 0x0001e2000c101506 */
[----:B------:R-:W-:Y:S05]  /*13e20*/  @!P0 EXIT ;  /* 0x000000000000894d */ /* 0x000fea0003800000 */
[----:B0-----:R-:W-:-:S05]  /*13e30*/  PRMT R59, R59, 0x7632, R59 ;  /* 0x000076323b3b7816 */ /* 0x001fca000000003b */
[----:B------:R-:W-:Y:S01]  /*13e40*/  STG.E.U16 desc[UR6][R2.64], R59 ;  /* 0x0000003b02007986 */ /* 0x000fe2000c101506 */
[----:B------:R-:W-:Y:S05]  /*13e50*/  EXIT ;  /* 0x000000000000794d */ /* 0x000fea0003800000 */
.L_x_2:
[----:B------:R-:W-:-:S00]  /*13e60*/  BRA `(.L_x_2) ;  /* 0xfffffffc00fc7947 */ /* 0x000fc0000383ffff */
[----:B------:R-:W-:-:S00]  /*13e70*/  NOP ;  /* 0x0000000000007918 */ /* 0x000fc00000000000 */
        /* <DEDUP_REMOVED lines=8> */
.L_x_3:


//--------------------- .nv.shared.matmul_kernel  --------------------------
	.section	.nv.shared.matmul_kernel,"aw",@nobits
	.sectionflags	@""
	.align	16
	.zero		1024


//--------------------- .nv.shared.reserved.0     --------------------------
	.section	.nv.shared.reserved.0,"aw",@nobits
	.weak		__nv_reservedSMEM_offset_0_alias
	.size		__nv_reservedSMEM_offset_0_alias, 0, 0
	.other		__nv_reservedSMEM_offset_0_alias,@"STO_CUDA_RESERVED_SHARED STV_DEFAULT"
__nv_reservedSMEM_offset_0_alias:
	.zero		0


//--------------------- .nv.constant0.matmul_kernel --------------------------
	.section	.nv.constant0.matmul_kernel,"a",@progbits
	.sectionflags	@""
	.align	4
.nv.constant0.matmul_kernel:
	.zero		608


//--------------------- SYMBOLS --------------------------

	.type		.nv.reservedSmem.offset0,@object
	.size		.nv.reservedSmem.offset0,0x4
